// auto-generated by cutlass_sweep.fmha — config: {"arch": "sm_100", "dtype": "bf16", "head_dim": 32, "mask": "causal", "schedule": "individual", "tile_kv": 128, "tile_q": 256}
#include "cutlass/cutlass.h"
#include "cute/tensor.hpp"
#include "cutlass/device_kernel.h"
#include "cutlass/kernel_hardware_info.h"
#include "77_blackwell_fmha/collective/fmha_fusion.hpp"
#include "77_blackwell_fmha/collective/sm100_fmha_load_tma_warpspecialized.hpp"
#include "77_blackwell_fmha/collective/sm100_fmha_fwd_mainloop_tma_warpspecialized.hpp"
#include "77_blackwell_fmha/collective/sm100_fmha_fwd_epilogue_tma_warpspecialized.hpp"
#include "77_blackwell_fmha/kernel/fmha_tile_scheduler.hpp"
#include "77_blackwell_fmha/kernel/sm100_fmha_fwd_kernel_tma_warpspecialized.hpp"

using namespace cute;
using Element    = cutlass::bfloat16_t;
using ElementOut = cutlass::half_t;
using TileShape  = Shape<_256, _128, _32>;

using ProblemShape = cute::tuple<int, int, int, cute::tuple<cute::tuple<int, int>, int>>;
using StrideQ   = cute::tuple<int, _1, cute::tuple<cute::tuple<int, int>, int>>;
using StrideK   = cute::tuple<int, _1, cute::tuple<cute::tuple<_0, int>, int>>;
using StrideV   = StrideK;
using StrideO   = StrideQ;
using StrideLSE = cute::tuple<_1, cute::tuple<cute::tuple<int, int>, int>>;

using TileScheduler = std::conditional_t<
    cute::false_type::value,
    cutlass::fmha::kernel::PersistentTileScheduler,
    cutlass::fmha::kernel::IndividualTileScheduler>;

using Mainloop = cutlass::fmha::collective::Sm100FmhaFwdMainloopTmaWarpspecialized<
    Element, float, float, TileShape, StrideQ, StrideK, StrideV,
    cutlass::fmha::collective::CausalMask<true>>;

using Kernel = cutlass::fmha::kernel::Sm100FmhaFwdKernelTmaWarpspecialized<
    ProblemShape, Mainloop,
    cutlass::fmha::collective::Sm100FmhaFwdEpilogueTmaWarpspecialized<
        ElementOut, float, typename Mainloop::TileShapePV, StrideO, StrideLSE>,
    TileScheduler>;

auto* _anchor = &cutlass::device_kernel<Kernel>;


// ===== COMPILED SASS (sm_100a) =====

	.target	sm_100a

	.elftype	@"ET_EXEC"


//--------------------- .note.nv.tkinfo           --------------------------
	.section	.note.nv.tkinfo,"",@"SHT_NOTE"
	.sectionflags	@"SHF_NOTE_NV_TKINFO"
	.tkinfo
        /*0018*/ 	.word	0x00000002
        /*0030*/ 	.string	""
        /*0030*/ 	.string	"ptxas"
        /*0030*/ 	.string	"Cuda compilation tools, release 13.0, V13.0.88"
        /*0030*/ 	.string	"Build cuda_13.0.r13.0/compiler.36424714_0"
        /*0030*/ 	.string	"-arch sm_100a -m 64 "



//--------------------- .note.nv.cuinfo           --------------------------
	.section	.note.nv.cuinfo,"",@"SHT_NOTE"
	.sectionflags	@"SHF_NOTE_NV_CUINFO"
        /*0018*/ 	.short	0x0002
        /*001a*/ 	.short	0x0064
        /*001c*/ 	.short	0x0082
	.zero		2


//--------------------- .nv.info                  --------------------------
	.section	.nv.info,"",@"SHT_CUDA_INFO"
	.align	4


	//----- nvinfo : EIATTR_REGCOUNT
	.align		4
        /*0000*/ 	.byte	0x04, 0x2f
        /*0002*/ 	.short	(.L_34 - .L_33)
	.align		4
.L_33:
        /*0004*/ 	.word	index@(_ZN7cutlass13device_kernelINS_4fmha6kernel36Sm100FmhaFwdKernelTmaWarpspecializedIN4cute5tupleIJiiiNS5_IJNS5_IJiiEEEiEEEEEENS1_10collective38Sm100FmhaFwdMainloopTmaWarpspecializedINS_10bfloat16_tEffNS5_IJNS4_1CILi256EEENSC_ILi128EEENSC_ILi32EEEEEENS5_IJiNSC_ILi1EEES7_EEENS5_IJiSH_NS5_IJNS5_IJNSC_ILi0EEEiEEEiEEEEEESM_NS9_10CausalMaskILb1EEENS5_IJNSC_ILi2EEESH_SH_EEENSC_ILb0EEEEENS9_38Sm100FmhaFwdEpilogueTmaWarpspecializedINS_6half_tEfNS5_IJSE_SF_SE_EEESI_NS5_IJSH_S7_EEESR_EENS2_23IndividualTileSchedulerENS2_41Sm100FmhaCtxKernelWarpspecializedScheduleEEEEEvNT_6ParamsE)
        /*0008*/ 	.word	0x00000080


	//----- nvinfo : EIATTR_FRAME_SIZE
	.align		4
.L_34:
        /*000c*/ 	.byte	0x04, 0x11
        /*000e*/ 	.short	(.L_36 - .L_35)
	.align		4
.L_35:
        /*0010*/ 	.word	index@($__internal_3_$__cuda_sm3x_div_rn_noftz_f32_slowpath)
        /*0014*/ 	.word	0x00000078


	//----- nvinfo : EIATTR_FRAME_SIZE
	.align		4
.L_36:
        /*0018*/ 	.byte	0x04, 0x11
        /*001a*/ 	.short	(.L_38 - .L_37)
	.align		4
.L_37:
        /*001c*/ 	.word	index@($__internal_2_$__cuda_sm10x_tcgen05_guardrail_trap_unallocated_columns_being_dealloced)
        /*0020*/ 	.word	0x00000078


	//----- nvinfo : EIATTR_FRAME_SIZE
	.align		4
.L_38:
        /*0024*/ 	.byte	0x04, 0x11
        /*0026*/ 	.short	(.L_40 - .L_39)
	.align		4
.L_39:
        /*0028*/ 	.word	index@($__internal_1_$__cuda_sm10x_tcgen05_guardrail_trap_phase_invalid_during_alloc)
        /*002c*/ 	.word	0x00000078


	//----- nvinfo : EIATTR_FRAME_SIZE
	.align		4
.L_40:
        /*0030*/ 	.byte	0x04, 0x11
        /*0032*/ 	.short	(.L_42 - .L_41)
	.align		4
.L_41:
        /*0034*/ 	.word	index@($__internal_0_$__cuda_sm10x_tcgen05_guardrail_trap_col_being_dealloced_not_returned_by_alloc)
        /*0038*/ 	.word	0x00000078


	//----- nvinfo : EIATTR_FRAME_SIZE
	.align		4
.L_42:
        /*003c*/ 	.byte	0x04, 0x11
        /*003e*/ 	.short	(.L_44 - .L_43)
	.align		4
.L_43:
        /*0040*/ 	.word	index@(_ZN7cutlass13device_kernelINS_4fmha6kernel36Sm100FmhaFwdKernelTmaWarpspecializedIN4cute5tupleIJiiiNS5_IJNS5_IJiiEEEiEEEEEENS1_10collective38Sm100FmhaFwdMainloopTmaWarpspecializedINS_10bfloat16_tEffNS5_IJNS4_1CILi256EEENSC_ILi128EEENSC_ILi32EEEEEENS5_IJiNSC_ILi1EEES7_EEENS5_IJiSH_NS5_IJNS5_IJNSC_ILi0EEEiEEEiEEEEEESM_NS9_10CausalMaskILb1EEENS5_IJNSC_ILi2EEESH_SH_EEENSC_ILb0EEEEENS9_38Sm100FmhaFwdEpilogueTmaWarpspecializedINS_6half_tEfNS5_IJSE_SF_SE_EEESI_NS5_IJSH_S7_EEESR_EENS2_23IndividualTileSchedulerENS2_41Sm100FmhaCtxKernelWarpspecializedScheduleEEEEEvNT_6ParamsE)
        /*0044*/ 	.word	0x00000078


	//----- nvinfo : EIATTR_MIN_STACK_SIZE
	.align		4
.L_44:
        /*0048*/ 	.byte	0x04, 0x12
        /*004a*/ 	.short	(.L_46 - .L_45)
	.align		4
.L_45:
        /*004c*/ 	.word	index@(_ZN7cutlass13device_kernelINS_4fmha6kernel36Sm100FmhaFwdKernelTmaWarpspecializedIN4cute5tupleIJiiiNS5_IJNS5_IJiiEEEiEEEEEENS1_10collective38Sm100FmhaFwdMainloopTmaWarpspecializedINS_10bfloat16_tEffNS5_IJNS4_1CILi256EEENSC_ILi128EEENSC_ILi32EEEEEENS5_IJiNSC_ILi1EEES7_EEENS5_IJiSH_NS5_IJNS5_IJNSC_ILi0EEEiEEEiEEEEEESM_NS9_10CausalMaskILb1EEENS5_IJNSC_ILi2EEESH_SH_EEENSC_ILb0EEEEENS9_38Sm100FmhaFwdEpilogueTmaWarpspecializedINS_6half_tEfNS5_IJSE_SF_SE_EEESI_NS5_IJSH_S7_EEESR_EENS2_23IndividualTileSchedulerENS2_41Sm100FmhaCtxKernelWarpspecializedScheduleEEEEEvNT_6ParamsE)
        /*0050*/ 	.word	0x00000078
.L_46:


//--------------------- .nv.compat                --------------------------
	.section	.nv.compat,"",@"SHT_CUDA_COMPAT_INFO"
	.align	4
        /*0000*/ 	.byte	0x02, 0x09, 0x01, 0x00, 0x02, 0x02, 0x02, 0x00, 0x02, 0x05, 0x05, 0x00, 0x03, 0x07, 0x01, 0x01
        /*0010*/ 	.byte	0x02, 0x03, 0x01, 0x00, 0x02, 0x06, 0x01, 0x00, 0x04, 0x0b, 0x08, 0x00, 0x01, 0x00, 0x00, 0x00
        /*0020*/ 	.byte	0x00, 0x00, 0x00, 0x00


//--------------------- .nv.info._ZN7cutlass13device_kernelINS_4fmha6kernel36Sm100FmhaFwdKernelTmaWarpspecializedIN4cute5tupleIJiiiNS5_IJNS5_IJiiEEEiEEEEEENS1_10collective38Sm100FmhaFwdMainloopTmaWarpspecializedINS_10bfloat16_tEffNS5_IJNS4_1CILi256EEENSC_ILi128EEENSC_ILi32EEEEEENS5_IJiNSC_ILi1EEES7_EEENS5_IJiSH_NS5_IJNS5_IJNSC_ILi0EEEiEEEiEEEEEESM_NS9_10CausalMaskILb1EEENS5_IJNSC_ILi2EEESH_SH_EEENSC_ILb0EEEEENS9_38Sm100FmhaFwdEpilogueTmaWarpspecializedINS_6half_tEfNS5_IJSE_SF_SE_EEESI_NS5_IJSH_S7_EEESR_EENS2_23IndividualTileSchedulerENS2_41Sm100FmhaCtxKernelWarpspecializedScheduleEEEEEvNT_6ParamsE --------------------------
	.section	.nv.info._ZN7cutlass13device_kernelINS_4fmha6kernel36Sm100FmhaFwdKernelTmaWarpspecializedIN4cute5tupleIJiiiNS5_IJNS5_IJiiEEEiEEEEEENS1_10collective38Sm100FmhaFwdMainloopTmaWarpspecializedINS_10bfloat16_tEffNS5_IJNS4_1CILi256EEENSC_ILi128EEENSC_ILi32EEEEEENS5_IJiNSC_ILi1EEES7_EEENS5_IJiSH_NS5_IJNS5_IJNSC_ILi0EEEiEEEiEEEEEESM_NS9_10CausalMaskILb1EEENS5_IJNSC_ILi2EEESH_SH_EEENSC_ILb0EEEEENS9_38Sm100FmhaFwdEpilogueTmaWarpspecializedINS_6half_tEfNS5_IJSE_SF_SE_EEESI_NS5_IJSH_S7_EEESR_EENS2_23IndividualTileSchedulerENS2_41Sm100FmhaCtxKernelWarpspecializedScheduleEEEEEvNT_6ParamsE,"",@"SHT_CUDA_INFO"
	.sectionflags	@""
	.align	4


	//----- nvinfo : EIATTR_CUDA_API_VERSION
	.align		4
        /*0000*/ 	.byte	0x04, 0x37
        /*0002*/ 	.short	(.L_48 - .L_47)
.L_47:
        /*0004*/ 	.word	0x00000082


	//----- nvinfo : EIATTR_KPARAM_INFO
	.align		4
.L_48:
        /*0008*/ 	.byte	0x04, 0x17
        /*000a*/ 	.short	(.L_50 - .L_49)
.L_49:
        /*000c*/ 	.word	0x00000000
        /*0010*/ 	.short	0x0000
        /*0012*/ 	.short	0x0000
        /*0014*/ 	.byte	0x00, 0xf0, 0x01, 0x18


	//----- nvinfo : EIATTR_AT_ENTRY_FRAGMENTS
	.align		4
.L_50:
        /*0018*/ 	.byte	0x04, 0x4f
        /*001a*/ 	.short	(.L_52 - .L_51)


	//   ....[0]....
.L_51:
        /*001c*/ 	.word	0x00000006


	//----- nvinfo : EIATTR_RESERVED_SMEM_USED
	.align		4
.L_52:
        /*0020*/ 	.byte	0x01, 0x41
	.zero		2


	//----- nvinfo : EIATTR_SPARSE_MMA_MASK
	.align		4
        /*0024*/ 	.byte	0x03, 0x50
        /*0026*/ 	.short	0x0000


	//----- nvinfo : EIATTR_TCGEN05_1CTA_USED
	.align		4
        /*0028*/ 	.byte	0x01, 0x51
	.zero		2


	//----- nvinfo : EIATTR_MAXREG_COUNT
	.align		4
        /*002c*/ 	.byte	0x03, 0x1b
        /*002e*/ 	.short	0x0080


	//----- nvinfo : EIATTR_NUM_BARRIERS
	.align		4
        /*0030*/ 	.byte	0x02, 0x4c
        /*0032*/ 	.byte	0x01
	.zero		1


	//----- nvinfo : EIATTR_EXTERNS
	.align		4
        /*0034*/ 	.byte	0x04, 0x0f
        /*0036*/ 	.short	(.L_54 - .L_53)


	//   ....[0]....
	.align		4
.L_53:
        /*0038*/ 	.word	index@(vprintf)


	//   ....[1]....
	.align		4
        /*003c*/ 	.word	index@(__assertfail)


	//----- nvinfo : EIATTR_ANNOTATIONS
	.align		4
.L_54:
        /*0040*/ 	.byte	0x04, 0x55
        /*0042*/ 	.short	(.L_56 - .L_55)


	//   ....[0]....
.L_55:
        /*0044*/ 	.word	0x00000001
        /*0048*/ 	.byte	0x20, 0xdb, 0x00, 0x00, 0x01, 0x00, 0x00, 0x00, 0x80, 0xdb, 0x00, 0x00, 0x01, 0x00, 0x00, 0x00
        /* <DEDUP_REMOVED lines=34> */
        /*0278*/ 	.byte	0x90, 0x60, 0x01, 0x00, 0x01, 0x00, 0x00, 0x00, 0xe0, 0x60, 0x01, 0x00


	//----- nvinfo : EIATTR_MERCURY_ISA_VERSION
	.align		4
.L_56:
        /*0284*/ 	.byte	0x03, 0x5f
        /*0286*/ 	.short	0x0101


	//----- nvinfo : EIATTR_INT_WARP_WIDE_INSTR_OFFSETS
	.align		4
        /*0288*/ 	.byte	0x04, 0x31
        /*028a*/ 	.short	(.L_58 - .L_57)


	//   ....[0]....
.L_57:
        /*028c*/ 	.word	0x00018920


	//   ....[1]....
        /*0290*/ 	.word	0x00018940


	//   ....[2]....
        /*0294*/ 	.word	0x00018970


	//----- nvinfo : EIATTR_COOP_GROUP_MASK_REGIDS
	.align		4
.L_58:
        /*0298*/ 	.byte	0x04, 0x29
        /*029a*/ 	.short	(.L_60 - .L_59)


	//   ....[0]....
.L_59:
        /*029c*/ 	.word	0xffffffff


	//   ....[1]....
        /*02a0*/ 	.word	0xffffffff


	//   ....[2]....
        /*02a4*/ 	.word	0xffffffff


	//   ....[3]....
        /*02a8*/ 	.word	0xffffffff


	//   ....[4]....
        /*02ac*/ 	.word	0xffffffff


	//   ....[5]....
        /*02b0*/ 	.word	0xffffffff


	//   ....[6]....
        /*02b4*/ 	.word	0xffffffff


	//   ....[7]....
        /*02b8*/ 	.word	0xffffffff


	//   ....[8]....
        /*02bc*/ 	.word	0xffffffff


	//   ....[9]....
        /*02c0*/ 	.word	0xffffffff


	//   ....[10]....
        /*02c4*/ 	.word	0xffffffff


	//   ....[11]....
        /*02c8*/ 	.word	0xffffffff


	//   ....[12]....
        /*02cc*/ 	.word	0xffffffff


	//   ....[13]....
        /*02d0*/ 	.word	0xffffffff


	//   ....[14]....
        /*02d4*/ 	.word	0xffffffff


	//   ....[15]....
        /*02d8*/ 	.word	0xffffffff


	//   ....[16]....
        /*02dc*/ 	.word	0xffffffff


	//   ....[17]....
        /*02e0*/ 	.word	0xffffffff


	//   ....[18]....
        /*02e4*/ 	.word	0xffffffff


	//----- nvinfo : EIATTR_COOP_GROUP_INSTR_OFFSETS
	.align		4
.L_60:
        /*02e8*/ 	.byte	0x04, 0x28
        /*02ea*/ 	.short	(.L_62 - .L_61)


	//   ....[0]....
.L_61:
        /*02ec*/ 	.word	0x00000110


	//   ....[1]....
        /*02f0*/ 	.word	0x000008d0


	//   ....[2]....
        /*02f4*/ 	.word	0x00000b00


	//   ....[3]....
        /*02f8*/ 	.word	0x00000c30


	//   ....[4]....
        /*02fc*/ 	.word	0x00000d70


	//   ....[5]....
        /*0300*/ 	.word	0x00001030


	//   ....[6]....
        /*0304*/ 	.word	0x00001220


	//   ....[7]....
        /*0308*/ 	.word	0x00001330


	//   ....[8]....
        /*030c*/ 	.word	0x00001490


	//   ....[9]....
        /*0310*/ 	.word	0x000015f0


	//   ....[10]....
        /*0314*/ 	.word	0x000017f0


	//   ....[11]....
        /*0318*/ 	.word	0x00001a00


	//   ....[12]....
        /*031c*/ 	.word	0x00001a30


	//   ....[13]....
        /*0320*/ 	.word	0x00007880


	//   ....[14]....
        /*0324*/ 	.word	0x000082f0


	//   ....[15]....
        /*0328*/ 	.word	0x0000ad70


	//   ....[16]....
        /*032c*/ 	.word	0x0000f3e0


	//   ....[17]....
        /*0330*/ 	.word	0x00018820


	//   ....[18]....
        /*0334*/ 	.word	0x00018a40


	//----- nvinfo : EIATTR_REG_RECONFIG
	.align		4
.L_62:
        /*0338*/ 	.byte	0x01, 0x54
	.zero		2


	//----- nvinfo : EIATTR_VRC_CTA_INIT_COUNT
	.align		4
        /*033c*/ 	.byte	0x02, 0x4a
        /*033e*/ 	.byte	0x80
	.zero		1


	//----- nvinfo : EIATTR_SYSCALL_OFFSETS
	.align		4
        /*0340*/ 	.byte	0x04, 0x46
        /*0342*/ 	.short	(.L_64 - .L_63)


	//   ....[0]....
.L_63:
        /*0344*/ 	.word	0x00003fd0


	//   ....[1]....
        /*0348*/ 	.word	0x000040a0


	//   ....[2]....
        /*034c*/ 	.word	0x00004110


	//   ....[3]....
        /*0350*/ 	.word	0x00004180


	//   ....[4]....
        /*0354*/ 	.word	0x000041f0


	//   ....[5]....
        /*0358*/ 	.word	0x00004290


	//   ....[6]....
        /*035c*/ 	.word	0x00004350


	//   ....[7]....
        /*0360*/ 	.word	0x000043f0


	//   ....[8]....
        /*0364*/ 	.word	0x00004490


	//   ....[9]....
        /*0368*/ 	.word	0x00004530


	//   ....[10]....
        /*036c*/ 	.word	0x000045a0


	//   ....[11]....
        /*0370*/ 	.word	0x00004640


	//   ....[12]....
        /*0374*/ 	.word	0x000046e0


	//   ....[13]....
        /*0378*/ 	.word	0x00004750


	//   ....[14]....
        /*037c*/ 	.word	0x000047f0


	//   ....[15]....
        /*0380*/ 	.word	0x00004890


	//   ....[16]....
        /*0384*/ 	.word	0x00004930


	//   ....[17]....
        /*0388*/ 	.word	0x000049d0


	//   ....[18]....
        /*038c*/ 	.word	0x00004a40


	//   ....[19]....
        /*0390*/ 	.word	0x00004ae0


	//   ....[20]....
        /*0394*/ 	.word	0x00004b80


	//   ....[21]....
        /*0398*/ 	.word	0x00004bf0


	//   ....[22]....
        /*039c*/ 	.word	0x00004c90


	//   ....[23]....
        /*03a0*/ 	.word	0x00004d30


	//   ....[24]....
        /*03a4*/ 	.word	0x00004dd0


	//   ....[25]....
        /*03a8*/ 	.word	0x00004e70


	//   ....[26]....
        /*03ac*/ 	.word	0x00004ee0


	//   ....[27]....
        /*03b0*/ 	.word	0x00004f80


	//   ....[28]....
        /*03b4*/ 	.word	0x00005020


	//   ....[29]....
        /*03b8*/ 	.word	0x00005090


	//   ....[30]....
        /*03bc*/ 	.word	0x00005130


	//   ....[31]....
        /*03c0*/ 	.word	0x000051d0


	//   ....[32]....
        /*03c4*/ 	.word	0x00005270


	//   ....[33]....
        /*03c8*/ 	.word	0x00005310


	//   ....[34]....
        /*03cc*/ 	.word	0x000053b0


	//   ....[35]....
        /*03d0*/ 	.word	0x00005450


	//   ....[36]....
        /*03d4*/ 	.word	0x000054c0


	//   ....[37]....
        /*03d8*/ 	.word	0x00005560


	//   ....[38]....
        /*03dc*/ 	.word	0x00005600


	//   ....[39]....
        /*03e0*/ 	.word	0x00005670


	//   ....[40]....
        /*03e4*/ 	.word	0x00005710


	//   ....[41]....
        /*03e8*/ 	.word	0x000057b0


	//   ....[42]....
        /*03ec*/ 	.word	0x00005850


	//   ....[43]....
        /*03f0*/ 	.word	0x000058f0


	//   ....[44]....
        /*03f4*/ 	.word	0x00005960


	//   ....[45]....
        /*03f8*/ 	.word	0x00005a00


	//   ....[46]....
        /*03fc*/ 	.word	0x00005aa0


	//   ....[47]....
        /*0400*/ 	.word	0x00005b10


	//   ....[48]....
        /*0404*/ 	.word	0x00005ba0


	//   ....[49]....
        /*0408*/ 	.word	0x00005c40


	//   ....[50]....
        /*040c*/ 	.word	0x00005ce0


	//   ....[51]....
        /*0410*/ 	.word	0x00005d80


	//   ....[52]....
        /*0414*/ 	.word	0x00005df0


	//   ....[53]....
        /*0418*/ 	.word	0x00005e80


	//   ....[54]....
        /*041c*/ 	.word	0x00005f20


	//   ....[55]....
        /*0420*/ 	.word	0x00005f90


	//   ....[56]....
        /*0424*/ 	.word	0x00006030


	//   ....[57]....
        /*0428*/ 	.word	0x000060d0


	//   ....[58]....
        /*042c*/ 	.word	0x00006170


	//   ....[59]....
        /*0430*/ 	.word	0x00006210


	//   ....[60]....
        /*0434*/ 	.word	0x000079b0


	//   ....[61]....
        /*0438*/ 	.word	0x00007b00


	//   ....[62]....
        /*043c*/ 	.word	0x00007ce0


	//   ....[63]....
        /*0440*/ 	.word	0x00007ec0


	//   ....[64]....
        /*0444*/ 	.word	0x00008170


	//   ....[65]....
        /*0448*/ 	.word	0x00008420


	//   ....[66]....
        /*044c*/ 	.word	0x00008570


	//   ....[67]....
        /*0450*/ 	.word	0x00008750


	//   ....[68]....
        /*0454*/ 	.word	0x00008930


	//   ....[69]....
        /*0458*/ 	.word	0x00008f20


	//   ....[70]....
        /*045c*/ 	.word	0x00009260


	//   ....[71]....
        /*0460*/ 	.word	0x00009b50


	//   ....[72]....
        /*0464*/ 	.word	0x00009ee0


	//   ....[73]....
        /*0468*/ 	.word	0x0000a1f0


	//   ....[74]....
        /*046c*/ 	.word	0x0000afb0


	//   ....[75]....
        /*0470*/ 	.word	0x0000b120


	//   ....[76]....
        /*0474*/ 	.word	0x0000b290


	//   ....[77]....
        /*0478*/ 	.word	0x0000b400


	//   ....[78]....
        /*047c*/ 	.word	0x0000b990


	//   ....[79]....
        /*0480*/ 	.word	0x0000e4c0


	//   ....[80]....
        /*0484*/ 	.word	0x0000e7c0


	//   ....[81]....
        /*0488*/ 	.word	0x0000f1f0


	//   ....[82]....
        /*048c*/ 	.word	0x0000f620


	//   ....[83]....
        /*0490*/ 	.word	0x0000f790


	//   ....[84]....
        /*0494*/ 	.word	0x0000f900


	//   ....[85]....
        /*0498*/ 	.word	0x0000fa70


	//   ....[86]....
        /*049c*/ 	.word	0x00012840


	//   ....[87]....
        /*04a0*/ 	.word	0x00015390


	//   ....[88]....
        /*04a4*/ 	.word	0x000156a0


	//   ....[89]....
        /*04a8*/ 	.word	0x00016080


	//----- nvinfo : EIATTR_MBARRIER_INSTR_OFFSETS
	.align		4
.L_64:
        /*04ac*/ 	.byte	0x04, 0x39
        /*04ae*/ 	.short	(.L_66 - .L_65)


	//   ....[0]....
.L_65:
        /*04b0*/ 	.word	0x000009b0
        /*04b4*/ 	.word	0x000000ff
        /*04b8*/ 	.word	0x0000a000
        /*04bc*/ 	.short	0x0100
        /*04be*/ 	.byte	0x05
	.zero		1


	//   ....[1]....
        /*04c0*/ 	.word	0x000009c0
        /*04c4*/ 	.word	0x000000ff
        /*04c8*/ 	.word	0x0000a010
        /*04cc*/ 	.short	0x0100
        /*04ce*/ 	.byte	0x05
	.zero		1


	//   ....[2]....
        /*04d0*/ 	.word	0x000009d0
        /*04d4*/ 	.word	0x000000ff
        /*04d8*/ 	.word	0x0000a008
        /*04dc*/ 	.short	0x0100
        /*04de*/ 	.byte	0x05
	.zero		1


	//   ....[3]....
        /*04e0*/ 	.word	0x000009e0
        /*04e4*/ 	.word	0x000000ff
        /*04e8*/ 	.word	0x0000a018
        /*04ec*/ 	.short	0x0100
        /*04ee*/ 	.byte	0x05
	.zero		1


	//   ....[4]....
        /*04f0*/ 	.word	0x00000bc0
        /*04f4*/ 	.word	0x000000ff
        /*04f8*/ 	.word	0x0000a020
        /*04fc*/ 	.short	0x0100
        /*04fe*/ 	.byte	0x05
	.zero		1


	//   ....[5]....
        /*0500*/ 	.word	0x00000bd0
        /*0504*/ 	.word	0x000000ff
        /*0508*/ 	.word	0x0000a038
        /*050c*/ 	.short	0x0100
        /*050e*/ 	.byte	0x05
	.zero		1


	//   ....[6]....
        /*0510*/ 	.word	0x00000be0
        /*0514*/ 	.word	0x000000ff
        /*0518*/ 	.word	0x0000a028
        /*051c*/ 	.short	0x0100
        /*051e*/ 	.byte	0x05
	.zero		1


	//   ....[7]....
        /*0520*/ 	.word	0x00000bf0
        /*0524*/ 	.word	0x000000ff
        /*0528*/ 	.word	0x0000a040
        /*052c*/ 	.short	0x0100
        /*052e*/ 	.byte	0x05
	.zero		1


	//   ....[8]....
        /*0530*/ 	.word	0x00000c00
        /*0534*/ 	.word	0x000000ff
        /*0538*/ 	.word	0x0000a030
        /*053c*/ 	.short	0x0100
        /*053e*/ 	.byte	0x05
	.zero		1


	//   ....[9]....
        /*0540*/ 	.word	0x00000c10
        /*0544*/ 	.word	0x000000ff
        /*0548*/ 	.word	0x0000a048
        /*054c*/ 	.short	0x0100
        /*054e*/ 	.byte	0x05
	.zero		1


	//   ....[10]....
        /*0550*/ 	.word	0x00000d40
        /*0554*/ 	.word	0x000000ff
        /*0558*/ 	.word	0x0000a050
        /*055c*/ 	.short	0x0100
        /*055e*/ 	.byte	0x06
	.zero		1


	//   ....[11]....
        /*0560*/ 	.word	0x00000d50
        /*0564*/ 	.word	0x000000ff
        /*0568*/ 	.word	0x0000a058
        /*056c*/ 	.short	0x0100
        /*056e*/ 	.byte	0x06
	.zero		1


	//   ....[12]....
        /*0570*/ 	.word	0x00000f00
        /*0574*/ 	.word	0x000000ff
        /*0578*/ 	.word	0x0000a060
        /*057c*/ 	.short	0x0100
        /*057e*/ 	.byte	0x06
	.zero		1


	//   ....[13]....
        /*0580*/ 	.word	0x00000f10
        /*0584*/ 	.word	0x000000ff
        /*0588*/ 	.word	0x0000a068
        /*058c*/ 	.short	0x0100
        /*058e*/ 	.byte	0x06
	.zero		1


	//   ....[14]....
        /*0590*/ 	.word	0x000010f0
        /*0594*/ 	.word	0x000000ff
        /*0598*/ 	.word	0x0000a070
        /*059c*/ 	.short	0x0100
        /*059e*/ 	.byte	0x05
	.zero		1


	//   ....[15]....
        /*05a0*/ 	.word	0x00001100
        /*05a4*/ 	.word	0x000000ff
        /*05a8*/ 	.word	0x0000a078
        /*05ac*/ 	.short	0x0100
        /*05ae*/ 	.byte	0x05
	.zero		1


	//   ....[16]....
        /*05b0*/ 	.word	0x00001300
        /*05b4*/ 	.word	0x000000ff
        /*05b8*/ 	.word	0x0000a080
        /*05bc*/ 	.short	0x0100
        /*05be*/ 	.byte	0x05
	.zero		1


	//   ....[17]....
        /*05c0*/ 	.word	0x00001310
        /*05c4*/ 	.word	0x000000ff
        /*05c8*/ 	.word	0x0000a088
        /*05cc*/ 	.short	0x0100
        /*05ce*/ 	.byte	0x05
	.zero		1


	//   ....[18]....
        /*05d0*/ 	.word	0x00001440
        /*05d4*/ 	.word	0x000000ff
        /*05d8*/ 	.word	0x0000a090
        /*05dc*/ 	.short	0x0100
        /*05de*/ 	.byte	0x08
	.zero		1


	//   ....[19]....
        /*05e0*/ 	.word	0x00001450
        /*05e4*/ 	.word	0x000000ff
        /*05e8*/ 	.word	0x0000a0a0
        /*05ec*/ 	.short	0x0100
        /*05ee*/ 	.byte	0x08
	.zero		1


	//   ....[20]....
        /*05f0*/ 	.word	0x00001460
        /*05f4*/ 	.word	0x000000ff
        /*05f8*/ 	.word	0x0000a098
        /*05fc*/ 	.short	0x0100
        /*05fe*/ 	.byte	0x08
	.zero		1


	//   ....[21]....
        /*0600*/ 	.word	0x00001470
        /*0604*/ 	.word	0x000000ff
        /*0608*/ 	.word	0x0000a0a8
        /*060c*/ 	.short	0x0100
        /*060e*/ 	.byte	0x08
	.zero		1


	//   ....[22]....
        /*0610*/ 	.word	0x000015a0
        /*0614*/ 	.word	0x000000ff
        /*0618*/ 	.word	0x0000a0b0
        /*061c*/ 	.short	0x0100
        /*061e*/ 	.byte	0x08
	.zero		1


	//   ....[23]....
        /*0620*/ 	.word	0x000015b0
        /*0624*/ 	.word	0x000000ff
        /*0628*/ 	.word	0x0000a0c0
        /*062c*/ 	.short	0x0100
        /*062e*/ 	.byte	0x08
	.zero		1


	//   ....[24]....
        /*0630*/ 	.word	0x000015c0
        /*0634*/ 	.word	0x000000ff
        /*0638*/ 	.word	0x0000a0b8
        /*063c*/ 	.short	0x0100
        /*063e*/ 	.byte	0x08
	.zero		1


	//   ....[25]....
        /*0640*/ 	.word	0x000015d0
        /*0644*/ 	.word	0x000000ff
        /*0648*/ 	.word	0x0000a0c8
        /*064c*/ 	.short	0x0100
        /*064e*/ 	.byte	0x08
	.zero		1


	//   ....[26]....
        /*0650*/ 	.word	0x000016c0
        /*0654*/ 	.word	0x000000ff
        /*0658*/ 	.word	0x0000a0d0
        /*065c*/ 	.short	0x0100
        /*065e*/ 	.byte	0x05
	.zero		1


	//   ....[27]....
        /*0660*/ 	.word	0x000016d0
        /*0664*/ 	.word	0x000000ff
        /*0668*/ 	.word	0x0000a0d8
        /*066c*/ 	.short	0x0100
        /*066e*/ 	.byte	0x05
	.zero		1


	//   ....[28]....
        /*0670*/ 	.word	0x00001bb0
        /*0674*/ 	.word	0x000000ff
        /*0678*/ 	.word	0x0000a000
        /*067c*/ 	.short	0x010a
        /*067e*/ 	.byte	0x04
	.zero		1


	//   ....[29]....
        /*0680*/ 	.word	0x00001bf0
        /*0684*/ 	.word	0x000000ff
        /*0688*/ 	.word	0x0000a020
        /*068c*/ 	.short	0x010a
        /*068e*/ 	.byte	0x04
	.zero		1


	//   ....[30]....
        /*0690*/ 	.word	0x00001c90
        /*0694*/ 	.word	0x000000ff
        /*0698*/ 	.word	0x0000a058
        /*069c*/ 	.short	0x010a
        /*069e*/ 	.byte	0x04
	.zero		1


	//   ....[31]....
        /*06a0*/ 	.word	0x00001e00
        /*06a4*/ 	.word	0x000000ff
        /*06a8*/ 	.word	0x0000a008
        /*06ac*/ 	.short	0x010a
        /*06ae*/ 	.byte	0x04
	.zero		1


	//   ....[32]....
        /*06b0*/ 	.word	0x00001e60
        /*06b4*/ 	.word	0x000000ff
        /*06b8*/ 	.word	0x0000a068
        /*06bc*/ 	.short	0x010a
        /*06be*/ 	.byte	0x04
	.zero		1


	//   ....[33]....
        /*06c0*/ 	.word	0x00002030
        /*06c4*/ 	.word	0x000000ff
        /*06c8*/ 	.word	0x0000a028
        /*06cc*/ 	.short	0x010a
        /*06ce*/ 	.byte	0x04
	.zero		1


	//   ....[34]....
        /*06d0*/ 	.word	0x00002070
        /*06d4*/ 	.word	0x000000ff
        /*06d8*/ 	.word	0x0000a0a0
        /*06dc*/ 	.short	0x010a
        /*06de*/ 	.byte	0x04
	.zero		1


	//   ....[35]....
        /*06e0*/ 	.word	0x000020b0
        /*06e4*/ 	.word	0x000000ff
        /*06e8*/ 	.word	0x0000a058
        /*06ec*/ 	.short	0x010a
        /*06ee*/ 	.byte	0x04
	.zero		1


	//   ....[36]....
        /*06f0*/ 	.word	0x00002680
        /*06f4*/ 	.word	0x000000ff
        /*06f8*/ 	.word	0x0000a020
        /*06fc*/ 	.short	0x010a
        /*06fe*/ 	.byte	0x0c
	.zero		1


	//   ....[37]....
        /*0700*/ 	.word	0x00002870
        /*0704*/ 	.word	0x000000ff
        /*0708*/ 	.word	0x0000a0a8
        /*070c*/ 	.short	0x010a
        /*070e*/ 	.byte	0x04
	.zero		1


	//   ....[38]....
        /*0710*/ 	.word	0x000028e0
        /*0714*/ 	.word	0x000000ff
        /*0718*/ 	.word	0x0000a068
        /*071c*/ 	.short	0x010a
        /*071e*/ 	.byte	0x04
	.zero		1


	//   ....[39]....
        /*0720*/ 	.word	0x00002ff0
        /*0724*/ 	.word	0x000000ff
        /*0728*/ 	.word	0x0000a020
        /*072c*/ 	.short	0x010a
        /*072e*/ 	.byte	0x07
	.zero		1


	//   ....[40]....
        /*0730*/ 	.word	0x00003040
        /*0734*/ 	.word	0x000000ff
        /*0738*/ 	.word	0x0000a0a0
        /*073c*/ 	.short	0x010a
        /*073e*/ 	.byte	0x04
	.zero		1


	//   ....[41]....
        /*0740*/ 	.word	0x000030b0
        /*0744*/ 	.word	0x000000ff
        /*0748*/ 	.word	0x0000a058
        /*074c*/ 	.short	0x010a
        /*074e*/ 	.byte	0x04
	.zero		1


	//   ....[42]....
        /*0750*/ 	.word	0x000036e0
        /*0754*/ 	.word	0x000000ff
        /*0758*/ 	.word	0x0000a0a8
        /*075c*/ 	.short	0x010a
        /*075e*/ 	.byte	0x04
	.zero		1


	//   ....[43]....
        /*0760*/ 	.word	0x00003750
        /*0764*/ 	.word	0x000000ff
        /*0768*/ 	.word	0x0000a068
        /*076c*/ 	.short	0x010a
        /*076e*/ 	.byte	0x04
	.zero		1


	//   ....[44]....
        /*0770*/ 	.word	0x00003e30
        /*0774*/ 	.word	0x00000010
        /*0778*/ 	.word	0x0000a0c0
        /*077c*/ 	.short	0x010a
        /*077e*/ 	.byte	0xff
	.zero		1


	//   ....[45]....
        /*0780*/ 	.word	0x00006a60
        /*0784*/ 	.word	0x00000010
        /*0788*/ 	.word	0x0000a0b0
        /*078c*/ 	.short	0x0101
        /*078e*/ 	.byte	0xff
	.zero		1


	//   ....[46]....
        /*0790*/ 	.word	0x00007010
        /*0794*/ 	.word	0x00000010
        /*0798*/ 	.word	0x0000a0c8
        /*079c*/ 	.short	0x010a
        /*079e*/ 	.byte	0xff
	.zero		1


	//   ....[47]....
        /*07a0*/ 	.word	0x00007320
        /*07a4*/ 	.word	0x00000010
        /*07a8*/ 	.word	0x0000a0b8
        /*07ac*/ 	.short	0x0101
        /*07ae*/ 	.byte	0xff
	.zero		1


	//   ....[48]....
        /*07b0*/ 	.word	0x00007480
        /*07b4*/ 	.word	0x000000ff
        /*07b8*/ 	.word	0x0000a070
        /*07bc*/ 	.short	0x010a
        /*07be*/ 	.byte	0x27
	.zero		1


	//   ....[49]....
        /*07c0*/ 	.word	0x00007500
        /*07c4*/ 	.word	0x000000ff
        /*07c8*/ 	.word	0x00000000
        /*07cc*/ 	.short	0x0101
        /*07ce*/ 	.byte	0x04
	.zero		1


	//   ....[50]....
        /*07d0*/ 	.word	0x00007530
        /*07d4*/ 	.word	0x000000ff
        /*07d8*/ 	.word	0x0000a080
        /*07dc*/ 	.short	0x010a
        /*07de*/ 	.byte	0x27
	.zero		1


	//   ....[51]....
        /*07e0*/ 	.word	0x00007700
        /*07e4*/ 	.word	0x000000ff
        /*07e8*/ 	.word	0x0000a070
        /*07ec*/ 	.short	0x010a
        /*07ee*/ 	.byte	0x27
	.zero		1


	//   ....[52]....
        /*07f0*/ 	.word	0x00007860
        /*07f4*/ 	.word	0x000000ff
        /*07f8*/ 	.word	0x0000a090
        /*07fc*/ 	.short	0x010a
        /*07fe*/ 	.byte	0x27
	.zero		1


	//   ....[53]....
        /*0800*/ 	.word	0x00007f70
        /*0804*/ 	.word	0x000000ff
        /*0808*/ 	.word	0x00000000
        /*080c*/ 	.short	0x0101
        /*080e*/ 	.byte	0x04
	.zero		1


	//   ....[54]....
        /*0810*/ 	.word	0x00007ff0
        /*0814*/ 	.word	0x000000ff
        /*0818*/ 	.word	0x00000000
        /*081c*/ 	.short	0x0101
        /*081e*/ 	.byte	0x04
	.zero		1


	//   ....[55]....
        /*0820*/ 	.word	0x00008050
        /*0824*/ 	.word	0x000000ff
        /*0828*/ 	.word	0x0000a080
        /*082c*/ 	.short	0x010a
        /*082e*/ 	.byte	0x27
	.zero		1


	//   ....[56]....
        /*0830*/ 	.word	0x000082d0
        /*0834*/ 	.word	0x000000ff
        /*0838*/ 	.word	0x0000a098
        /*083c*/ 	.short	0x010a
        /*083e*/ 	.byte	0x27
	.zero		1


	//   ....[57]....
        /*0840*/ 	.word	0x000089c0
        /*0844*/ 	.word	0x000000ff
        /*0848*/ 	.word	0x00000000
        /*084c*/ 	.short	0x0101
        /*084e*/ 	.byte	0x04
	.zero		1


	//   ....[58]....
        /*0850*/ 	.word	0x00008a60
        /*0854*/ 	.word	0x000000ff
        /*0858*/ 	.word	0x00000000
        /*085c*/ 	.short	0x0101
        /*085e*/ 	.byte	0x05
	.zero		1


	//   ....[59]....
        /*0860*/ 	.word	0x00008b10
        /*0864*/ 	.word	0x00000000
        /*0868*/ 	.word	0x00000000
        /*086c*/ 	.short	0x0101
        /*086e*/ 	.byte	0xff
	.zero		1


	//   ....[60]....
        /*0870*/ 	.word	0x00008b50
        /*0874*/ 	.word	0x0000001a
        /*0878*/ 	.word	0x0000a070
        /*087c*/ 	.short	0x010a
        /*087e*/ 	.byte	0xff
	.zero		1


	//   ....[61]....
        /*0880*/ 	.word	0x00008bc0
        /*0884*/ 	.word	0x000000ff
        /*0888*/ 	.word	0x00000000
        /*088c*/ 	.short	0x0101
        /*088e*/ 	.byte	0x04
	.zero		1


	//   ....[62]....
        /*0890*/ 	.word	0x00008c20
        /*0894*/ 	.word	0x0000001a
        /*0898*/ 	.word	0x0000a090
        /*089c*/ 	.short	0x010a
        /*089e*/ 	.byte	0xff
	.zero		1


	//   ....[63]....
        /*08a0*/ 	.word	0x00008ca0
        /*08a4*/ 	.word	0x0000001a
        /*08a8*/ 	.word	0x0000a0c0
        /*08ac*/ 	.short	0x010a
        /*08ae*/ 	.byte	0xff
	.zero		1


	//   ....[64]....
        /*08b0*/ 	.word	0x00009980
        /*08b4*/ 	.word	0x00000000
        /*08b8*/ 	.word	0x00000000
        /*08bc*/ 	.short	0x0101
        /*08be*/ 	.byte	0xff
	.zero		1


	//   ....[65]....
        /*08c0*/ 	.word	0x000099b0
        /*08c4*/ 	.word	0x0000001a
        /*08c8*/ 	.word	0x0000a0b0
        /*08cc*/ 	.short	0x0101
        /*08ce*/ 	.byte	0xff
	.zero		1


	//   ....[66]....
        /*08d0*/ 	.word	0x00009a30
        /*08d4*/ 	.word	0x0000001a
        /*08d8*/ 	.word	0x0000a080
        /*08dc*/ 	.short	0x010a
        /*08de*/ 	.byte	0xff
	.zero		1


	//   ....[67]....
        /*08e0*/ 	.word	0x00009be0
        /*08e4*/ 	.word	0x00000022
        /*08e8*/ 	.word	0x00000000
        /*08ec*/ 	.short	0x0101
        /*08ee*/ 	.byte	0xff
	.zero		1


	//   ....[68]....
        /*08f0*/ 	.word	0x00009c30
        /*08f4*/ 	.word	0x0000001a
        /*08f8*/ 	.word	0x0000a098
        /*08fc*/ 	.short	0x010a
        /*08fe*/ 	.byte	0xff
	.zero		1


	//   ....[69]....
        /*0900*/ 	.word	0x00009cb0
        /*0904*/ 	.word	0x0000001a
        /*0908*/ 	.word	0x0000a0c8
        /*090c*/ 	.short	0x010a
        /*090e*/ 	.byte	0xff
	.zero		1


	//   ....[70]....
        /*0910*/ 	.word	0x0000a8f0
        /*0914*/ 	.word	0x00000000
        /*0918*/ 	.word	0x00000000
        /*091c*/ 	.short	0x0101
        /*091e*/ 	.byte	0xff
	.zero		1


	//   ....[71]....
        /*0920*/ 	.word	0x0000a920
        /*0924*/ 	.word	0x0000001a
        /*0928*/ 	.word	0x0000a0b8
        /*092c*/ 	.short	0x0101
        /*092e*/ 	.byte	0xff
	.zero		1


	//   ....[72]....
        /*0930*/ 	.word	0x0000aba0
        /*0934*/ 	.word	0x000000ff
        /*0938*/ 	.word	0x00000000
        /*093c*/ 	.short	0x010a
        /*093e*/ 	.byte	0x05
	.zero		1


	//   ....[73]....
        /*0940*/ 	.word	0x0000ae90
        /*0944*/ 	.word	0x000000ff
        /*0948*/ 	.word	0x00000000
        /*094c*/ 	.short	0x010a
        /*094e*/ 	.byte	0x05
	.zero		1


	//   ....[74]....
        /*0950*/ 	.word	0x0000bab0
        /*0954*/ 	.word	0x000000ff
        /*0958*/ 	.word	0x00000000
        /*095c*/ 	.short	0x0101
        /*095e*/ 	.byte	0x04
	.zero		1


	//   ....[75]....
        /*0960*/ 	.word	0x0000bb10
        /*0964*/ 	.word	0x00000004
        /*0968*/ 	.word	0x0000a0d0
        /*096c*/ 	.short	0x010a
        /*096e*/ 	.byte	0x2a
	.zero		1


	//   ....[76]....
        /*0970*/ 	.word	0x0000ce20
        /*0974*/ 	.word	0x00000000
        /*0978*/ 	.word	0x0000a0d0
        /*097c*/ 	.short	0x0101
        /*097e*/ 	.byte	0x25
	.zero		1


	//   ....[77]....
        /*0980*/ 	.word	0x0000e900
        /*0984*/ 	.word	0x000000ff
        /*0988*/ 	.word	0x00000000
        /*098c*/ 	.short	0x0101
        /*098e*/ 	.byte	0x06
	.zero		1


	//   ....[78]....
        /*0990*/ 	.word	0x0000ea60
        /*0994*/ 	.word	0x000000ff
        /*0998*/ 	.word	0x00000000
        /*099c*/ 	.short	0x010a
        /*099e*/ 	.byte	0x06
	.zero		1


	//   ....[79]....
        /*09a0*/ 	.word	0x0000f0d0
        /*09a4*/ 	.word	0x000000ff
        /*09a8*/ 	.word	0x00000000
        /*09ac*/ 	.short	0x010a
        /*09ae*/ 	.byte	0x06
	.zero		1


	//   ....[80]....
        /*09b0*/ 	.word	0x0000f4f0
        /*09b4*/ 	.word	0x000000ff
        /*09b8*/ 	.word	0x00000000
        /*09bc*/ 	.short	0x010a
        /*09be*/ 	.byte	0x04
	.zero		1


	//   ....[81]....
        /*09c0*/ 	.word	0x00012970
        /*09c4*/ 	.word	0x000000ff
        /*09c8*/ 	.word	0x00000000
        /*09cc*/ 	.short	0x0101
        /*09ce*/ 	.byte	0x04
	.zero		1


	//   ....[82]....
        /*09d0*/ 	.word	0x000129d0
        /*09d4*/ 	.word	0x00000004
        /*09d8*/ 	.word	0x0000a0d0
        /*09dc*/ 	.short	0x010a
        /*09de*/ 	.byte	0x2a
	.zero		1


	//   ....[83]....
        /*09e0*/ 	.word	0x00015040
        /*09e4*/ 	.word	0x00000000
        /*09e8*/ 	.word	0x0000a0d0
        /*09ec*/ 	.short	0x0101
        /*09ee*/ 	.byte	0x28
	.zero		1


	//   ....[84]....
        /*09f0*/ 	.word	0x000157f0
        /*09f4*/ 	.word	0x000000ff
        /*09f8*/ 	.word	0x00000000
        /*09fc*/ 	.short	0x0101
        /*09fe*/ 	.byte	0x05
	.zero		1


	//   ....[85]....
        /*0a00*/ 	.word	0x00015920
        /*0a04*/ 	.word	0x000000ff
        /*0a08*/ 	.word	0x00000000
        /*0a0c*/ 	.short	0x010a
        /*0a0e*/ 	.byte	0x05
	.zero		1


	//   ....[86]....
        /*0a10*/ 	.word	0x00015f60
        /*0a14*/ 	.word	0x000000ff
        /*0a18*/ 	.word	0x00000000
        /*0a1c*/ 	.short	0x010a
        /*0a1e*/ 	.byte	0x05
	.zero		1


	//   ....[87]....
        /*0a20*/ 	.word	0x00016220
        /*0a24*/ 	.word	0x000000ff
        /*0a28*/ 	.word	0x00000000
        /*0a2c*/ 	.short	0x0101
        /*0a2e*/ 	.byte	0x04
	.zero		1


	//   ....[88]....
        /*0a30*/ 	.word	0x000162c0
        /*0a34*/ 	.word	0x000000ff
        /*0a38*/ 	.word	0x00000000
        /*0a3c*/ 	.short	0x010a
        /*0a3e*/ 	.byte	0x07
	.zero		1


	//   ....[89]....
        /*0a40*/ 	.word	0x00016380
        /*0a44*/ 	.word	0x000000ff
        /*0a48*/ 	.word	0x00000000
        /*0a4c*/ 	.short	0x0101
        /*0a4e*/ 	.byte	0x04
	.zero		1


	//   ....[90]....
        /*0a50*/ 	.word	0x00016770
        /*0a54*/ 	.word	0x000000ff
        /*0a58*/ 	.word	0x0000a010
        /*0a5c*/ 	.short	0x010a
        /*0a5e*/ 	.byte	0x08
	.zero		1


	//   ....[91]....
        /*0a60*/ 	.word	0x00016910
        /*0a64*/ 	.word	0x000000ff
        /*0a68*/ 	.word	0x0000a038
        /*0a6c*/ 	.short	0x010a
        /*0a6e*/ 	.byte	0x08
	.zero		1


	//   ....[92]....
        /*0a70*/ 	.word	0x00016ad0
        /*0a74*/ 	.word	0x000000ff
        /*0a78*/ 	.word	0x0000a018
        /*0a7c*/ 	.short	0x010a
        /*0a7e*/ 	.byte	0x08
	.zero		1


	//   ....[93]....
        /*0a80*/ 	.word	0x00016c80
        /*0a84*/ 	.word	0x000000ff
        /*0a88*/ 	.word	0x0000a040
        /*0a8c*/ 	.short	0x010a
        /*0a8e*/ 	.byte	0x08
	.zero		1


	//   ....[94]....
        /*0a90*/ 	.word	0x00016f70
        /*0a94*/ 	.word	0x000000ff
        /*0a98*/ 	.word	0x0000a038
        /*0a9c*/ 	.short	0x010a
        /*0a9e*/ 	.byte	0x21
	.zero		1


	//   ....[95]....
        /*0aa0*/ 	.word	0x00017140
        /*0aa4*/ 	.word	0x000000ff
        /*0aa8*/ 	.word	0x0000a038
        /*0aac*/ 	.short	0x010a
        /*0aae*/ 	.byte	0x11
	.zero		1


	//   ....[96]....
        /*0ab0*/ 	.word	0x00017330
        /*0ab4*/ 	.word	0x000000ff
        /*0ab8*/ 	.word	0x0000a038
        /*0abc*/ 	.short	0x010a
        /*0abe*/ 	.byte	0x19
	.zero		1


	//   ....[97]....
        /*0ac0*/ 	.word	0x00017510
        /*0ac4*/ 	.word	0x000000ff
        /*0ac8*/ 	.word	0x0000a038
        /*0acc*/ 	.short	0x010a
        /*0ace*/ 	.byte	0x11
	.zero		1


	//   ....[98]....
        /*0ad0*/ 	.word	0x00017700
        /*0ad4*/ 	.word	0x000000ff
        /*0ad8*/ 	.word	0x0000a038
        /*0adc*/ 	.short	0x010a
        /*0ade*/ 	.byte	0x11
	.zero		1


	//   ....[99]....
        /*0ae0*/ 	.word	0x000178f0
        /*0ae4*/ 	.word	0x000000ff
        /*0ae8*/ 	.word	0x0000a038
        /*0aec*/ 	.short	0x010a
        /*0aee*/ 	.byte	0x11
	.zero		1


	//   ....[100]....
        /*0af0*/ 	.word	0x00017ae0
        /*0af4*/ 	.word	0x000000ff
        /*0af8*/ 	.word	0x0000a038
        /*0afc*/ 	.short	0x010a
        /*0afe*/ 	.byte	0x11
	.zero		1


	//   ....[101]....
        /*0b00*/ 	.word	0x00017cd0
        /*0b04*/ 	.word	0x000000ff
        /*0b08*/ 	.word	0x0000a038
        /*0b0c*/ 	.short	0x010a
        /*0b0e*/ 	.byte	0x11
	.zero		1


	//   ....[102]....
        /*0b10*/ 	.word	0x00017f60
        /*0b14*/ 	.word	0x000000ff
        /*0b18*/ 	.word	0x0000a038
        /*0b1c*/ 	.short	0x010a
        /*0b1e*/ 	.byte	0x19
	.zero		1


	//   ....[103]....
        /*0b20*/ 	.word	0x00018140
        /*0b24*/ 	.word	0x000000ff
        /*0b28*/ 	.word	0x0000a038
        /*0b2c*/ 	.short	0x010a
        /*0b2e*/ 	.byte	0x11
	.zero		1


	//   ....[104]....
        /*0b30*/ 	.word	0x000185a0
        /*0b34*/ 	.word	0x000000ff
        /*0b38*/ 	.word	0x0000a0b0
        /*0b3c*/ 	.short	0x010a
        /*0b3e*/ 	.byte	0x10
	.zero		1


	//   ....[105]....
        /*0b40*/ 	.word	0x00018640
        /*0b44*/ 	.word	0x000000ff
        /*0b48*/ 	.word	0x0000a0b8
        /*0b4c*/ 	.short	0x010a
        /*0b4e*/ 	.byte	0x10
	.zero		1


	//   ....[106]....
        /*0b50*/ 	.word	0x00018760
        /*0b54*/ 	.word	0x000000ff
        /*0b58*/ 	.word	0x00000000
        /*0b5c*/ 	.short	0x0101
        /*0b5e*/ 	.byte	0x05
	.zero		1


	//   ....[107]....
        /*0b60*/ 	.word	0x000187e0
        /*0b64*/ 	.word	0x000000ff
        /*0b68*/ 	.word	0x00000000
        /*0b6c*/ 	.short	0x0101
        /*0b6e*/ 	.byte	0x05
	.zero		1


	//   ....[108]....
        /*0b70*/ 	.word	0x00018a70
        /*0b74*/ 	.word	0x00000000
        /*0b78*/ 	.word	0x0000a000
        /*0b7c*/ 	.short	0x010a
        /*0b7e*/ 	.byte	0xff
	.zero		1


	//   ....[109]....
        /*0b80*/ 	.word	0x00018ad0
        /*0b84*/ 	.word	0x00000000
        /*0b88*/ 	.word	0x0000a020
        /*0b8c*/ 	.short	0x010a
        /*0b8e*/ 	.byte	0xff
	.zero		1


	//   ....[110]....
        /*0b90*/ 	.word	0x00018b30
        /*0b94*/ 	.word	0x00000003
        /*0b98*/ 	.word	0x0000a058
        /*0b9c*/ 	.short	0x010a
        /*0b9e*/ 	.byte	0xff
	.zero		1


	//   ....[111]....
        /*0ba0*/ 	.word	0x00018b90
        /*0ba4*/ 	.word	0x00000000
        /*0ba8*/ 	.word	0x0000a008
        /*0bac*/ 	.short	0x010a
        /*0bae*/ 	.byte	0xff
	.zero		1


	//   ....[112]....
        /*0bb0*/ 	.word	0x00018bf0
        /*0bb4*/ 	.word	0x00000003
        /*0bb8*/ 	.word	0x0000a068
        /*0bbc*/ 	.short	0x010a
        /*0bbe*/ 	.byte	0xff
	.zero		1


	//   ....[113]....
        /*0bc0*/ 	.word	0x00018c50
        /*0bc4*/ 	.word	0x00000000
        /*0bc8*/ 	.word	0x0000a028
        /*0bcc*/ 	.short	0x010a
        /*0bce*/ 	.byte	0xff
	.zero		1


	//   ....[114]....
        /*0bd0*/ 	.word	0x00018cb0
        /*0bd4*/ 	.word	0x00000003
        /*0bd8*/ 	.word	0x0000a0a0
        /*0bdc*/ 	.short	0x010a
        /*0bde*/ 	.byte	0xff
	.zero		1


	//   ....[115]....
        /*0be0*/ 	.word	0x00018d10
        /*0be4*/ 	.word	0x00000004
        /*0be8*/ 	.word	0x0000a058
        /*0bec*/ 	.short	0x010a
        /*0bee*/ 	.byte	0xff
	.zero		1


	//   ....[116]....
        /*0bf0*/ 	.word	0x00018d70
        /*0bf4*/ 	.word	0x00000003
        /*0bf8*/ 	.word	0x0000a020
        /*0bfc*/ 	.short	0x010a
        /*0bfe*/ 	.byte	0xff
	.zero		1


	//   ....[117]....
        /*0c00*/ 	.word	0x00018dd0
        /*0c04*/ 	.word	0x00000000
        /*0c08*/ 	.word	0x0000a0a8
        /*0c0c*/ 	.short	0x010a
        /*0c0e*/ 	.byte	0xff
	.zero		1


	//   ....[118]....
        /*0c10*/ 	.word	0x00018e30
        /*0c14*/ 	.word	0x00000000
        /*0c18*/ 	.word	0x0000a068
        /*0c1c*/ 	.short	0x010a
        /*0c1e*/ 	.byte	0xff
	.zero		1


	//   ....[119]....
        /*0c20*/ 	.word	0x00018e90
        /*0c24*/ 	.word	0x00000000
        /*0c28*/ 	.word	0x0000a020
        /*0c2c*/ 	.short	0x010a
        /*0c2e*/ 	.byte	0xff
	.zero		1


	//   ....[120]....
        /*0c30*/ 	.word	0x00018ef0
        /*0c34*/ 	.word	0x00000000
        /*0c38*/ 	.word	0x0000a0a0
        /*0c3c*/ 	.short	0x010a
        /*0c3e*/ 	.byte	0xff
	.zero		1


	//   ....[121]....
        /*0c40*/ 	.word	0x00018f50
        /*0c44*/ 	.word	0x00000003
        /*0c48*/ 	.word	0x0000a058
        /*0c4c*/ 	.short	0x010a
        /*0c4e*/ 	.byte	0xff
	.zero		1


	//   ....[122]....
        /*0c50*/ 	.word	0x00018fb0
        /*0c54*/ 	.word	0x00000000
        /*0c58*/ 	.word	0x0000a0a8
        /*0c5c*/ 	.short	0x010a
        /*0c5e*/ 	.byte	0xff
	.zero		1


	//   ....[123]....
        /*0c60*/ 	.word	0x00019010
        /*0c64*/ 	.word	0x00000000
        /*0c68*/ 	.word	0x0000a068
        /*0c6c*/ 	.short	0x010a
        /*0c6e*/ 	.byte	0xff
	.zero		1


	//   ....[124]....
        /*0c70*/ 	.word	0x00019060
        /*0c74*/ 	.word	0x00000010
        /*0c78*/ 	.word	0x0000a0c0
        /*0c7c*/ 	.short	0x010a
        /*0c7e*/ 	.byte	0xff
	.zero		1


	//   ....[125]....
        /*0c80*/ 	.word	0x000190b0
        /*0c84*/ 	.word	0x00000010
        /*0c88*/ 	.word	0x0000a0c8
        /*0c8c*/ 	.short	0x010a
        /*0c8e*/ 	.byte	0xff
	.zero		1


	//   ....[126]....
        /*0c90*/ 	.word	0x00019110
        /*0c94*/ 	.word	0x00000000
        /*0c98*/ 	.word	0x0000a070
        /*0c9c*/ 	.short	0x010a
        /*0c9e*/ 	.byte	0xff
	.zero		1


	//   ....[127]....
        /*0ca0*/ 	.word	0x00019170
        /*0ca4*/ 	.word	0x00000000
        /*0ca8*/ 	.word	0x0000a080
        /*0cac*/ 	.short	0x010a
        /*0cae*/ 	.byte	0xff
	.zero		1


	//   ....[128]....
        /*0cb0*/ 	.word	0x000191d0
        /*0cb4*/ 	.word	0x00000000
        /*0cb8*/ 	.word	0x0000a070
        /*0cbc*/ 	.short	0x010a
        /*0cbe*/ 	.byte	0xff
	.zero		1


	//   ....[129]....
        /*0cc0*/ 	.word	0x00019230
        /*0cc4*/ 	.word	0x00000000
        /*0cc8*/ 	.word	0x0000a090
        /*0ccc*/ 	.short	0x010a
        /*0cce*/ 	.byte	0xff
	.zero		1


	//   ....[130]....
        /*0cd0*/ 	.word	0x00019290
        /*0cd4*/ 	.word	0x00000000
        /*0cd8*/ 	.word	0x0000a080
        /*0cdc*/ 	.short	0x010a
        /*0cde*/ 	.byte	0xff
	.zero		1


	//   ....[131]....
        /*0ce0*/ 	.word	0x000192f0
        /*0ce4*/ 	.word	0x00000000
        /*0ce8*/ 	.word	0x0000a098
        /*0cec*/ 	.short	0x010a
        /*0cee*/ 	.byte	0xff
	.zero		1


	//   ....[132]....
        /*0cf0*/ 	.word	0x00019340
        /*0cf4*/ 	.word	0x0000001a
        /*0cf8*/ 	.word	0x0000a070
        /*0cfc*/ 	.short	0x010a
        /*0cfe*/ 	.byte	0xff
	.zero		1


	//   ....[133]....
        /*0d00*/ 	.word	0x00019390
        /*0d04*/ 	.word	0x0000001a
        /*0d08*/ 	.word	0x0000a090
        /*0d0c*/ 	.short	0x010a
        /*0d0e*/ 	.byte	0xff
	.zero		1


	//   ....[134]....
        /*0d10*/ 	.word	0x000193e0
        /*0d14*/ 	.word	0x0000001a
        /*0d18*/ 	.word	0x0000a0c0
        /*0d1c*/ 	.short	0x010a
        /*0d1e*/ 	.byte	0xff
	.zero		1


	//   ....[135]....
        /*0d20*/ 	.word	0x00019430
        /*0d24*/ 	.word	0x0000001a
        /*0d28*/ 	.word	0x0000a080
        /*0d2c*/ 	.short	0x010a
        /*0d2e*/ 	.byte	0xff
	.zero		1


	//   ....[136]....
        /*0d30*/ 	.word	0x00019480
        /*0d34*/ 	.word	0x0000001a
        /*0d38*/ 	.word	0x0000a098
        /*0d3c*/ 	.short	0x010a
        /*0d3e*/ 	.byte	0xff
	.zero		1


	//   ....[137]....
        /*0d40*/ 	.word	0x000194d0
        /*0d44*/ 	.word	0x0000001a
        /*0d48*/ 	.word	0x0000a0c8
        /*0d4c*/ 	.short	0x010a
        /*0d4e*/ 	.byte	0xff
	.zero		1


	//   ....[138]....
        /*0d50*/ 	.word	0x00019530
        /*0d54*/ 	.word	0x00000000
        /*0d58*/ 	.word	0x00000000
        /*0d5c*/ 	.short	0x010a
        /*0d5e*/ 	.byte	0xff
	.zero		1


	//   ....[139]....
        /*0d60*/ 	.word	0x00019590
        /*0d64*/ 	.word	0x00000000
        /*0d68*/ 	.word	0x00000000
        /*0d6c*/ 	.short	0x010a
        /*0d6e*/ 	.byte	0xff
	.zero		1


	//   ....[140]....
        /*0d70*/ 	.word	0x000195f0
        /*0d74*/ 	.word	0x00000004
        /*0d78*/ 	.word	0x0000a0d0
        /*0d7c*/ 	.short	0x010a
        /*0d7e*/ 	.byte	0xff
	.zero		1


	//   ....[141]....
        /*0d80*/ 	.word	0x00019650
        /*0d84*/ 	.word	0x00000005
        /*0d88*/ 	.word	0x00000000
        /*0d8c*/ 	.short	0x010a
        /*0d8e*/ 	.byte	0xff
	.zero		1


	//   ....[142]....
        /*0d90*/ 	.word	0x000196b0
        /*0d94*/ 	.word	0x00000003
        /*0d98*/ 	.word	0x00000000
        /*0d9c*/ 	.short	0x010a
        /*0d9e*/ 	.byte	0xff
	.zero		1


	//   ....[143]....
        /*0da0*/ 	.word	0x00019710
        /*0da4*/ 	.word	0x00000000
        /*0da8*/ 	.word	0x00000000
        /*0dac*/ 	.short	0x010a
        /*0dae*/ 	.byte	0xff
	.zero		1


	//   ....[144]....
        /*0db0*/ 	.word	0x00019770
        /*0db4*/ 	.word	0x00000004
        /*0db8*/ 	.word	0x0000a0d0
        /*0dbc*/ 	.short	0x010a
        /*0dbe*/ 	.byte	0xff
	.zero		1


	//   ....[145]....
        /*0dc0*/ 	.word	0x000197d0
        /*0dc4*/ 	.word	0x00000003
        /*0dc8*/ 	.word	0x00000000
        /*0dcc*/ 	.short	0x010a
        /*0dce*/ 	.byte	0xff
	.zero		1


	//   ....[146]....
        /*0dd0*/ 	.word	0x00019830
        /*0dd4*/ 	.word	0x00000003
        /*0dd8*/ 	.word	0x00000000
        /*0ddc*/ 	.short	0x010a
        /*0dde*/ 	.byte	0xff
	.zero		1


	//   ....[147]....
        /*0de0*/ 	.word	0x00019890
        /*0de4*/ 	.word	0x00000000
        /*0de8*/ 	.word	0x00000000
        /*0dec*/ 	.short	0x010a
        /*0dee*/ 	.byte	0xff
	.zero		1


	//   ....[148]....
        /*0df0*/ 	.word	0x000198f0
        /*0df4*/ 	.word	0x00000000
        /*0df8*/ 	.word	0x0000a010
        /*0dfc*/ 	.short	0x010a
        /*0dfe*/ 	.byte	0xff
	.zero		1


	//   ....[149]....
        /*0e00*/ 	.word	0x00019950
        /*0e04*/ 	.word	0x00000000
        /*0e08*/ 	.word	0x0000a038
        /*0e0c*/ 	.short	0x010a
        /*0e0e*/ 	.byte	0xff
	.zero		1


	//   ....[150]....
        /*0e10*/ 	.word	0x000199b0
        /*0e14*/ 	.word	0x00000000
        /*0e18*/ 	.word	0x0000a018
        /*0e1c*/ 	.short	0x010a
        /*0e1e*/ 	.byte	0xff
	.zero		1


	//   ....[151]....
        /*0e20*/ 	.word	0x00019a10
        /*0e24*/ 	.word	0x00000000
        /*0e28*/ 	.word	0x0000a040
        /*0e2c*/ 	.short	0x010a
        /*0e2e*/ 	.byte	0xff
	.zero		1


	//   ....[152]....
        /*0e30*/ 	.word	0x00019a70
        /*0e34*/ 	.word	0x00000000
        /*0e38*/ 	.word	0x0000a038
        /*0e3c*/ 	.short	0x010a
        /*0e3e*/ 	.byte	0xff
	.zero		1


	//   ....[153]....
        /*0e40*/ 	.word	0x00019ad0
        /*0e44*/ 	.word	0x00000000
        /*0e48*/ 	.word	0x0000a038
        /*0e4c*/ 	.short	0x010a
        /*0e4e*/ 	.byte	0xff
	.zero		1


	//   ....[154]....
        /*0e50*/ 	.word	0x00019b30
        /*0e54*/ 	.word	0x00000000
        /*0e58*/ 	.word	0x0000a038
        /*0e5c*/ 	.short	0x010a
        /*0e5e*/ 	.byte	0xff
	.zero		1


	//   ....[155]....
        /*0e60*/ 	.word	0x00019b90
        /*0e64*/ 	.word	0x00000000
        /*0e68*/ 	.word	0x0000a038
        /*0e6c*/ 	.short	0x010a
        /*0e6e*/ 	.byte	0xff
	.zero		1


	//   ....[156]....
        /*0e70*/ 	.word	0x00019bf0
        /*0e74*/ 	.word	0x00000000
        /*0e78*/ 	.word	0x0000a038
        /*0e7c*/ 	.short	0x010a
        /*0e7e*/ 	.byte	0xff
	.zero		1


	//   ....[157]....
        /*0e80*/ 	.word	0x00019c50
        /*0e84*/ 	.word	0x00000000
        /*0e88*/ 	.word	0x0000a038
        /*0e8c*/ 	.short	0x010a
        /*0e8e*/ 	.byte	0xff
	.zero		1


	//   ....[158]....
        /*0e90*/ 	.word	0x00019cb0
        /*0e94*/ 	.word	0x00000000
        /*0e98*/ 	.word	0x0000a038
        /*0e9c*/ 	.short	0x010a
        /*0e9e*/ 	.byte	0xff
	.zero		1


	//   ....[159]....
        /*0ea0*/ 	.word	0x00019d10
        /*0ea4*/ 	.word	0x00000000
        /*0ea8*/ 	.word	0x0000a038
        /*0eac*/ 	.short	0x010a
        /*0eae*/ 	.byte	0xff
	.zero		1


	//   ....[160]....
        /*0eb0*/ 	.word	0x00019d70
        /*0eb4*/ 	.word	0x00000000
        /*0eb8*/ 	.word	0x0000a038
        /*0ebc*/ 	.short	0x010a
        /*0ebe*/ 	.byte	0xff
	.zero		1


	//   ....[161]....
        /*0ec0*/ 	.word	0x00019dd0
        /*0ec4*/ 	.word	0x00000000
        /*0ec8*/ 	.word	0x0000a038
        /*0ecc*/ 	.short	0x010a
        /*0ece*/ 	.byte	0xff
	.zero		1


	//   ....[162]....
        /*0ed0*/ 	.word	0x00019e30
        /*0ed4*/ 	.word	0x00000000
        /*0ed8*/ 	.word	0x0000a0b0
        /*0edc*/ 	.short	0x010a
        /*0ede*/ 	.byte	0xff
	.zero		1


	//   ....[163]....
        /*0ee0*/ 	.word	0x00019e90
        /*0ee4*/ 	.word	0x00000000
        /*0ee8*/ 	.word	0x0000a0b8
        /*0eec*/ 	.short	0x010a
        /*0eee*/ 	.byte	0xff
	.zero		1


	//----- nvinfo : EIATTR_NUM_MBARRIERS
	.align		4
.L_66:
        /*0ef0*/ 	.byte	0x03, 0x38
        /*0ef2*/ 	.short	0x001c


	//----- nvinfo : EIATTR_EXIT_INSTR_OFFSETS
	.align		4
        /*0ef4*/ 	.byte	0x04, 0x1c
        /*0ef6*/ 	.short	(.L_68 - .L_67)


	//   ....[0]....
.L_67:
        /*0ef8*/ 	.word	0x000017c0


	//   ....[1]....
        /*0efc*/ 	.word	0x00001a40


	//   ....[2]....
        /*0f00*/ 	.word	0x00003c90


	//   ....[3]....
        /*0f04*/ 	.word	0x00003cd0


	//   ....[4]....
        /*0f08*/ 	.word	0x00003d50


	//   ....[5]....
        /*0f0c*/ 	.word	0x00007330


	//   ....[6]....
        /*0f10*/ 	.word	0x0000a930


	//   ....[7]....
        /*0f14*/ 	.word	0x0000a9d0


	//   ....[8]....
        /*0f18*/ 	.word	0x00016390


	//   ....[9]....
        /*0f1c*/ 	.word	0x00016420


	//   ....[10]....
        /*0f20*/ 	.word	0x000164c0


	//   ....[11]....
        /*0f24*/ 	.word	0x00016df0


	//   ....[12]....
        /*0f28*/ 	.word	0x00017ee0


	//   ....[13]....
        /*0f2c*/ 	.word	0x00018320


	//   ....[14]....
        /*0f30*/ 	.word	0x00018390


	//   ....[15]....
        /*0f34*/ 	.word	0x00018a50


	//----- nvinfo : EIATTR_INDIRECT_BRANCH_TARGETS
	.align		4
.L_68:
        /*0f38*/ 	.byte	0x04, 0x34
        /*0f3a*/ 	.short	(.L_70 - .L_69)


	//   ....[0]....
.L_69:
        /*0f3c*/ 	.word	.L_x_465@srel
        /*0f40*/ 	.short	0x0
        /*0f42*/ 	.short	0x0
        /*0f44*/ 	.word	0x3
        /*0f48*/ 	.word	.L_x_466@srel
        /*0f4c*/ 	.word	.L_x_467@srel
        /*0f50*/ 	.word	.L_x_468@srel


	//----- nvinfo : EIATTR_MAX_THREADS
	.align		4
.L_70:
        /*0f54*/ 	.byte	0x04, 0x05
        /*0f56*/ 	.short	(.L_72 - .L_71)
.L_71:
        /*0f58*/ 	.word	0x00000200
        /*0f5c*/ 	.word	0x00000001
        /*0f60*/ 	.word	0x00000001


	//----- nvinfo : EIATTR_CRS_STACK_SIZE
	.align		4
.L_72:
        /*0f64*/ 	.byte	0x04, 0x1e
        /*0f66*/ 	.short	(.L_74 - .L_73)
.L_73:
        /*0f68*/ 	.word	0x00000000


	//----- nvinfo : EIATTR_CBANK_PARAM_SIZE
	.align		4
.L_74:
        /*0f6c*/ 	.byte	0x03, 0x19
        /*0f6e*/ 	.short	0x0600


	//----- nvinfo : EIATTR_PARAM_CBANK
	.align		4
        /*0f70*/ 	.byte	0x04, 0x0a
        /*0f72*/ 	.short	(.L_76 - .L_75)
	.align		4
.L_75:
        /*0f74*/ 	.word	index@(.nv.constant0._ZN7cutlass13device_kernelINS_4fmha6kernel36Sm100FmhaFwdKernelTmaWarpspecializedIN4cute5tupleIJiiiNS5_IJNS5_IJiiEEEiEEEEEENS1_10collective38Sm100FmhaFwdMainloopTmaWarpspecializedINS_10bfloat16_tEffNS5_IJNS4_1CILi256EEENSC_ILi128EEENSC_ILi32EEEEEENS5_IJiNSC_ILi1EEES7_EEENS5_IJiSH_NS5_IJNS5_IJNSC_ILi0EEEiEEEiEEEEEESM_NS9_10CausalMaskILb1EEENS5_IJNSC_ILi2EEESH_SH_EEENSC_ILb0EEEEENS9_38Sm100FmhaFwdEpilogueTmaWarpspecializedINS_6half_tEfNS5_IJSE_SF_SE_EEESI_NS5_IJSH_S7_EEESR_EENS2_23IndividualTileSchedulerENS2_41Sm100FmhaCtxKernelWarpspecializedScheduleEEEEEvNT_6ParamsE)
        /*0f78*/ 	.short	0x0380
        /*0f7a*/ 	.short	0x0600


	//----- nvinfo : EIATTR_SW_WAR
	.align		4
.L_76:
        /*0f7c*/ 	.byte	0x04, 0x36
        /*0f7e*/ 	.short	(.L_78 - .L_77)
.L_77:
        /*0f80*/ 	.word	0x00000008
.L_78:


//--------------------- .nv.callgraph             --------------------------
	.section	.nv.callgraph,"",@"SHT_CUDA_CALLGRAPH"
	.align	4
	.sectionentsize	8
	.align		4
        /*0000*/ 	.word	0x00000000
	.align		4
        /*0004*/ 	.word	0xffffffff
	.align		4
        /*0008*/ 	.word	index@(_ZN7cutlass13device_kernelINS_4fmha6kernel36Sm100FmhaFwdKernelTmaWarpspecializedIN4cute5tupleIJiiiNS5_IJNS5_IJiiEEEiEEEEEENS1_10collective38Sm100FmhaFwdMainloopTmaWarpspecializedINS_10bfloat16_tEffNS5_IJNS4_1CILi256EEENSC_ILi128EEENSC_ILi32EEEEEENS5_IJiNSC_ILi1EEES7_EEENS5_IJiSH_NS5_IJNS5_IJNSC_ILi0EEEiEEEiEEEEEESM_NS9_10CausalMaskILb1EEENS5_IJNSC_ILi2EEESH_SH_EEENSC_ILb0EEEEENS9_38Sm100FmhaFwdEpilogueTmaWarpspecializedINS_6half_tEfNS5_IJSE_SF_SE_EEESI_NS5_IJSH_S7_EEESR_EENS2_23IndividualTileSchedulerENS2_41Sm100FmhaCtxKernelWarpspecializedScheduleEEEEEvNT_6ParamsE)
	.align		4
        /*000c*/ 	.word	index@(__assertfail)
	.align		4
        /*0010*/ 	.word	index@(_ZN7cutlass13device_kernelINS_4fmha6kernel36Sm100FmhaFwdKernelTmaWarpspecializedIN4cute5tupleIJiiiNS5_IJNS5_IJiiEEEiEEEEEENS1_10collective38Sm100FmhaFwdMainloopTmaWarpspecializedINS_10bfloat16_tEffNS5_IJNS4_1CILi256EEENSC_ILi128EEENSC_ILi32EEEEEENS5_IJiNSC_ILi1EEES7_EEENS5_IJiSH_NS5_IJNS5_IJNSC_ILi0EEEiEEEiEEEEEESM_NS9_10CausalMaskILb1EEENS5_IJNSC_ILi2EEESH_SH_EEENSC_ILb0EEEEENS9_38Sm100FmhaFwdEpilogueTmaWarpspecializedINS_6half_tEfNS5_IJSE_SF_SE_EEESI_NS5_IJSH_S7_EEESR_EENS2_23IndividualTileSchedulerENS2_41Sm100FmhaCtxKernelWarpspecializedScheduleEEEEEvNT_6ParamsE)
	.align		4
        /*0014*/ 	.word	index@(vprintf)
	.align		4
        /*0018*/ 	.word	0x00000000
	.align		4
        /*001c*/ 	.word	0xfffffffe
	.align		4
        /*0020*/ 	.word	0x00000000
	.align		4
        /*0024*/ 	.word	0xfffffffd
	.align		4
        /*0028*/ 	.word	0x00000000
	.align		4
        /*002c*/ 	.word	0xfffffffc


//--------------------- .nv.constant4             --------------------------
	.section	.nv.constant4,"a",@progbits
	.align	8
	.align		8
.nv.constant4:
        /*0000*/ 	.dword	vprintf
	.align		8
        /*0008*/ 	.dword	__assertfail
	.align		8
        /*0010*/ 	.dword	__unnamed_1
	.align		8
        /*0018*/ 	.dword	__unnamed_2
	.align		8
        /*0020*/ 	.dword	__unnamed_3
	.align		8
        /*0028*/ 	.dword	__unnamed_4
	.align		8
        /*0030*/ 	.dword	__unnamed_5
	.align		8
        /*0038*/ 	.dword	__unnamed_6
	.align		8
        /*0040*/ 	.dword	__unnamed_7
	.align		8
        /*0048*/ 	.dword	_ZN39_INTERNAL_1440a7a4_4_k_cu_e52f54ef_29634cuda3std3__45__cpo5beginE
	.align		8
        /*0050*/ 	.dword	_ZN39_INTERNAL_1440a7a4_4_k_cu_e52f54ef_29634cuda3std3__45__cpo3endE
	.align		8
        /*0058*/ 	.dword	_ZN39_INTERNAL_1440a7a4_4_k_cu_e52f54ef_29634cuda3std3__45__cpo6cbeginE
	.align		8
        /*0060*/ 	.dword	_ZN39_INTERNAL_1440a7a4_4_k_cu_e52f54ef_29634cuda3std3__45__cpo4cendE
	.align		8
        /*0068*/ 	.dword	_ZN39_INTERNAL_1440a7a4_4_k_cu_e52f54ef_29634cuda3std3__441_GLOBAL__N__1440a7a4_4_k_cu_e52f54ef_29636ignoreE
	.align		8
        /*0070*/ 	.dword	_ZN39_INTERNAL_1440a7a4_4_k_cu_e52f54ef_29634cuda3std3__419piecewise_constructE
	.align		8
        /*0078*/ 	.dword	_ZN39_INTERNAL_1440a7a4_4_k_cu_e52f54ef_29634cuda3std3__48in_placeE
	.align		8
        /*0080*/ 	.dword	_ZN39_INTERNAL_1440a7a4_4_k_cu_e52f54ef_29634cuda3std6ranges3__45__cpo4swapE
	.align		8
        /*0088*/ 	.dword	_ZN39_INTERNAL_1440a7a4_4_k_cu_e52f54ef_29634cuda3std6ranges3__45__cpo9iter_moveE
	.align		8
        /*0090*/ 	.dword	_ZN39_INTERNAL_1440a7a4_4_k_cu_e52f54ef_29634cute7productE
	.align		8
        /*0098*/ 	.dword	_ZN39_INTERNAL_1440a7a4_4_k_cu_e52f54ef_29634cute1_E
	.align		8
        /*00a0*/ 	.dword	$str$22
	.align		8
        /*00a8*/ 	.dword	$str$23
	.align		8
        /*00b0*/ 	.dword	$str$26
	.align		8
        /*00b8*/ 	.dword	$str$27
	.align		8
        /*00c0*/ 	.dword	$str$28
	.align		8
        /*00c8*/ 	.dword	$str$29
	.align		8
        /*00d0*/ 	.dword	$str$30
	.align		8
        /*00d8*/ 	.dword	$str$31
	.align		8
        /*00e0*/ 	.dword	$str$32
	.align		8
        /*00e8*/ 	.dword	$str$33
	.align		8
        /*00f0*/ 	.dword	$str$34
	.align		8
        /*00f8*/ 	.dword	$str$35
	.align		8
        /*0100*/ 	.dword	$str$36
	.align		8
        /*0108*/ 	.dword	$str$37


//--------------------- .nv.constant2._ZN7cutlass13device_kernelINS_4fmha6kernel36Sm100FmhaFwdKernelTmaWarpspecializedIN4cute5tupleIJiiiNS5_IJNS5_IJiiEEEiEEEEEENS1_10collective38Sm100FmhaFwdMainloopTmaWarpspecializedINS_10bfloat16_tEffNS5_IJNS4_1CILi256EEENSC_ILi128EEENSC_ILi32EEEEEENS5_IJiNSC_ILi1EEES7_EEENS5_IJiSH_NS5_IJNS5_IJNSC_ILi0EEEiEEEiEEEEEESM_NS9_10CausalMaskILb1EEENS5_IJNSC_ILi2EEESH_SH_EEENSC_ILb0EEEEENS9_38Sm100FmhaFwdEpilogueTmaWarpspecializedINS_6half_tEfNS5_IJSE_SF_SE_EEESI_NS5_IJSH_S7_EEESR_EENS2_23IndividualTileSchedulerENS2_41Sm100FmhaCtxKernelWarpspecializedScheduleEEEEEvNT_6ParamsE --------------------------
	.section	.nv.constant2._ZN7cutlass13device_kernelINS_4fmha6kernel36Sm100FmhaFwdKernelTmaWarpspecializedIN4cute5tupleIJiiiNS5_IJNS5_IJiiEEEiEEEEEENS1_10collective38Sm100FmhaFwdMainloopTmaWarpspecializedINS_10bfloat16_tEffNS5_IJNS4_1CILi256EEENSC_ILi128EEENSC_ILi32EEEEEENS5_IJiNSC_ILi1EEES7_EEENS5_IJiSH_NS5_IJNS5_IJNSC_ILi0EEEiEEEiEEEEEESM_NS9_10CausalMaskILb1EEENS5_IJNSC_ILi2EEESH_SH_EEENSC_ILb0EEEEENS9_38Sm100FmhaFwdEpilogueTmaWarpspecializedINS_6half_tEfNS5_IJSE_SF_SE_EEESI_NS5_IJSH_S7_EEESR_EENS2_23IndividualTileSchedulerENS2_41Sm100FmhaCtxKernelWarpspecializedScheduleEEEEEvNT_6ParamsE,"a",@progbits
	.sectionflags	@""
	.align	4
.nv.constant2._ZN7cutlass13device_kernelINS_4fmha6kernel36Sm100FmhaFwdKernelTmaWarpspecializedIN4cute5tupleIJiiiNS5_IJNS5_IJiiEEEiEEEEEENS1_10collective38Sm100FmhaFwdMainloopTmaWarpspecializedINS_10bfloat16_tEffNS5_IJNS4_1CILi256EEENSC_ILi128EEENSC_ILi32EEEEEENS5_IJiNSC_ILi1EEES7_EEENS5_IJiSH_NS5_IJNS5_IJNSC_ILi0EEEiEEEiEEEEEESM_NS9_10CausalMaskILb1EEENS5_IJNSC_ILi2EEESH_SH_EEENSC_ILb0EEEEENS9_38Sm100FmhaFwdEpilogueTmaWarpspecializedINS_6half_tEfNS5_IJSE_SF_SE_EEESI_NS5_IJSH_S7_EEESR_EENS2_23IndividualTileSchedulerENS2_41Sm100FmhaCtxKernelWarpspecializedScheduleEEEEEvNT_6ParamsE:
        /*0000*/ 	.byte	0x30, 0x64, 0x01, 0x00, 0x30, 0x83, 0x01, 0x00, 0x00, 0x64, 0x01, 0x00


//--------------------- .text._ZN7cutlass13device_kernelINS_4fmha6kernel36Sm100FmhaFwdKernelTmaWarpspecializedIN4cute5tupleIJiiiNS5_IJNS5_IJiiEEEiEEEEEENS1_10collective38Sm100FmhaFwdMainloopTmaWarpspecializedINS_10bfloat16_tEffNS5_IJNS4_1CILi256EEENSC_ILi128EEENSC_ILi32EEEEEENS5_IJiNSC_ILi1EEES7_EEENS5_IJiSH_NS5_IJNS5_IJNSC_ILi0EEEiEEEiEEEEEESM_NS9_10CausalMaskILb1EEENS5_IJNSC_ILi2EEESH_SH_EEENSC_ILb0EEEEENS9_38Sm100FmhaFwdEpilogueTmaWarpspecializedINS_6half_tEfNS5_IJSE_SF_SE_EEESI_NS5_IJSH_S7_EEESR_EENS2_23IndividualTileSchedulerENS2_41Sm100FmhaCtxKernelWarpspecializedScheduleEEEEEvNT_6ParamsE --------------------------
	.section	.text._ZN7cutlass13device_kernelINS_4fmha6kernel36Sm100FmhaFwdKernelTmaWarpspecializedIN4cute5tupleIJiiiNS5_IJNS5_IJiiEEEiEEEEEENS1_10collective38Sm100FmhaFwdMainloopTmaWarpspecializedINS_10bfloat16_tEffNS5_IJNS4_1CILi256EEENSC_ILi128EEENSC_ILi32EEEEEENS5_IJiNSC_ILi1EEES7_EEENS5_IJiSH_NS5_IJNS5_IJNSC_ILi0EEEiEEEiEEEEEESM_NS9_10CausalMaskILb1EEENS5_IJNSC_ILi2EEESH_SH_EEENSC_ILb0EEEEENS9_38Sm100FmhaFwdEpilogueTmaWarpspecializedINS_6half_tEfNS5_IJSE_SF_SE_EEESI_NS5_IJSH_S7_EEESR_EENS2_23IndividualTileSchedulerENS2_41Sm100FmhaCtxKernelWarpspecializedScheduleEEEEEvNT_6ParamsE,"ax",@progbits
	.align	128
.text._ZN7cutlass13device_kernelINS_4fmha6kernel36Sm100FmhaFwdKernelTmaWarpspecializedIN4cute5tupleIJiiiNS5_IJNS5_IJiiEEEiEEEEEENS1_10collective38Sm100FmhaFwdMainloopTmaWarpspecializedINS_10bfloat16_tEffNS5_IJNS4_1CILi256EEENSC_ILi128EEENSC_ILi32EEEEEENS5_IJiNSC_ILi1EEES7_EEENS5_IJiSH_NS5_IJNS5_IJNSC_ILi0EEEiEEEiEEEEEESM_NS9_10CausalMaskILb1EEENS5_IJNSC_ILi2EEESH_SH_EEENSC_ILb0EEEEENS9_38Sm100FmhaFwdEpilogueTmaWarpspecializedINS_6half_tEfNS5_IJSE_SF_SE_EEESI_NS5_IJSH_S7_EEESR_EENS2_23IndividualTileSchedulerENS2_41Sm100FmhaCtxKernelWarpspecializedScheduleEEEEEvNT_6ParamsE:
        .type           _ZN7cutlass13device_kernelINS_4fmha6kernel36Sm100FmhaFwdKernelTmaWarpspecializedIN4cute5tupleIJiiiNS5_IJNS5_IJiiEEEiEEEEEENS1_10collective38Sm100FmhaFwdMainloopTmaWarpspecializedINS_10bfloat16_tEffNS5_IJNS4_1CILi256EEENSC_ILi128EEENSC_ILi32EEEEEENS5_IJiNSC_ILi1EEES7_EEENS5_IJiSH_NS5_IJNS5_IJNSC_ILi0EEEiEEEiEEEEEESM_NS9_10CausalMaskILb1EEENS5_IJNSC_ILi2EEESH_SH_EEENSC_ILb0EEEEENS9_38Sm100FmhaFwdEpilogueTmaWarpspecializedINS_6half_tEfNS5_IJSE_SF_SE_EEESI_NS5_IJSH_S7_EEESR_EENS2_23IndividualTileSchedulerENS2_41Sm100FmhaCtxKernelWarpspecializedScheduleEEEEEvNT_6ParamsE,@function
        .size           _ZN7cutlass13device_kernelINS_4fmha6kernel36Sm100FmhaFwdKernelTmaWarpspecializedIN4cute5tupleIJiiiNS5_IJNS5_IJiiEEEiEEEEEENS1_10collective38Sm100FmhaFwdMainloopTmaWarpspecializedINS_10bfloat16_tEffNS5_IJNS4_1CILi256EEENSC_ILi128EEENSC_ILi32EEEEEENS5_IJiNSC_ILi1EEES7_EEENS5_IJiSH_NS5_IJNS5_IJNSC_ILi0EEEiEEEiEEEEEESM_NS9_10CausalMaskILb1EEENS5_IJNSC_ILi2EEESH_SH_EEENSC_ILb0EEEEENS9_38Sm100FmhaFwdEpilogueTmaWarpspecializedINS_6half_tEfNS5_IJSE_SF_SE_EEESI_NS5_IJSH_S7_EEESR_EENS2_23IndividualTileSchedulerENS2_41Sm100FmhaCtxKernelWarpspecializedScheduleEEEEEvNT_6ParamsE,(.L_x_469 - _ZN7cutlass13device_kernelINS_4fmha6kernel36Sm100FmhaFwdKernelTmaWarpspecializedIN4cute5tupleIJiiiNS5_IJNS5_IJiiEEEiEEEEEENS1_10collective38Sm100FmhaFwdMainloopTmaWarpspecializedINS_10bfloat16_tEffNS5_IJNS4_1CILi256EEENSC_ILi128EEENSC_ILi32EEEEEENS5_IJiNSC_ILi1EEES7_EEENS5_IJiSH_NS5_IJNS5_IJNSC_ILi0EEEiEEEiEEEEEESM_NS9_10CausalMaskILb1EEENS5_IJNSC_ILi2EEESH_SH_EEENSC_ILb0EEEEENS9_38Sm100FmhaFwdEpilogueTmaWarpspecializedINS_6half_tEfNS5_IJSE_SF_SE_EEESI_NS5_IJSH_S7_EEESR_EENS2_23IndividualTileSchedulerENS2_41Sm100FmhaCtxKernelWarpspecializedScheduleEEEEEvNT_6ParamsE)
        .other          _ZN7cutlass13device_kernelINS_4fmha6kernel36Sm100FmhaFwdKernelTmaWarpspecializedIN4cute5tupleIJiiiNS5_IJNS5_IJiiEEEiEEEEEENS1_10collective38Sm100FmhaFwdMainloopTmaWarpspecializedINS_10bfloat16_tEffNS5_IJNS4_1CILi256EEENSC_ILi128EEENSC_ILi32EEEEEENS5_IJiNSC_ILi1EEES7_EEENS5_IJiSH_NS5_IJNS5_IJNSC_ILi0EEEiEEEiEEEEEESM_NS9_10CausalMaskILb1EEENS5_IJNSC_ILi2EEESH_SH_EEENSC_ILb0EEEEENS9_38Sm100FmhaFwdEpilogueTmaWarpspecializedINS_6half_tEfNS5_IJSE_SF_SE_EEESI_NS5_IJSH_S7_EEESR_EENS2_23IndividualTileSchedulerENS2_41Sm100FmhaCtxKernelWarpspecializedScheduleEEEEEvNT_6ParamsE,@"STO_CUDA_ENTRY STV_DEFAULT"
_ZN7cutlass13device_kernelINS_4fmha6kernel36Sm100FmhaFwdKernelTmaWarpspecializedIN4cute5tupleIJiiiNS5_IJNS5_IJiiEEEiEEEEEENS1_10collective38Sm100FmhaFwdMainloopTmaWarpspecializedINS_10bfloat16_tEffNS5_IJNS4_1CILi256EEENSC_ILi128EEENSC_ILi32EEEEEENS5_IJiNSC_ILi1EEES7_EEENS5_IJiSH_NS5_IJNS5_IJNSC_ILi0EEEiEEEiEEEEEESM_NS9_10CausalMaskILb1EEENS5_IJNSC_ILi2EEESH_SH_EEENSC_ILb0EEEEENS9_38Sm100FmhaFwdEpilogueTmaWarpspecializedINS_6half_tEfNS5_IJSE_SF_SE_EEESI_NS5_IJSH_S7_EEESR_EENS2_23IndividualTileSchedulerENS2_41Sm100FmhaCtxKernelWarpspecializedScheduleEEEEEvNT_6ParamsE:
[----:B------:R-:W1:Y:S02]  /*0000*/  LDC R1, c[0x0][0x37c] ;  /* 0x0000df00ff017b82 */ /* 0x000e640000000800 */
[----:B-1----:R-:W-:Y:S01]  /*0010*/  IADD3 R1, PT, PT, R1, -0x78, RZ ;  /* 0xffffff8801017810 */ /* 0x002fe20007ffe0ff */
[----:B------:R-:W1:Y:S01]  /*0020*/  S2R R18, SR_TID.X ;  /* 0x0000000000127919 */ /* 0x000e620000002100 */
[----:B------:R-:W2:Y:S01]  /*0030*/  LDCU UR5, c[0x0][0x2f8] ;  /* 0x00005f00ff0577ac */ /* 0x000ea20008000800 */
[----:B------:R-:W3:Y:S01]  /*0040*/  LDCU UR4, c[0x0][0x2fc] ;  /* 0x00005f80ff0477ac */ /* 0x000ee20008000800 */
[----:B------:R-:W-:Y:S02]  /*0050*/  UPLOP3.LUT UP2, UPT, UPT, UPT, UPT, 0x40, 0x4 ;  /* 0x000000000004789c */ /* 0x000fe40003f4e870 */
[----:B------:R-:W-:Y:S02]  /*0060*/  UPLOP3.LUT UP1, UPT, UPT, UPT, UPT, 0x80, 0x8 ;  /* 0x000000000008789c */ /* 0x000fe40003f2f070 */
[----:B------:R-:W-:-:S02]  /*0070*/  UP2UR UR38, UPR, URZ, 0x4 ;  /* 0x00000004ff267883 */ /* 0x000fc40008000000 */
[----:B------:R-:W-:Y:S02]  /*0080*/  UPLOP3.LUT UP2, UPT, UPT, UPT, UPT, 0x80, 0x8 ;  /* 0x000000000008789c */ /* 0x000fe40003f4f070 */
[----:B------:R-:W-:Y:S01]  /*0090*/  UPLOP3.LUT UP0, UPT, UPT, UPT, UPT, 0x40, 0x4 ;  /* 0x000000000004789c */ /* 0x000fe20003f0e870 */
[----:B--2---:R-:W-:Y:S01]  /*00a0*/  IADD3 R22, P0, PT, R1, UR5, RZ ;  /* 0x0000000501167c10 */ /* 0x004fe2000ff1e0ff */
[----:B------:R-:W-:Y:S02]  /*00b0*/  UPLOP3.LUT UP6, UPT, UPT, UPT, UPT, 0x40, 0x4 ;  /* 0x000000000004789c */ /* 0x000fe40003fce870 */
[----:B------:R-:W-:Y:S02]  /*00c0*/  UPLOP3.LUT UP5, UPT, UPT, UPT, UPT, 0x40, 0x4 ;  /* 0x000000000004789c */ /* 0x000fe40003fae870 */
[----:B------:R-:W-:Y:S01]  /*00d0*/  UPLOP3.LUT UP4, UPT, UPT, UPT, UPT, 0x40, 0x4 ;  /* 0x000000000004789c */ /* 0x000fe20003f8e870 */
[----:B---3--:R-:W-:Y:S01]  /*00e0*/  IMAD.X R19, RZ, RZ, UR4, P0 ;  /* 0x00000004ff137e24 */ /* 0x008fe200080e06ff */
[----:B------:R-:W-:Y:S01]  /*00f0*/  UP2UR UR55, UPR, URZ, 0x4 ;  /* 0x00000004ff377883 */ /* 0x000fe20008000000 */
[----:B-1----:R-:W-:-:S05]  /*0100*/  SHF.R.U32.HI R17, RZ, 0x5, R18 ;  /* 0x00000005ff117819 */ /* 0x002fca0000011612 */
[----:B------:R-:W1:Y:S02]  /*0110*/  SHFL.IDX PT, R0, R17, RZ, 0x1f ;  /* 0x00001fff11007589 */ /* 0x000e6400000e0000 */
[----:B-1----:R-:W-:-:S04]  /*0120*/  SHF.R.S32.HI R3, RZ, 0x1f, R0 ;  /* 0x0000001fff037819 */ /* 0x002fc80000011400 */
[----:B------:R-:W-:-:S04]  /*0130*/  LEA.HI R2, R3, R0, RZ, 0x2 ;  /* 0x0000000003027211 */ /* 0x000fc800078f10ff */
[----:B------:R-:W-:-:S04]  /*0140*/  SHF.R.S32.HI R2, RZ, 0x2, R2 ;  /* 0x00000002ff027819 */ /* 0x000fc80000011402 */
[----:B------:R-:W-:-:S13]  /*0150*/  ISETP.NE.AND P1, PT, R2, RZ, PT ;  /* 0x000000ff0200720c */ /* 0x000fda0003f25270 */
[----:B------:R-:W-:Y:S05]  /*0160*/  @!P1 BRA `(.L_x_0) ;  /* 0x0000000400249947 */ /* 0x000fea0003800000 */
[----:B------:R-:W-:-:S13]  /*0170*/  ISETP.NE.AND P0, PT, R2, 0x2, PT ;  /* 0x000000020200780c */ /* 0x000fda0003f05270 */
[----:B------:R-:W-:Y:S05]  /*0180*/  @!P0 BRA `(.L_x_1) ;  /* 0x0000000000f48947 */ /* 0x000fea0003800000 */
[----:B------:R-:W-:-:S13]  /*0190*/  ISETP.NE.AND P0, PT, R2, 0x1, PT ;  /* 0x000000010200780c */ /* 0x000fda0003f05270 */
[----:B------:R-:W-:Y:S05]  /*01a0*/  @P0 BRA `(.L_x_2) ;  /* 0x00000000002c0947 */ /* 0x000fea0003800000 */
[----:B------:R-:W-:Y:S01]  /*01b0*/  HFMA2 R2, -RZ, RZ, 0, 5.9604644775390625e-08 ;  /* 0x00000001ff027431 */ /* 0x000fe200000001ff */
[----:B------:R-:W-:Y:S02]  /*01c0*/  UPLOP3.LUT UP3, UPT, UPT, UPT, UPT, 0x40, 0x4 ;  /* 0x000000000004789c */ /* 0x000fe40003f6e870 */
[----:B------:R-:W-:Y:S02]  /*01d0*/  UPLOP3.LUT UP2, UPT, UPT, UPT, UPT, 0x40, 0x4 ;  /* 0x000000000004789c */ /* 0x000fe40003f4e870 */
[----:B------:R-:W-:Y:S02]  /*01e0*/  UPLOP3.LUT UP1, UPT, UPT, UPT, UPT, 0x80, 0x8 ;  /* 0x000000000008789c */ /* 0x000fe40003f2f070 */
[----:B------:R-:W-:Y:S02]  /*01f0*/  UPLOP3.LUT UP0, UPT, UPT, UPT, UPT, 0x40, 0x4 ;  /* 0x000000000004789c */ /* 0x000fe40003f0e870 */
[----:B------:R-:W-:Y:S02]  /*0200*/  UPLOP3.LUT UP6, UPT, UPT, UPT, UPT, 0x40, 0x4 ;  /* 0x000000000004789c */ /* 0x000fe40003fce870 */
[----:B------:R-:W-:-:S02]  /*0210*/  UPLOP3.LUT UP5, UPT, UPT, UPT, UPT, 0x40, 0x4 ;  /* 0x000000000004789c */ /* 0x000fc40003fae870 */
[----:B------:R-:W-:Y:S02]  /*0220*/  UPLOP3.LUT UP4, UPT, UPT, UPT, UPT, 0x80, 0x8 ;  /* 0x000000000008789c */ /* 0x000fe40003f8f070 */
[----:B------:R-:W-:Y:S02]  /*0230*/  UP2UR UR38, UPR, URZ, 0x8 ;  /* 0x00000008ff267883 */ /* 0x000fe40008000000 */
[----:B------:R-:W-:Y:S01]  /*0240*/  UP2UR UR55, UPR, URZ, 0x4 ;  /* 0x00000004ff377883 */ /* 0x000fe20008000000 */
[----:B------:R-:W-:Y:S11]  /*0250*/  BRA `(.L_x_0) ;  /* 0x0000000000e87947 */ /* 0x000ff60003800000 */
.L_x_2:
[----:B------:R-:W-:Y:S01]  /*0260*/  ISETP.NE.AND P0, PT, R0, 0xc, PT ;  /* 0x0000000c0000780c */ /* 0x000fe20003f05270 */
[----:B------:R-:W-:Y:S01]  /*0270*/  UPLOP3.LUT UP2, UPT, UPT, UPT, UPT, 0x40, 0x4 ;  /* 0x000000000004789c */ /* 0x000fe20003f4e870 */
[----:B------:R-:W-:Y:S01]  /*0280*/  HFMA2 R2, -RZ, RZ, 0, 1.78813934326171875e-07 ;  /* 0x00000003ff027431 */ /* 0x000fe200000001ff */
[----:B------:R-:W-:Y:S02]  /*0290*/  UPLOP3.LUT UP1, UPT, UPT, UPT, UPT, 0x80, 0x8 ;  /* 0x000000000008789c */ /* 0x000fe40003f2f070 */
[----:B------:R-:W-:Y:S02]  /*02a0*/  UP2UR UR38, UPR, URZ, 0x4 ;  /* 0x00000004ff267883 */ /* 0x000fe40008000000 */
[----:B------:R-:W-:Y:S02]  /*02b0*/  UPLOP3.LUT UP2, UPT, UPT, UPT, UPT, 0x40, 0x4 ;  /* 0x000000000004789c */ /* 0x000fe40003f4e870 */
[----:B------:R-:W-:Y:S02]  /*02c0*/  UPLOP3.LUT UP0, UPT, UPT, UPT, UPT, 0x40, 0x4 ;  /* 0x000000000004789c */ /* 0x000fe40003f0e870 */
[----:B------:R-:W-:-:S02]  /*02d0*/  UPLOP3.LUT UP6, UPT, UPT, UPT, UPT, 0x40, 0x4 ;  /* 0x000000000004789c */ /* 0x000fc40003fce870 */
[----:B------:R-:W-:Y:S02]  /*02e0*/  UPLOP3.LUT UP5, UPT, UPT, UPT, UPT, 0x80, 0x8 ;  /* 0x000000000008789c */ /* 0x000fe40003faf070 */
[----:B------:R-:W-:Y:S02]  /*02f0*/  UPLOP3.LUT UP4, UPT, UPT, UPT, UPT, 0x40, 0x4 ;  /* 0x000000000004789c */ /* 0x000fe40003f8e870 */
[----:B------:R-:W-:Y:S01]  /*0300*/  UP2UR UR55, UPR, URZ, 0x4 ;  /* 0x00000004ff377883 */ /* 0x000fe20008000000 */
[----:B------:R-:W-:Y:S11]  /*0310*/  @!P0 BRA `(.L_x_0) ;  /* 0x0000000000b88947 */ /* 0x000ff60003800000 */
[----:B------:R-:W-:-:S13]  /*0320*/  ISETP.NE.AND P0, PT, R0, 0xe, PT ;  /* 0x0000000e0000780c */ /* 0x000fda0003f05270 */
[----:B------:R-:W-:Y:S05]  /*0330*/  @!P0 BRA `(.L_x_3) ;  /* 0x00000000005c8947 */ /* 0x000fea0003800000 */
[----:B------:R-:W-:-:S13]  /*0340*/  ISETP.NE.AND P0, PT, R0, 0xd, PT ;  /* 0x0000000d0000780c */ /* 0x000fda0003f05270 */
[----:B------:R-:W-:Y:S05]  /*0350*/  @P0 BRA `(.L_x_4) ;  /* 0x00000000002c0947 */ /* 0x000fea0003800000 */
[----:B------:R-:W-:Y:S01]  /*0360*/  HFMA2 R2, -RZ, RZ, 0, 2.384185791015625e-07 ;  /* 0x00000004ff027431 */ /* 0x000fe200000001ff */
        /* <DEDUP_REMOVED lines=10> */
.L_x_4:
[----:B------:R-:W-:Y:S01]  /*0410*/  HFMA2 R2, -RZ, RZ, 0, 3.5762786865234375e-07 ;  /* 0x00000006ff027431 */ /* 0x000fe200000001ff */
[----:B------:R-:W-:Y:S02]  /*0420*/  UPLOP3.LUT UP3, UPT, UPT, UPT, UPT, 0x40, 0x4 ;  /* 0x000000000004789c */ /* 0x000fe40003f6e870 */
[----:B------:R-:W-:Y:S02]  /*0430*/  UPLOP3.LUT UP2, UPT, UPT, UPT, UPT, 0x40, 0x4 ;  /* 0x000000000004789c */ /* 0x000fe40003f4e870 */
[----:B------:R-:W-:Y:S02]  /*0440*/  UPLOP3.LUT UP0, UPT, UPT, UPT, UPT, 0x40, 0x4 ;  /* 0x000000000004789c */ /* 0x000fe40003f0e870 */
[----:B------:R-:W-:Y:S02]  /*0450*/  UPLOP3.LUT UP6, UPT, UPT, UPT, UPT, 0x40, 0x4 ;  /* 0x000000000004789c */ /* 0x000fe40003fce870 */
[----:B------:R-:W-:Y:S02]  /*0460*/  UPLOP3.LUT UP5, UPT, UPT, UPT, UPT, 0x40, 0x4 ;  /* 0x000000000004789c */ /* 0x000fe40003fae870 */
[----:B------:R-:W-:-:S02]  /*0470*/  UPLOP3.LUT UP4, UPT, UPT, UPT, UPT, 0x40, 0x4 ;  /* 0x000000000004789c */ /* 0x000fc40003f8e870 */
[----:B------:R-:W-:Y:S02]  /*0480*/  UP2UR UR38, UPR, URZ, 0x8 ;  /* 0x00000008ff267883 */ /* 0x000fe40008000000 */
[----:B------:R-:W-:Y:S01]  /*0490*/  UP2UR UR55, UPR, URZ, 0x4 ;  /* 0x00000004ff377883 */ /* 0x000fe20008000000 */
[----:B------:R-:W-:Y:S11]  /*04a0*/  BRA `(.L_x_0) ;  /* 0x0000000000547947 */ /* 0x000ff60003800000 */
.L_x_3:
[----:B------:R-:W-:Y:S01]  /*04b0*/  HFMA2 R2, -RZ, RZ, 0, 2.98023223876953125e-07 ;  /* 0x00000005ff027431 */ /* 0x000fe200000001ff */
        /* <DEDUP_REMOVED lines=10> */
.L_x_1:
[----:B------:R-:W-:Y:S01]  /*0560*/  HFMA2 R2, -RZ, RZ, 0, 1.1920928955078125e-07 ;  /* 0x00000002ff027431 */ /* 0x000fe200000001ff */
        /* <DEDUP_REMOVED lines=8> */
[----:B------:R-:W-:-:S12]  /*05f0*/  UP2UR UR55, UPR, URZ, 0x4 ;  /* 0x00000004ff377883 */ /* 0x000fd80008000000 */
.L_x_0:
[----:B------:R-:W-:Y:S01]  /*0600*/  ELECT P0, URZ, PT ;  /* 0x0000000000ff782f */ /* 0x000fe20003800000 */
[----:B------:R-:W-:Y:S03]  /*0610*/  BSSY.RECONVERGENT B0, `(.L_x_5) ;  /* 0x000000f000007945 */ /* 0x000fe60003800200 */
[----:B------:R-:W-:Y:S02]  /*0620*/  PLOP3.LUT P2, PT, P0, PT, UP0, 0x5d, 0xd5 ;  /* 0x0000000000d5781c */ /* 0x000fe4000074eb0d */
[----:B------:R-:W-:-:S11]  /*0630*/  PLOP3.LUT P1, PT, P0, PT, UP6, 0x5d, 0xd5 ;  /* 0x0000000000d5781c */ /* 0x000fd6000072eb6d */
[----:B------:R-:W-:Y:S05]  /*0640*/  @P2 BRA `(.L_x_6) ;  /* 0x00000000002c2947 */ /* 0x000fea0003800000 */
[----:B------:R-:W1:Y:S02]  /*0650*/  LDCU.64 UR4, c[0x0][0x348] ;  /* 0x00006900ff0477ac */ /* 0x000e640008000a00 */
[----:B-1----:R-:W-:-:S04]  /*0660*/  UIADD3 UR8, UP0, UPT, UR4, 0x80, URZ ;  /* 0x0000008004087890 */ /* 0x002fc8000ff1e0ff */
[----:B------:R-:W-:Y:S02]  /*0670*/  UIADD3.X UR9, UPT, UPT, URZ, UR5, URZ, UP0, !UPT ;  /* 0x00000005ff097290 */ /* 0x000fe400087fe4ff */
[----:B------:R-:W-:-:S04]  /*0680*/  UIADD3 UR6, UP0, UPT, UR4, 0x180, URZ ;  /* 0x0000018004067890 */ /* 0x000fc8000ff1e0ff */
[----:B------:R-:W-:Y:S02]  /*0690*/  UIADD3.X UR7, UPT, UPT, URZ, UR5, URZ, UP0, !UPT ;  /* 0x00000005ff077290 */ /* 0x000fe400087fe4ff */
[----:B------:R-:W-:Y:S01]  /*06a0*/  UIADD3 UR4, UP0, UPT, UR4, 0x280, URZ ;  /* 0x0000028004047890 */ /* 0x000fe2000ff1e0ff */
[----:B------:R1:W-:Y:S03]  /*06b0*/  UTMACCTL.PF [UR8] ;  /* 0x00000000080079b9 */ /* 0x0003e60008040000 */
[----:B------:R-:W-:-:S03]  /*06c0*/  UIADD3.X UR5, UPT, UPT, URZ, UR5, URZ, UP0, !UPT ;  /* 0x00000005ff057290 */ /* 0x000fc600087fe4ff */
[----:B------:R1:W-:Y:S06]  /*06d0*/  UTMACCTL.PF [UR6] ;  /* 0x00000000060079b9 */ /* 0x0003ec0008040000 */
[----:B------:R1:W-:Y:S02]  /*06e0*/  UTMACCTL.PF [UR4] ;  /* 0x00000000040079b9 */ /* 0x0003e40008040000 */
[----:B-1----:R-:W-:Y:S01]  /*06f0*/  NOP ;  /* 0x0000000000007918 */ /* 0x002fe20000000000 */
.L_x_6:
[----:B------:R-:W-:Y:S05]  /*0700*/  BSYNC.RECONVERGENT B0 ;  /* 0x0000000000007941 */ /* 0x000fea0003800200 */
.L_x_5:
[----:B------:R-:W-:Y:S04]  /*0710*/  BSSY.RECONVERGENT B0, `(.L_x_7) ;  /* 0x000001b000007945 */ /* 0x000fe80003800200 */
[----:B------:R-:W-:Y:S05]  /*0720*/  @P1 BRA `(.L_x_8) ;  /* 0x0000000000241947 */ /* 0x000fea0003800000 */
[----:B------:R-:W1:Y:S01]  /*0730*/  LDCU.64 UR4, c[0x0][0x348] ;  /* 0x00006900ff0477ac */ /* 0x000e620008000a00 */
[----:B------:R-:W-:Y:S02]  /*0740*/  PLOP3.LUT P6, PT, PT, PT, PT, 0x80, 0x8 ;  /* 0x000000000008781c */ /* 0x000fe40003fcf070 */
[----:B------:R-:W-:Y:S02]  /*0750*/  PLOP3.LUT P5, PT, PT, PT, PT, 0x8, 0x80 ;  /* 0x000000000080781c */ /* 0x000fe40003fae170 */
[----:B------:R-:W-:Y:S02]  /*0760*/  PLOP3.LUT P4, PT, PT, PT, PT, 0x80, 0x8 ;  /* 0x000000000008781c */ /* 0x000fe40003f8f070 */
[----:B------:R-:W-:Y:S01]  /*0770*/  PLOP3.LUT P3, PT, PT, PT, PT, 0x80, 0x8 ;  /* 0x000000000008781c */ /* 0x000fe20003f6f070 */
[----:B-1----:R-:W-:-:S04]  /*0780*/  UIADD3 UR4, UP0, UPT, UR4, 0x400, URZ ;  /* 0x0000040004047890 */ /* 0x002fc8000ff1e0ff */
[----:B------:R-:W-:-:S09]  /*0790*/  UIADD3.X UR5, UPT, UPT, URZ, UR5, URZ, UP0, !UPT ;  /* 0x00000005ff057290 */ /* 0x000fd200087fe4ff */
[----:B------:R1:W-:Y:S02]  /*07a0*/  UTMACCTL.PF [UR4] ;  /* 0x00000000040079b9 */ /* 0x0003e40008040000 */
[----:B-1----:R-:W-:Y:S05]  /*07b0*/  BRA `(.L_x_9) ;  /* 0x0000000000407947 */ /* 0x002fea0003800000 */
.L_x_8:
[----:B------:R-:W-:-:S13]  /*07c0*/  ISETP.NE.AND P1, PT, R2, 0x3, PT ;  /* 0x000000030200780c */ /* 0x000fda0003f25270 */
[----:B------:R-:W-:Y:S05]  /*07d0*/  @!P1 BRA `(.L_x_10) ;  /* 0x0000000000289947 */ /* 0x000fea0003800000 */
[----:B------:R-:W-:Y:S02]  /*07e0*/  ISETP.NE.AND P1, PT, R2, 0x4, PT ;  /* 0x000000040200780c */ /* 0x000fe40003f25270 */
[----:B------:R-:W-:Y:S02]  /*07f0*/  PLOP3.LUT P4, PT, PT, PT, PT, 0x80, 0x8 ;  /* 0x000000000008781c */ /* 0x000fe40003f8f070 */
[----:B------:R-:W-:Y:S02]  /*0800*/  PLOP3.LUT P5, PT, PT, PT, PT, 0x8, 0x80 ;  /* 0x000000000080781c */ /* 0x000fe40003fae170 */
[----:B------:R-:W-:Y:S02]  /*0810*/  PLOP3.LUT P6, PT, PT, PT, PT, 0x80, 0x8 ;  /* 0x000000000008781c */ /* 0x000fe40003fcf070 */
[----:B------:R-:W-:-:S05]  /*0820*/  PLOP3.LUT P3, PT, PT, PT, PT, 0x80, 0x8 ;  /* 0x000000000008781c */ /* 0x000fca0003f6f070 */
[----:B------:R-:W-:Y:S08]  /*0830*/  @P1 BRA `(.L_x_9) ;  /* 0x0000000000201947 */ /* 0x000ff00003800000 */
[----:B------:R-:W-:Y:S02]  /*0840*/  PLOP3.LUT P5, PT, PT, PT, PT, 0x8, 0x80 ;  /* 0x000000000080781c */ /* 0x000fe40003fae170 */
[----:B------:R-:W-:Y:S02]  /*0850*/  PLOP3.LUT P6, PT, PT, PT, PT, 0x8, 0x80 ;  /* 0x000000000080781c */ /* 0x000fe40003fce170 */
[----:B------:R-:W-:Y:S01]  /*0860*/  PLOP3.LUT P3, PT, PT, PT, PT, 0x8, 0x80 ;  /* 0x000000000080781c */ /* 0x000fe20003f6e170 */
[----:B------:R-:W-:-:S12]  /*0870*/  BRA `(.L_x_9) ;  /* 0x0000000000107947 */ /* 0x000fd80003800000 */
.L_x_10:
[----:B------:R-:W-:Y:S02]  /*0880*/  PLOP3.LUT P6, PT, PT, PT, PT, 0x8, 0x80 ;  /* 0x000000000080781c */ /* 0x000fe40003fce170 */
[----:B------:R-:W-:Y:S02]  /*0890*/  PLOP3.LUT P5, PT, PT, PT, PT, 0x80, 0x8 ;  /* 0x000000000008781c */ /* 0x000fe40003faf070 */
[----:B------:R-:W-:Y:S02]  /*08a0*/  PLOP3.LUT P4, PT, PT, PT, PT, 0x8, 0x80 ;  /* 0x000000000080781c */ /* 0x000fe40003f8e170 */
[----:B------:R-:W-:-:S13]  /*08b0*/  PLOP3.LUT P3, PT, PT, PT, PT, 0x80, 0x8 ;  /* 0x000000000008781c */ /* 0x000fda0003f6f070 */
.L_x_9:
[----:B------:R-:W-:Y:S05]  /*08c0*/  BSYNC.RECONVERGENT B0 ;  /* 0x0000000000007941 */ /* 0x000fea0003800200 */
.L_x_7:
[----:B------:R-:W1:Y:S01]  /*08d0*/  SHFL.IDX PT, R0, R17, RZ, 0x1f ;  /* 0x00001fff11007589 */ /* 0x000e6200000e0000 */
[----:B------:R-:W-:Y:S02]  /*08e0*/  ISETP.NE.AND P1, PT, R2, 0x3, PT ;  /* 0x000000030200780c */ /* 0x000fe40003f25270 */
[----:B------:R-:W-:Y:S02]  /*08f0*/  PLOP3.LUT P0, PT, P0, PT, UP1, 0xae, 0xea ;  /* 0x0000000000ea781c */ /* 0x000fe4000070f51e */
[----:B-1----:R-:W-:-:S13]  /*0900*/  ISETP.NE.AND P2, PT, R0, RZ, PT ;  /* 0x000000ff0000720c */ /* 0x002fda0003f45270 */
[----:B------:R-:W-:Y:S05]  /*0910*/  @P2 BRA `(.L_x_11) ;  /* 0x0000000000382947 */ /* 0x000fea0003800000 */
[----:B------:R-:W1:Y:S01]  /*0920*/  S2UR UR5, SR_CgaCtaId ;  /* 0x00000000000579c3 */ /* 0x000e620000008800 */
[----:B------:R-:W-:Y:S01]  /*0930*/  UMOV UR6, 0x400 ;  /* 0x0000040000067882 */ /* 0x000fe20000000000 */
[----:B------:R-:W-:Y:S01]  /*0940*/  UMOV UR4, 0x1 ;  /* 0x0000000100047882 */ /* 0x000fe20000000000 */
[----:B------:R-:W-:Y:S01]  /*0950*/  ELECT P2, URZ, PT ;  /* 0x0000000000ff782f */ /* 0x000fe20003840000 */
[----:B-1----:R-:W-:Y:S02]  /*0960*/  ULEA UR5, UR5, UR6, 0x18 ;  /* 0x0000000605057291 */ /* 0x002fe4000f8ec0ff */
[----:B------:R-:W-:-:S04]  /*0970*/  UIADD3 UR6, UPT, UPT, -UR4, 0x100000, URZ ;  /* 0x0010000004067890 */ /* 0x000fc8000fffe1ff */
[----:B------:R-:W-:Y:S02]  /*0980*/  USHF.L.U32 UR7, UR6, 0xb, URZ ;  /* 0x0000000b06077899 */ /* 0x000fe400080006ff */
[----:B------:R-:W-:Y:S01]  /*0990*/  USHF.L.U32 UR6, UR6, 0x1, URZ ;  /* 0x0000000106067899 */ /* 0x000fe200080006ff */
[----:B------:R-:W1:Y:S11]  /*09a0*/  FENCE.VIEW.ASYNC.S ;  /* 0x00000000000073c6 */ /* 0x000e760000000000 */
[----:B-1----:R1:W2:Y:S01]  /*09b0*/  SYNCS.EXCH.64 URZ, [UR5+0xa000], UR6 ;  /* 0x00a0000605ff75b2 */ /* 0x0022a20008000100 */
[----:B------:R1:W3:Y:S01]  /*09c0*/  SYNCS.EXCH.64 URZ, [UR5+0xa010], UR6 ;  /* 0x00a0100605ff75b2 */ /* 0x0002e20008000100 */
[----:B------:R1:W4:Y:S01]  /*09d0*/  SYNCS.EXCH.64 URZ, [UR5+0xa008], UR6 ;  /* 0x00a0080605ff75b2 */ /* 0x0003220008000100 */
[----:B------:R1:W1:Y:S01]  /*09e0*/  SYNCS.EXCH.64 URZ, [UR5+0xa018], UR6 ;  /* 0x00a0180605ff75b2 */ /* 0x0002620008000100 */
[----:B------:R-:W-:Y:S01]  /*09f0*/  NOP ;  /* 0x0000000000007918 */ /* 0x000fe20000000000 */
.L_x_11:
[----:B------:R-:W-:Y:S01]  /*0a00*/  NOP ;  /* 0x0000000000007918 */ /* 0x000fe20000000000 */
[----:B------:R-:W-:Y:S05]  /*0a10*/  @!P1 BRA `(.L_x_12) ;  /* 0x0000000000289947 */ /* 0x000fea0003800000 */
[----:B------:R-:W-:Y:S01]  /*0a20*/  ISETP.NE.AND P1, PT, R2, 0x4, PT ;  /* 0x000000040200780c */ /* 0x000fe20003f25270 */
[----:B------:R-:W-:Y:S02]  /*0a30*/  UPLOP3.LUT UP3, UPT, UPT, UPT, UPT, 0x80, 0x8 ;  /* 0x000000000008789c */ /* 0x000fe40003f6f070 */
[----:B------:R-:W-:Y:S02]  /*0a40*/  UPLOP3.LUT UP2, UPT, UPT, UPT, UPT, 0x40, 0x4 ;  /* 0x000000000004789c */ /* 0x000fe40003f4e870 */
[----:B------:R-:W-:Y:S02]  /*0a50*/  UPLOP3.LUT UP1, UPT, UPT, UPT, UPT, 0x80, 0x8 ;  /* 0x000000000008789c */ /* 0x000fe40003f2f070 */
[----:B------:R-:W-:-:S06]  /*0a60*/  UPLOP3.LUT UP0, UPT, UPT, UPT, UPT, 0x80, 0x8 ;  /* 0x000000000008789c */ /* 0x000fcc0003f0f070 */
[----:B------:R-:W-:Y:S05]  /*0a70*/  @P1 BRA `(.L_x_13) ;  /* 0x0000000000201947 */ /* 0x000fea0003800000 */
[----:B------:R-:W-:Y:S02]  /*0a80*/  UPLOP3.LUT UP2, UPT, UPT, UPT, UPT, 0x40, 0x4 ;  /* 0x000000000004789c */ /* 0x000fe40003f4e870 */
[----:B------:R-:W-:Y:S02]  /*0a90*/  UPLOP3.LUT UP3, UPT, UPT, UPT, UPT, 0x40, 0x4 ;  /* 0x000000000004789c */ /* 0x000fe40003f6e870 */
[----:B------:R-:W-:Y:S01]  /*0aa0*/  UPLOP3.LUT UP0, UPT, UPT, UPT, UPT, 0x40, 0x4 ;  /* 0x000000000004789c */ /* 0x000fe20003f0e870 */
[----:B------:R-:W-:Y:S05]  /*0ab0*/  BRA `(.L_x_13) ;  /* 0x0000000000107947 */ /* 0x000fea0003800000 */
.L_x_12:
[----:B------:R-:W-:Y:S02]  /*0ac0*/  UPLOP3.LUT UP3, UPT, UPT, UPT, UPT, 0x40, 0x4 ;  /* 0x000000000004789c */ /* 0x000fe40003f6e870 */
[----:B------:R-:W-:Y:S02]  /*0ad0*/  UPLOP3.LUT UP2, UPT, UPT, UPT, UPT, 0x80, 0x8 ;  /* 0x000000000008789c */ /* 0x000fe40003f4f070 */
[----:B------:R-:W-:Y:S02]  /*0ae0*/  UPLOP3.LUT UP1, UPT, UPT, UPT, UPT, 0x40, 0x4 ;  /* 0x000000000004789c */ /* 0x000fe40003f2e870 */
[----:B------:R-:W-:Y:S02]  /*0af0*/  UPLOP3.LUT UP0, UPT, UPT, UPT, UPT, 0x80, 0x8 ;  /* 0x000000000008789c */ /* 0x000fe40003f0f070 */
.L_x_13:
[----:B------:R-:W5:Y:S02]  /*0b00*/  SHFL.IDX PT, R0, R17, RZ, 0x1f ;  /* 0x00001fff11007589 */ /* 0x000f6400000e0000 */
[----:B-----5:R-:W-:-:S13]  /*0b10*/  ISETP.NE.AND P1, PT, R0, RZ, PT ;  /* 0x000000ff0000720c */ /* 0x020fda0003f25270 */
[----:B------:R-:W-:Y:S05]  /*0b20*/  @P1 BRA `(.L_x_14) ;  /* 0x0000000000401947 */ /* 0x000fea0003800000 */
[----:B-1----:R-:W1:Y:S01]  /*0b30*/  S2UR UR5, SR_CgaCtaId ;  /* 0x00000000000579c3 */ /* 0x002e620000008800 */
        /* <DEDUP_REMOVED lines=8> */
[----:B-1----:R1:W1:Y:S01]  /*0bc0*/  SYNCS.EXCH.64 URZ, [UR5+0xa020], UR6 ;  /* 0x00a0200605ff75b2 */ /* 0x0022620008000100 */
[----:B------:R1:W1:Y:S01]  /*0bd0*/  SYNCS.EXCH.64 URZ, [UR5+0xa038], UR6 ;  /* 0x00a0380605ff75b2 */ /* 0x0002620008000100 */
[----:B------:R1:W1:Y:S01]  /*0be0*/  SYNCS.EXCH.64 URZ, [UR5+0xa028], UR6 ;  /* 0x00a0280605ff75b2 */ /* 0x0002620008000100 */
[----:B------:R1:W1:Y:S01]  /*0bf0*/  SYNCS.EXCH.64 URZ, [UR5+0xa040], UR6 ;  /* 0x00a0400605ff75b2 */ /* 0x0002620008000100 */
[----:B------:R1:W1:Y:S01]  /*0c00*/  SYNCS.EXCH.64 URZ, [UR5+0xa030], UR6 ;  /* 0x00a0300605ff75b2 */ /* 0x0002620008000100 */
[----:B------:R1:W1:Y:S01]  /*0c10*/  SYNCS.EXCH.64 URZ, [UR5+0xa048], UR6 ;  /* 0x00a0480605ff75b2 */ /* 0x0002620008000100 */
[----:B------:R-:W-:Y:S01]  /*0c20*/  NOP ;  /* 0x0000000000007918 */ /* 0x000fe20000000000 */
.L_x_14:
[----:B------:R-:W5:Y:S01]  /*0c30*/  SHFL.IDX PT, R0, R17, RZ, 0x1f ;  /* 0x00001fff11007589 */ /* 0x000f6200000e0000 */
[----:B------:R-:W-:Y:S01]  /*0c40*/  NOP ;  /* 0x0000000000007918 */ /* 0x000fe20000000000 */
[----:B-----5:R-:W-:-:S13]  /*0c50*/  ISETP.NE.AND P1, PT, R0, RZ, PT ;  /* 0x000000ff0000720c */ /* 0x020fda0003f25270 */
[----:B------:R-:W-:Y:S05]  /*0c60*/  @P1 BRA `(.L_x_15) ;  /* 0x0000000000401947 */ /* 0x000fea0003800000 */
[----:B-1----:R-:W1:Y:S01]  /*0c70*/  S2UR UR6, SR_CgaCtaId ;  /* 0x00000000000679c3 */ /* 0x002e620000008800 */
[----:B------:R-:W-:Y:S01]  /*0c80*/  UMOV UR7, 0x400 ;  /* 0x0000040000077882 */ /* 0x000fe20000000000 */
[----:B------:R-:W-:Y:S01]  /*0c90*/  UMOV UR5, 0x1 ;  /* 0x0000000100057882 */ /* 0x000fe20000000000 */
[----:B------:R-:W-:Y:S01]  /*0ca0*/  UMOV UR4, 0x80 ;  /* 0x0000008000047882 */ /* 0x000fe20000000000 */
[----:B------:R-:W-:-:S04]  /*0cb0*/  UIADD3 UR8, UPT, UPT, -UR5, 0x100000, URZ ;  /* 0x0010000005087890 */ /* 0x000fc8000fffe1ff */
[----:B------:R-:W-:Y:S02]  /*0cc0*/  USHF.L.U32 UR9, UR8, 0xb, URZ ;  /* 0x0000000b08097899 */ /* 0x000fe400080006ff */
[----:B------:R-:W-:Y:S02]  /*0cd0*/  USHF.L.U32 UR8, UR8, 0x1, URZ ;  /* 0x0000000108087899 */ /* 0x000fe400080006ff */
[----:B------:R-:W-:-:S04]  /*0ce0*/  UIADD3 UR4, UPT, UPT, -UR4, 0x100000, URZ ;  /* 0x0010000004047890 */ /* 0x000fc8000fffe1ff */
[----:B------:R-:W-:Y:S02]  /*0cf0*/  USHF.L.U32 UR5, UR4, 0xb, URZ ;  /* 0x0000000b04057899 */ /* 0x000fe400080006ff */
[----:B------:R-:W-:Y:S01]  /*0d00*/  USHF.L.U32 UR4, UR4, 0x1, URZ ;  /* 0x0000000104047899 */ /* 0x000fe200080006ff */
[----:B------:R-:W-:Y:S01]  /*0d10*/  ELECT P1, URZ, PT ;  /* 0x0000000000ff782f */ /* 0x000fe20003820000 */
[----:B-1----:R-:W-:Y:S01]  /*0d20*/  ULEA UR6, UR6, UR7, 0x18 ;  /* 0x0000000706067291 */ /* 0x002fe2000f8ec0ff */
[----:B------:R-:W1:Y:S11]  /*0d30*/  FENCE.VIEW.ASYNC.S ;  /* 0x00000000000073c6 */ /* 0x000e760000000000 */
[----:B-1----:R1:W1:Y:S01]  /*0d40*/  SYNCS.EXCH.64 URZ, [UR6+0xa050], UR8 ;  /* 0x00a0500806ff75b2 */ /* 0x0022620008000100 */
[----:B------:R1:W1:Y:S01]  /*0d50*/  SYNCS.EXCH.64 URZ, [UR6+0xa058], UR4 ;  /* 0x00a0580406ff75b2 */ /* 0x0002620008000100 */
[----:B------:R-:W-:Y:S01]  /*0d60*/  NOP ;  /* 0x0000000000007918 */ /* 0x000fe20000000000 */
.L_x_15:
[----:B------:R-:W5:Y:S01]  /*0d70*/  SHFL.IDX PT, R0, R17, RZ, 0x1f ;  /* 0x00001fff11007589 */ /* 0x000f6200000e0000 */
[----:B-1----:R-:W-:Y:S01]  /*0d80*/  UP2UR UR4, UPR, URZ, 0x1 ;  /* 0x00000001ff047883 */ /* 0x002fe20008000000 */
[----:B------:R-:W-:Y:S01]  /*0d90*/  ISETP.NE.AND P2, PT, R2, 0x2, PT ;  /* 0x000000020200780c */ /* 0x000fe20003f45270 */
[----:B------:R-:W-:Y:S01]  /*0da0*/  UISETP.NE.AND UP0, UPT, UR55, URZ, UPT ;  /* 0x000000ff3700728c */ /* 0x000fe2000bf05270 */
[----:B------:R-:W-:Y:S01]  /*0db0*/  NOP ;  /* 0x0000000000007918 */ /* 0x000fe20000000000 */
[----:B------:R-:W-:Y:S02]  /*0dc0*/  USEL UR47, URZ, 0x2, !UP4 ;  /* 0x00000002ff2f7887 */ /* 0x000fe4000e000000 */
[----:B------:R-:W-:Y:S02]  /*0dd0*/  USEL UR48, URZ, 0x2, !UP0 ;  /* 0x00000002ff307887 */ /* 0x000fe4000c000000 */
[----:B------:R-:W-:Y:S02]  /*0de0*/  UISETP.NE.AND UP0, UPT, UR4, URZ, UPT ;  /* 0x000000ff0400728c */ /* 0x000fe4000bf05270 */
[----:B------:R-:W-:-:S02]  /*0df0*/  USEL UR48, UR48, 0x1, !UP5 ;  /* 0x0000000130307887 */ /* 0x000fc4000e800000 */
[----:B------:R-:W-:Y:S01]  /*0e00*/  USEL UR47, UR47, 0x1, !UP5 ;  /* 0x000000012f2f7887 */ /* 0x000fe2000e800000 */
[----:B-----5:R-:W-:-:S13]  /*0e10*/  ISETP.NE.AND P1, PT, R0, RZ, PT ;  /* 0x000000ff0000720c */ /* 0x020fda0003f25270 */
[----:B------:R-:W-:Y:S05]  /*0e20*/  @P1 BRA `(.L_x_16) ;  /* 0x0000000000401947 */ /* 0x000fea0003800000 */
[----:B------:R-:W1:Y:S01]  /*0e30*/  S2UR UR6, SR_CgaCtaId ;  /* 0x00000000000679c3 */ /* 0x000e620000008800 */
        /* <DEDUP_REMOVED lines=15> */
.L_x_16:
[----:B------:R-:W-:Y:S01]  /*0f30*/  NOP ;  /* 0x0000000000007918 */ /* 0x000fe20000000000 */
[----:B------:R-:W-:Y:S05]  /*0f40*/  @!P2 BRA `(.L_x_17) ;  /* 0x000000000024a947 */ /* 0x000fea0003800000 */
[----:B------:R-:W-:Y:S01]  /*0f50*/  ISETP.NE.AND P1, PT, R2, RZ, PT ;  /* 0x000000ff0200720c */ /* 0x000fe20003f25270 */
[----:B-1----:R-:W-:Y:S02]  /*0f60*/  UP2UR UR4, UPR, URZ, 0x1 ;  /* 0x00000001ff047883 */ /* 0x002fe40008000000 */
[----:B------:R-:W-:Y:S01]  /*0f70*/  UPLOP3.LUT UP0, UPT, UPT, UPT, UPT, 0x80, 0x8 ;  /* 0x000000000008789c */ /* 0x000fe20003f0f070 */
[----:B------:R-:W-:-:S03]  /*0f80*/  UMOV UR7, URZ ;  /* 0x000000ff00077c82 */ /* 0x000fc60008000000 */
[----:B------:R-:W-:Y:S02]  /*0f90*/  UP2UR UR37, UPR, URZ, 0x1 ;  /* 0x00000001ff257883 */ /* 0x000fe40008000000 */
[----:B------:R-:W-:-:S04]  /*0fa0*/  UISETP.NE.AND UP0, UPT, UR4, URZ, UPT ;  /* 0x000000ff0400728c */ /* 0x000fc8000bf05270 */
[----:B------:R-:W-:Y:S07]  /*0fb0*/  @P1 BRA `(.L_x_18) ;  /* 0x00000000001c1947 */ /* 0x000fee0003800000 */
[----:B------:R-:W-:Y:S01]  /*0fc0*/  UMOV UR7, 0x1 ;  /* 0x0000000100077882 */ /* 0x000fe20000000000 */
[----:B------:R-:W-:Y:S05]  /*0fd0*/  BRA `(.L_x_18) ;  /* 0x0000000000147947 */ /* 0x000fea0003800000 */
.L_x_17:
[----:B-1----:R-:W-:Y:S02]  /*0fe0*/  UP2UR UR4, UPR, URZ, 0x1 ;  /* 0x00000001ff047883 */ /* 0x002fe40008000000 */
[----:B------:R-:W-:Y:S01]  /*0ff0*/  UPLOP3.LUT UP0, UPT, UPT, UPT, UPT, 0x40, 0x4 ;  /* 0x000000000004789c */ /* 0x000fe20003f0e870 */
[----:B------:R-:W-:-:S03]  /*1000*/  UMOV UR7, 0x2 ;  /* 0x0000000200077882 */ /* 0x000fc60000000000 */
[----:B------:R-:W-:Y:S02]  /*1010*/  UP2UR UR37, UPR, URZ, 0x1 ;  /* 0x00000001ff257883 */ /* 0x000fe40008000000 */
[----:B------:R-:W-:Y:S02]  /*1020*/  UISETP.NE.AND UP0, UPT, UR4, URZ, UPT ;  /* 0x000000ff0400728c */ /* 0x000fe4000bf05270 */
.L_x_18:
[----:B------:R-:W1:Y:S02]  /*1030*/  SHFL.IDX PT, R0, R17, RZ, 0x1f ;  /* 0x00001fff11007589 */ /* 0x000e6400000e0000 */
[----:B-1----:R-:W-:-:S13]  /*1040*/  ISETP.NE.AND P1, PT, R0, RZ, PT ;  /* 0x000000ff0000720c */ /* 0x002fda0003f25270 */
[----:B------:R-:W-:Y:S05]  /*1050*/  @P1 BRA `(.L_x_19) ;  /* 0x0000000000301947 */ /* 0x000fea0003800000 */
[----:B------:R-:W1:Y:S01]  /*1060*/  S2UR UR5, SR_CgaCtaId ;  /* 0x00000000000579c3 */ /* 0x000e620000008800 */
[----:B------:R-:W-:Y:S01]  /*1070*/  UMOV UR6, 0x400 ;  /* 0x0000040000067882 */ /* 0x000fe20000000000 */
[----:B------:R-:W-:Y:S01]  /*1080*/  UMOV UR4, 0x80 ;  /* 0x0000008000047882 */ /* 0x000fe20000000000 */
[----:B------:R-:W-:Y:S01]  /*1090*/  ELECT P1, URZ, PT ;  /* 0x0000000000ff782f */ /* 0x000fe20003820000 */
[----:B------:R-:W-:-:S04]  /*10a0*/  UIADD3 UR8, UPT, UPT, -UR4, 0x100000, URZ ;  /* 0x0010000004087890 */ /* 0x000fc8000fffe1ff */
[----:B------:R-:W-:Y:S02]  /*10b0*/  USHF.L.U32 UR9, UR8, 0xb, URZ ;  /* 0x0000000b08097899 */ /* 0x000fe400080006ff */
[----:B------:R-:W-:Y:S02]  /*10c0*/  USHF.L.U32 UR8, UR8, 0x1, URZ ;  /* 0x0000000108087899 */ /* 0x000fe400080006ff */
[----:B-1----:R-:W-:Y:S01]  /*10d0*/  ULEA UR5, UR5, UR6, 0x18 ;  /* 0x0000000605057291 */ /* 0x002fe2000f8ec0ff */
[----:B------:R-:W1:Y:S11]  /*10e0*/  FENCE.VIEW.ASYNC.S ;  /* 0x00000000000073c6 */ /* 0x000e760000000000 */
[----:B-1----:R1:W1:Y:S01]  /*10f0*/  SYNCS.EXCH.64 URZ, [UR5+0xa070], UR8 ;  /* 0x00a0700805ff75b2 */ /* 0x0022620008000100 */
[----:B------:R1:W1:Y:S01]  /*1100*/  SYNCS.EXCH.64 URZ, [UR5+0xa078], UR8 ;  /* 0x00a0780805ff75b2 */ /* 0x0002620008000100 */
[----:B------:R-:W-:Y:S01]  /*1110*/  NOP ;  /* 0x0000000000007918 */ /* 0x000fe20000000000 */
.L_x_19:
[----:B------:R-:W-:Y:S01]  /*1120*/  NOP ;  /* 0x0000000000007918 */ /* 0x000fe20000000000 */
[----:B------:R-:W-:Y:S05]  /*1130*/  @!P2 BRA `(.L_x_20) ;  /* 0x000000000024a947 */ /* 0x000fea0003800000 */
[----:B------:R-:W-:Y:S01]  /*1140*/  ISETP.NE.AND P1, PT, R2, 0x1, PT ;  /* 0x000000010200780c */ /* 0x000fe20003f25270 */
[----:B------:R-:W-:Y:S02]  /*1150*/  UP2UR UR4, UPR, URZ, 0x1 ;  /* 0x00000001ff047883 */ /* 0x000fe40008000000 */
[----:B------:R-:W-:Y:S01]  /*1160*/  UPLOP3.LUT UP0, UPT, UPT, UPT, UPT, 0x80, 0x8 ;  /* 0x000000000008789c */ /* 0x000fe20003f0f070 */
[----:B------:R-:W-:-:S03]  /*1170*/  UMOV UR6, URZ ;  /* 0x000000ff00067c82 */ /* 0x000fc60008000000 */
[----:B------:R-:W-:Y:S02]  /*1180*/  UP2UR UR36, UPR, URZ, 0x1 ;  /* 0x00000001ff247883 */ /* 0x000fe40008000000 */
[----:B------:R-:W-:-:S04]  /*1190*/  UISETP.NE.AND UP0, UPT, UR4, URZ, UPT ;  /* 0x000000ff0400728c */ /* 0x000fc8000bf05270 */
[----:B------:R-:W-:Y:S07]  /*11a0*/  @P1 BRA `(.L_x_21) ;  /* 0x00000000001c1947 */ /* 0x000fee0003800000 */
[----:B------:R-:W-:Y:S01]  /*11b0*/  UMOV UR6, 0x1 ;  /* 0x0000000100067882 */ /* 0x000fe20000000000 */
[----:B------:R-:W-:Y:S05]  /*11c0*/  BRA `(.L_x_21) ;  /* 0x0000000000147947 */ /* 0x000fea0003800000 */
.L_x_20:
[----:B------:R-:W-:Y:S02]  /*11d0*/  UP2UR UR4, UPR, URZ, 0x1 ;  /* 0x00000001ff047883 */ /* 0x000fe40008000000 */
[----:B------:R-:W-:Y:S01]  /*11e0*/  UPLOP3.LUT UP0, UPT, UPT, UPT, UPT, 0x40, 0x4 ;  /* 0x000000000004789c */ /* 0x000fe20003f0e870 */
[----:B------:R-:W-:-:S03]  /*11f0*/  UMOV UR6, 0x2 ;  /* 0x0000000200067882 */ /* 0x000fc60000000000 */
[----:B------:R-:W-:Y:S02]  /*1200*/  UP2UR UR36, UPR, URZ, 0x1 ;  /* 0x00000001ff247883 */ /* 0x000fe40008000000 */
[----:B------:R-:W-:Y:S02]  /*1210*/  UISETP.NE.AND UP0, UPT, UR4, URZ, UPT ;  /* 0x000000ff0400728c */ /* 0x000fe4000bf05270 */
.L_x_21:
[----:B------:R-:W5:Y:S01]  /*1220*/  SHFL.IDX PT, R0, R17, RZ, 0x1f ;  /* 0x00001fff11007589 */ /* 0x000f6200000e0000 */
[----:B------:R-:W-:Y:S02]  /*1230*/  USEL UR45, URZ, 0x1, !UP4 ;  /* 0x00000001ff2d7887 */ /* 0x000fe4000e000000 */
[----:B------:R-:W-:Y:S01]  /*1240*/  USEL UR54, URZ, 0x1, UP4 ;  /* 0x00000001ff367887 */ /* 0x000fe2000a000000 */
        /* <DEDUP_REMOVED lines=13> */
[----:B------:R-:W-:Y:S01]  /*1320*/  NOP ;  /* 0x0000000000007918 */ /* 0x000fe20000000000 */
.L_x_22:
        /* <DEDUP_REMOVED lines=19> */
[----:B------:R1:W1:Y:S01]  /*1460*/  SYNCS.EXCH.64 URZ, [UR8+0xa098], UR10 ;  /* 0x00a0980a08ff75b2 */ /* 0x0002620008000100 */
[----:B------:R1:W1:Y:S01]  /*1470*/  SYNCS.EXCH.64 URZ, [UR8+0xa0a8], UR4 ;  /* 0x00a0a80408ff75b2 */ /* 0x0002620008000100 */
[----:B------:R-:W-:Y:S01]  /*1480*/  NOP ;  /* 0x0000000000007918 */ /* 0x000fe20000000000 */
.L_x_23:
        /* <DEDUP_REMOVED lines=22> */
.L_x_24:
[----:B------:R-:W5:Y:S01]  /*15f0*/  SHFL.IDX PT, R0, R17, RZ, 0x1f ;  /* 0x00001fff11007589 */ /* 0x000f6200000e0000 */
[----:B------:R-:W-:Y:S01]  /*1600*/  NOP ;  /* 0x0000000000007918 */ /* 0x000fe20000000000 */
        /* <DEDUP_REMOVED lines=14> */
.L_x_25:
[----:B------:R-:W-:Y:S01]  /*16f0*/  ISETP.GT.AND P1, PT, R2, 0x3, PT ;  /* 0x000000030200780c */ /* 0x000fe20003f24270 */
[----:B------:R-:W-:Y:S01]  /*1700*/  NOP ;  /* 0x0000000000007918 */ /* 0x000fe20000000000 */
[----:B-1234-:R-:W-:Y:S11]  /*1710*/  BAR.SYNC.DEFER_BLOCKING 0x0 ;  /* 0x0000000000007b1d */ /* 0x01eff60000010000 */
[----:B------:R-:W-:Y:S05]  /*1720*/  @P1 BRA `(.L_x_26) ;  /* 0x0000014c001c1947 */ /* 0x000fea0003800000 */
[----:B------:R-:W-:-:S13]  /*1730*/  ISETP.GE.U32.AND P0, PT, R2, 0x2, PT ;  /* 0x000000020200780c */ /* 0x000fda0003f06070 */
[----:B------:R-:W-:Y:S05]  /*1740*/  @!P0 BRA `(.L_x_27) ;  /* 0x00000090007c8947 */ /* 0x000fea0003800000 */
[----:B------:R-:W-:Y:S05]  /*1750*/  @!P2 BRA `(.L_x_28) ;  /* 0x000000240060a947 */ /* 0x000fea0003800000 */
[----:B------:R-:W-:-:S08]  /*1760*/  NOP ;  /* 0x0000000000007918 */ /* 0x000fd00000000000 */
[----:B------:R-:W1:-:S00]  /*1770*/  USETMAXREG.DEALLOC.CTAPOOL 0x20 ;  /* 0x00000020000079c8 */ /* 0x000e4000080e0500 */
[----:B------:R-:W2:Y:S08]  /*1780*/  S2UR UR9, SR_CTAID.X ;  /* 0x00000000000979c3 */ /* 0x000eb00000002500 */
[----:B-1----:R-:W1:Y:S01]  /*1790*/  LDC R0, c[0x0][0x380] ;  /* 0x0000e000ff007b82 */ /* 0x002e620000000800 */
[----:B--2---:R-:W-:-:S06]  /*17a0*/  USHF.L.U32 UR4, UR9, 0x8, URZ ;  /* 0x0000000809047899 */ /* 0x004fcc00080006ff */
[----:B-1----:R-:W-:-:S13]  /*17b0*/  ISETP.LE.U32.AND P0, PT, R0, UR4, PT ;  /* 0x0000000400007c0c */ /* 0x002fda000bf03070 */
[----:B------:R-:W-:Y:S05]  /*17c0*/  @P0 EXIT ;  /* 0x000000000000094d */ /* 0x000fea0003800000 */
[----:B------:R-:W1:Y:S01]  /*17d0*/  S2UR UR4, SR_CgaCtaId ;  /* 0x00000000000479c3 */ /* 0x000e620000008800 */
[----:B------:R-:W-:Y:S01]  /*17e0*/  UMOV UR6, 0x40 ;  /* 0x0000004000067882 */ /* 0x000fe20000000000 */
[----:B------:R-:W-:Y:S01]  /*17f0*/  NOP ;  /* 0x0000000000007918 */ /* 0x000fe20000000000 */
[----:B------:R-:W-:Y:S01]  /*1800*/  UMOV UR5, 0x400 ;  /* 0x0000040000057882 */ /* 0x000fe20000000000 */
[----:B-1----:R-:W-:Y:S02]  /*1810*/  ULEA UR6, UR4, UR6, 0x18 ;  /* 0x0000000604067291 */ /* 0x002fe4000f8ec0ff */
[----:B------:R-:W-:-:S07]  /*1820*/  ULEA UR4, UR4, UR5, 0x18 ;  /* 0x0000000504047291 */ /* 0x000fce000f8ec0ff */
[----:B------:R-:W1:Y:S02]  /*1830*/  LDS.U8 R0, [UR6+0x1c] ;  /* 0x00001c06ff007984 */ /* 0x000e640008000000 */
[----:B-1----:R-:W-:-:S13]  /*1840*/  ISETP.NE.AND P0, PT, R0, RZ, PT ;  /* 0x000000ff0000720c */ /* 0x002fda0003f05270 */
[----:B------:R-:W-:Y:S05]  /*1850*/  @P0 BRA `(.L_x_29) ;  /* 0x0000000000580947 */ /* 0x000fea0003800000 */
[----:B------:R-:W-:-:S13]  /*1860*/  ELECT P0, URZ, PT ;  /* 0x0000000000ff782f */ /* 0x000fda0003800000 */
[----:B------:R-:W-:Y:S05]  /*1870*/  @!P0 BRA `(.L_x_30) ;  /* 0x0000000000608947 */ /* 0x000fea0003800000 */
[----:B------:R-:W-:Y:S01]  /*1880*/  UMOV UR5, 0x10 ;  /* 0x0000001000057882 */ /* 0x000fe20000000000 */
[----:B------:R-:W-:Y:S01]  /*1890*/  HFMA2 R0, -RZ, RZ, 0, 5.9604644775390625e-08 ;  /* 0x00000001ff007431 */ /* 0x000fe200000001ff */
[----:B------:R-:W-:-:S03]  /*18a0*/  MOV R2, 0xffff ;  /* 0x0000ffff00027802 */ /* 0x000fc60000000f00 */
[----:B------:R-:W-:Y:S04]  /*18b0*/  DEPBAR.LE SB1, 0x36 ;  /* 0x00009d800000791a */ /* 0x000fe80000000000 */
[----:B------:R-:W1:Y:S02]  /*18c0*/  UTCATOMSWS.FIND_AND_SET.ALIGN UP0, UR5, UR5 ;  /* 0x00000005000575e3 */ /* 0x000e640008000800 */
[----:B-1----:R-:W-:Y:S01]  /*18d0*/  MOV R3, UR5 ;  /* 0x0000000500037c02 */ /* 0x002fe20008000f00 */
[----:B------:R-:W-:Y:S06]  /*18e0*/  BRA.U UP0, `(.L_x_31) ;  /* 0x0000000100187547 */ /* 0x000fec000b800000 */
.L_x_32:
[----:B------:R-:W-:Y:S05]  /*18f0*/  NANOSLEEP 0x64 ;  /* 0x000000640000795d */ /* 0x000fea0003800000 */
[----:B------:R-:W-:-:S05]  /*1900*/  UMOV UR5, 0x10 ;  /* 0x0000001000057882 */ /* 0x000fca0000000000 */
[----:B------:R-:W-:Y:S04]  /*1910*/  DEPBAR.LE SB1, 0x36 ;  /* 0x00009d800000791a */ /* 0x000fe80000000000 */
[----:B------:R-:W1:Y:S02]  /*1920*/  UTCATOMSWS.FIND_AND_SET.ALIGN UP0, UR5, UR5 ;  /* 0x00000005000575e3 */ /* 0x000e640008000800 */
[----:B-1----:R-:W-:Y:S01]  /*1930*/  MOV R3, UR5 ;  /* 0x0000000500037c02 */ /* 0x002fe20008000f00 */
[----:B------:R-:W-:Y:S05]  /*1940*/  BRA.U !UP0, `(.L_x_32) ;  /* 0xfffffffd08e87547 */ /* 0x000fea000b83ffff */
.L_x_31:
[-C--:B------:R-:W-:Y:S02]  /*1950*/  SHF.L.U32 R2, R2, R3.reuse, RZ ;  /* 0x0000000302027219 */ /* 0x080fe400000006ff */
[----:B------:R-:W-:Y:S01]  /*1960*/  SHF.L.U32 R0, R0, R3, RZ ;  /* 0x0000000300007219 */ /* 0x000fe200000006ff */
[----:B------:R-:W-:Y:S02]  /*1970*/  IMAD.SHL.U32 R3, R3, 0x20, RZ ;  /* 0x0000002003037824 */ /* 0x000fe400078e00ff */
[----:B------:R1:W-:Y:S04]  /*1980*/  ATOMS.OR RZ, [UR6+0x14], R2 ;  /* 0x00001402ffff798c */ /* 0x0003e8000b000006 */
[----:B------:R1:W-:Y:S04]  /*1990*/  ATOMS.OR RZ, [UR6+0x18], R0 ;  /* 0x00001800ffff798c */ /* 0x0003e8000b000006 */
[----:B------:R1:W-:Y:S01]  /*19a0*/  STS [UR4+0xa0e0], R3 ;  /* 0x00a0e003ff007988 */ /* 0x0003e20008000804 */
[----:B------:R-:W-:Y:S05]  /*19b0*/  BRA `(.L_x_30) ;  /* 0x0000000000107947 */ /* 0x000fea0003800000 */
.L_x_29:
[----:B------:R-:W-:Y:S02]  /*19c0*/  MOV R0, 0xffffffff ;  /* 0xffffffff00007802 */ /* 0x000fe40000000f00 */
[----:B------:R-:W-:-:S03]  /*19d0*/  MOV R2, 0x1a00 ;  /* 0x00001a0000027802 */ /* 0x000fc60000000f00 */
[----:B------:R1:W-:Y:S04]  /*19e0*/  STS [UR4+0xa0e0], R0 ;  /* 0x00a0e000ff007988 */ /* 0x0003e80008000804 */
[----:B-1----:R-:W-:Y:S05]  /*19f0*/  CALL.REL.NOINC `($__internal_1_$__cuda_sm10x_tcgen05_guardrail_trap_phase_invalid_during_alloc) ;  /* 0x0000018400447944 */ /* 0x002fea0003c00000 */
.L_x_30:
[----:B------:R-:W-:Y:S05]  /*1a00*/  WARPSYNC.ALL ;  /* 0x0000000000007948 */ /* 0x000fea0003800000 */
[----:B------:R-:W2:Y:S02]  /*1a10*/  LDCU UR7, c[0x0][0x384] ;  /* 0x00007080ff0777ac */ /* 0x000ea40008000800 */
[----:B--2---:R-:W-:Y:S01]  /*1a20*/  ISETP.NE.AND P0, PT, RZ, UR7, PT ;  /* 0x00000007ff007c0c */ /* 0x004fe2000bf05270 */
[----:B------:R-:W-:-:S12]  /*1a30*/  NOP ;  /* 0x0000000000007918 */ /* 0x000fd80000000000 */
[----:B------:R-:W-:Y:S05]  /*1a40*/  @!P0 EXIT ;  /* 0x000000000000894d */ /* 0x000fea0003800000 */
[----:B------:R-:W-:Y:S01]  /*1a50*/  UIADD3 UR8, UPT, UPT, UR7, 0x7f, URZ ;  /* 0x0000007f07087890 */ /* 0x000fe2000fffe0ff */
[----:B------:R-:W-:Y:S01]  /*1a60*/  BSSY.RECONVERGENT B0, `(.L_x_33) ;  /* 0x0000013000007945 */ /* 0x000fe20003800200 */
[----:B------:R-:W-:Y:S02]  /*1a70*/  ULEA UR5, UR9, 0x2, 0x1 ;  /* 0x0000000209057891 */ /* 0x000fe4000f8e08ff */
[----:B------:R-:W-:Y:S02]  /*1a80*/  USHF.R.S32.HI UR10, URZ, 0x1f, UR8 ;  /* 0x0000001fff0a7899 */ /* 0x000fe40008011408 */
[----:B------:R-:W-:Y:S02]  /*1a90*/  UIADD3 UR6, UPT, UPT, UR4, 0x4000, URZ ;  /* 0x0000400004067890 */ /* 0x000fe4000fffe0ff */
[----:B------:R-:W-:Y:S02]  /*1aa0*/  ULEA.HI UR10, UR10, UR8, URZ, 0x7 ;  /* 0x000000080a0a7291 */ /* 0x000fe4000f8f38ff */
[----:B------:R-:W-:-:S02]  /*1ab0*/  USHF.R.U32.HI UR28, URZ, 0x4, UR4 ;  /* 0x00000004ff1c7899 */ /* 0x000fc40008011604 */
[----:B------:R-:W-:Y:S02]  /*1ac0*/  ULOP3.LUT UR5, UR5, 0x1fffffe, URZ, 0xc0, !UPT ;  /* 0x01fffffe05057892 */ /* 0x000fe4000f8ec0ff */
[----:B------:R-:W-:Y:S02]  /*1ad0*/  USHF.R.U32.HI UR6, URZ, 0x4, UR6 ;  /* 0x00000004ff067899 */ /* 0x000fe40008011606 */
[----:B------:R-:W-:Y:S02]  /*1ae0*/  USHF.R.S32.HI UR10, URZ, 0x7, UR10 ;  /* 0x00000007ff0a7899 */ /* 0x000fe4000801140a */
[----:B------:R-:W-:Y:S02]  /*1af0*/  ULOP3.LUT UR28, UR28, 0x3fff, URZ, 0xc0, !UPT ;  /* 0x00003fff1c1c7892 */ /* 0x000fe4000f8ec0ff */
[----:B------:R-:W-:Y:S02]  /*1b00*/  ULOP3.LUT UR6, UR6, 0x3fff, URZ, 0xc0, !UPT ;  /* 0x00003fff06067892 */ /* 0x000fe4000f8ec0ff */
[----:B------:R-:W-:-:S02]  /*1b10*/  UISETP.LT.AND UP0, UPT, UR10, UR5, UPT ;  /* 0x000000050a00728c */ /* 0x000fc4000bf01270 */
[----:B------:R-:W-:Y:S02]  /*1b20*/  ULOP3.LUT UR28, UR28, 0x10000, URZ, 0xfc, !UPT ;  /* 0x000100001c1c7892 */ /* 0x000fe4000f8efcff */
[----:B------:R-:W-:Y:S02]  /*1b30*/  ULOP3.LUT UR8, UR6, 0x10000, URZ, 0xfc, !UPT ;  /* 0x0001000006087892 */ /* 0x000fe4000f8efcff */
[----:B------:R-:W-:Y:S01]  /*1b40*/  USEL UR5, UR10, UR5, UP0 ;  /* 0x000000050a057287 */ /* 0x000fe20008000000 */
[----:B------:R-:W-:Y:S01]  /*1b50*/  UMOV UR29, 0x80004020 ;  /* 0x80004020001d7882 */ /* 0x000fe20000000000 */
[----:B------:R-:W-:Y:S01]  /*1b60*/  UMOV UR9, 0x80004020 ;  /* 0x8000402000097882 */ /* 0x000fe20000000000 */
[----:B------:R-:W-:Y:S06]  /*1b70*/  @!P4 BRA `(.L_x_34) ;  /* 0x000000000004c947 */ /* 0x000fec0003800000 */
[----:B------:R-:W-:Y:S05]  /*1b80*/  BPT.TRAP 0x1 ;  /* 0x000000040000795c */ /* 0x000fea0000300000 */
.L_x_34:
[----:B------:R-:W-:Y:S05]  /*1b90*/  BSYNC.RECONVERGENT B0 ;  /* 0x0000000000007941 */ /* 0x000fea0003800200 */
.L_x_33:
[----:B------:R-:W-:-:S04]  /*1ba0*/  SHF.L.U32 R5, RZ, 0x1f, RZ ;  /* 0x0000001fff057819 */ /* 0x000fc800000006ff */
[----:B------:R-:W2:Y:S02]  /*1bb0*/  SYNCS.PHASECHK.TRANS64.TRYWAIT P0, [UR4+0xa000], R5 ;  /* 0x00a00005ff0075a7 */ /* 0x000ea40008001104 */
[----:B--2---:R-:W-:Y:S05]  /*1bc0*/  @!P0 BRA `(.L_x_35) ;  /* 0x0000016c00a48947 */ /* 0x004fea0003800000 */
.L_x_358:
[----:B------:R-:W-:Y:S05]  /*1bd0*/  BRA.U !UP1, `(.L_x_36) ;  /* 0x0000000109047547 */ /* 0x000fea000b800000 */
[----:B------:R-:W-:Y:S05]  /*1be0*/  BPT.TRAP 0x1 ;  /* 0x000000040000795c */ /* 0x000fea0000300000 */
.L_x_36:
[----:B------:R-:W2:Y:S01]  /*1bf0*/  SYNCS.PHASECHK.TRANS64.TRYWAIT P0, [UR4+0xa020], R5 ;  /* 0x00a02005ff0075a7 */ /* 0x000ea20008001104 */
[----:B------:R-:W-:Y:S01]  /*1c00*/  ULOP3.LUT UR48, UR48, 0x1, URZ, 0xc0, !UPT ;  /* 0x0000000130307892 */ /* 0x000fe2000f8ec0ff */
[----:B--2---:R-:W-:Y:S11]  /*1c10*/  @!P0 BRA `(.L_x_37) ;  /* 0x0000016c00a88947 */ /* 0x004ff60003800000 */
.L_x_360:
[----:B------:R-:W-:-:S09]  /*1c20*/  UISETP.NE.U32.AND UP0, UPT, UR48, 0x1, UPT ;  /* 0x000000013000788c */ /* 0x000fd2000bf05070 */
[----:B------:R-:W-:Y:S05]  /*1c30*/  BRA.U !UP0, `(.L_x_38) ;  /* 0x0000000108047547 */ /* 0x000fea000b800000 */
[----:B------:R-:W-:Y:S05]  /*1c40*/  BPT.TRAP 0x1 ;  /* 0x000000040000795c */ /* 0x000fea0000300000 */
.L_x_38:
[----:B------:R-:W-:Y:S02]  /*1c50*/  IMAD.MOV.U32 R4, RZ, RZ, 0x1 ;  /* 0x00000001ff047424 */ /* 0x000fe400078e00ff */
[----:B-1----:R-:W-:Y:S02]  /*1c60*/  HFMA2 R2, -RZ, RZ, 0, 0 ;  /* 0x00000000ff027431 */ /* 0x002fe400000001ff */
[----:B------:R-:W-:Y:S01]  /*1c70*/  IMAD.MOV.U32 R0, RZ, RZ, RZ ;  /* 0x000000ffff007224 */ /* 0x000fe200078e00ff */
[----:B------:R-:W-:-:S04]  /*1c80*/  SHF.L.U32 R4, R4, 0x1f, RZ ;  /* 0x0000001f04047819 */ /* 0x000fc800000006ff */
[----:B------:R-:W1:Y:S02]  /*1c90*/  SYNCS.PHASECHK.TRANS64.TRYWAIT P0, [UR4+0xa058], R4 ;  /* 0x00a05804ff0075a7 */ /* 0x000e640008001104 */
[----:B-1----:R-:W-:Y:S05]  /*1ca0*/  @!P0 BRA `(.L_x_39) ;  /* 0x0000016c009c8947 */ /* 0x002fea0003800000 */
.L_x_362:
[----:B------:R-:W-:Y:S01]  /*1cb0*/  R2UR UR10, R2 ;  /* 0x00000000020a72ca */ /* 0x000fe200000e0000 */
[----:B------:R-:W-:Y:S01]  /*1cc0*/  UIADD3 UR12, UPT, UPT, UR8, 0x2, URZ ;  /* 0x00000002080c7890 */ /* 0x000fe2000fffe0ff */
[----:B------:R-:W-:Y:S01]  /*1cd0*/  R2UR UR7, R0 ;  /* 0x00000000000772ca */ /* 0x000fe200000e0000 */
[----:B------:R-:W-:Y:S01]  /*1ce0*/  UIADD3 UR30, UPT, UPT, UR28, 0x2, URZ ;  /* 0x000000021c1e7890 */ /* 0x000fe2000fffe0ff */
[----:B------:R-:W-:Y:S01]  /*1cf0*/  UMOV UR16, 0x0 ;  /* 0x0000000000107882 */ /* 0x000fe20000000000 */
[----:B------:R-:W-:Y:S01]  /*1d00*/  UMOV UR17, 0x8200490 ;  /* 0x0820049000117882 */ /* 0x000fe20000000000 */
[----:B------:R-:W-:Y:S01]  /*1d10*/  UMOV UR13, 0x80004020 ;  /* 0x80004020000d7882 */ /* 0x000fe20000000000 */
[----:B------:R-:W-:Y:S01]  /*1d20*/  UMOV UR31, 0x80004020 ;  /* 0x80004020001f7882 */ /* 0x000fe20000000000 */
[----:B------:R-:W-:Y:S01]  /*1d30*/  UMOV UR14, 0x0 ;  /* 0x00000000000e7882 */ /* 0x000fe20000000000 */
[----:B------:R-:W-:Y:S01]  /*1d40*/  UMOV UR15, 0x8200490 ;  /* 0x08200490000f7882 */ /* 0x000fe20000000000 */
[----:B------:R-:W-:-:S03]  /*1d50*/  UISETP.NE.AND UP4, UPT, UR48, URZ, UPT ;  /* 0x000000ff3000728c */ /* 0x000fc6000bf85270 */
[----:B------:R2:W-:Y:S02]  /*1d60*/  UTCHMMA gdesc[UR28], gdesc[UR8], tmem[UR10], tmem[UR16], idesc[UR17], !UPT ;  /* 0x00ff10081c0075ea */ /* 0x0005e4000f80000a */
[----:B------:R2:W-:Y:S04]  /*1d70*/  UTCHMMA gdesc[UR30], gdesc[UR12], tmem[UR7], tmem[UR14], idesc[UR15], UPT ;  /* 0x00ff0e0c1e0075ea */ /* 0x0005e8000b800007 */
[----:B------:R-:W-:Y:S05]  /*1d80*/  BRA.U UP4, `(.L_x_40) ;  /* 0x0000000104047547 */ /* 0x000fea000b800000 */
[----:B--2---:R-:W-:Y:S05]  /*1d90*/  BPT.TRAP 0x1 ;  /* 0x000000040000795c */ /* 0x004fea0000300000 */
.L_x_40:
[----:B--2---:R-:W-:Y:S01]  /*1da0*/  UIADD3 UR7, UPT, UPT, UR4, 0xa050, URZ ;  /* 0x0000a05004077890 */ /* 0x004fe2000fffe0ff */
[----:B------:R-:W-:Y:S08]  /*1db0*/  BSSY.RECONVERGENT B0, `(.L_x_41) ;  /* 0x0000004000007945 */ /* 0x000ff00003800200 */
[----:B------:R2:W-:Y:S01]  /*1dc0*/  UTCBAR [UR7], URZ ;  /* 0x000000ff070073e9 */ /* 0x0005e200080000ff */
[----:B------:R-:W-:Y:S05]  /*1dd0*/  @!P4 BRA `(.L_x_42) ;  /* 0x000000000004c947 */ /* 0x000fea0003800000 */
[----:B--2---:R-:W-:Y:S05]  /*1de0*/  BPT.TRAP 0x1 ;  /* 0x000000040000795c */ /* 0x004fea0000300000 */
.L_x_42:
[----:B--2---:R-:W-:Y:S05]  /*1df0*/  BSYNC.RECONVERGENT B0 ;  /* 0x0000000000007941 */ /* 0x004fea0003800200 */
.L_x_41:
[----:B------:R-:W2:Y:S01]  /*1e00*/  SYNCS.PHASECHK.TRANS64.TRYWAIT P0, [UR4+0xa008], R5 ;  /* 0x00a00805ff0075a7 */ /* 0x000ea20008001104 */
[----:B------:R-:W-:Y:S01]  /*1e10*/  ULOP3.LUT UR47, UR47, 0x1, URZ, 0xc0, !UPT ;  /* 0x000000012f2f7892 */ /* 0x000fe2000f8ec0ff */
[----:B--2---:R-:W-:Y:S11]  /*1e20*/  @!P0 BRA `(.L_x_43) ;  /* 0x0000016c00548947 */ /* 0x004ff60003800000 */
.L_x_364:
[----:B------:R-:W-:-:S09]  /*1e30*/  UISETP.NE.U32.AND UP0, UPT, UR47, 0x1, UPT ;  /* 0x000000012f00788c */ /* 0x000fd2000bf05070 */
[----:B------:R-:W-:Y:S05]  /*1e40*/  BRA.U !UP0, `(.L_x_44) ;  /* 0x0000000108047547 */ /* 0x000fea000b800000 */
[----:B------:R-:W-:Y:S05]  /*1e50*/  BPT.TRAP 0x1 ;  /* 0x000000040000795c */ /* 0x000fea0000300000 */
.L_x_44:
[----:B------:R-:W3:Y:S01]  /*1e60*/  SYNCS.PHASECHK.TRANS64.TRYWAIT P0, [UR4+0xa068], R4 ;  /* 0x00a06804ff0075a7 */ /* 0x000ee20008001104 */
[----:B--2---:R-:W-:Y:S01]  /*1e70*/  HFMA2 R0, -RZ, RZ, 0, 7.62939453125e-06 ;  /* 0x00000080ff007431 */ /* 0x004fe200000001ff */
[----:B------:R-:W-:Y:S01]  /*1e80*/  MOV R2, 0x80 ;  /* 0x0000008000027802 */ /* 0x000fe20000000f00 */
[----:B---3--:R-:W-:Y:S06]  /*1e90*/  @!P0 BRA `(.L_x_45) ;  /* 0x0000016c00508947 */ /* 0x008fec0003800000 */
.L_x_366:
[----:B------:R-:W-:Y:S01]  /*1ea0*/  R2UR UR10, R2 ;  /* 0x00000000020a72ca */ /* 0x000fe200000e0000 */
[----:B------:R-:W-:Y:S01]  /*1eb0*/  UIADD3 UR18, UPT, UPT, UR28, 0x200, URZ ;  /* 0x000002001c127890 */ /* 0x000fe2000fffe0ff */
[----:B------:R-:W-:Y:S01]  /*1ec0*/  R2UR UR7, R0 ;  /* 0x00000000000772ca */ /* 0x000fe200000e0000 */
[----:B------:R-:W-:Y:S01]  /*1ed0*/  UIADD3 UR16, UPT, UPT, UR28, 0x202, URZ ;  /* 0x000002021c107890 */ /* 0x000fe2000fffe0ff */
[----:B------:R-:W-:Y:S01]  /*1ee0*/  UMOV UR14, 0x0 ;  /* 0x00000000000e7882 */ /* 0x000fe20000000000 */
[----:B------:R-:W-:Y:S01]  /*1ef0*/  UMOV UR15, 0x8200490 ;  /* 0x08200490000f7882 */ /* 0x000fe20000000000 */
[----:B------:R-:W-:Y:S01]  /*1f00*/  UMOV UR20, UR12 ;  /* 0x0000000c00147c82 */ /* 0x000fe20008000000 */
[----:B------:R-:W-:Y:S01]  /*1f10*/  UMOV UR19, 0x80004020 ;  /* 0x8000402000137882 */ /* 0x000fe20000000000 */
[----:B------:R-:W-:Y:S01]  /*1f20*/  UMOV UR21, 0x80004020 ;  /* 0x8000402000157882 */ /* 0x000fe20000000000 */
[----:B------:R-:W-:Y:S01]  /*1f30*/  UMOV UR12, 0x0 ;  /* 0x00000000000c7882 */ /* 0x000fe20000000000 */
[----:B------:R-:W-:Y:S01]  /*1f40*/  UMOV UR13, 0x8200490 ;  /* 0x08200490000d7882 */ /* 0x000fe20000000000 */
[----:B------:R-:W-:-:S02]  /*1f50*/  UMOV UR17, 0x80004020 ;  /* 0x8000402000117882 */ /* 0x000fc40000000000 */
[----:B------:R2:W-:Y:S01]  /*1f60*/  UTCHMMA gdesc[UR18], gdesc[UR8], tmem[UR10], tmem[UR14], idesc[UR15], !UPT ;  /* 0x00ff0e08120075ea */ /* 0x0005e2000f80000a */
[----:B------:R-:W-:Y:S01]  /*1f70*/  UISETP.NE.AND UP3, UPT, UR47, URZ, UPT ;  /* 0x000000ff2f00728c */ /* 0x000fe2000bf65270 */
[----:B------:R2:W-:Y:S08]  /*1f80*/  UTCHMMA gdesc[UR16], gdesc[UR20], tmem[UR7], tmem[UR12], idesc[UR13], UPT ;  /* 0x00ff0c14100075ea */ /* 0x0005f0000b800007 */
[----:B------:R-:W-:Y:S05]  /*1f90*/  BRA.U UP3, `(.L_x_46) ;  /* 0x0000000103047547 */ /* 0x000fea000b800000 */
[----:B--2---:R-:W-:Y:S05]  /*1fa0*/  BPT.TRAP 0x1 ;  /* 0x000000040000795c */ /* 0x004fea0000300000 */
.L_x_46:
[----:B--2---:R-:W-:-:S09]  /*1fb0*/  UIADD3 UR7, UPT, UPT, UR4, 0xa060, URZ ;  /* 0x0000a06004077890 */ /* 0x004fd2000fffe0ff */
[----:B------:R2:W-:Y:S01]  /*1fc0*/  UTCBAR [UR7], URZ ;  /* 0x000000ff070073e9 */ /* 0x0005e200080000ff */
[----:B------:R-:W-:Y:S05]  /*1fd0*/  BRA.U !UP1, `(.L_x_47) ;  /* 0x0000000109047547 */ /* 0x000fea000b800000 */
[----:B--2---:R-:W-:Y:S05]  /*1fe0*/  BPT.TRAP 0x1 ;  /* 0x000000040000795c */ /* 0x004fea0000300000 */
.L_x_47:
[----:B--2---:R-:W-:-:S09]  /*1ff0*/  UIADD3 UR7, UPT, UPT, UR4, 0xa038, URZ ;  /* 0x0000a03804077890 */ /* 0x004fd2000fffe0ff */
[----:B------:R2:W-:Y:S01]  /*2000*/  UTCBAR [UR7], URZ ;  /* 0x000000ff070073e9 */ /* 0x0005e200080000ff */
[----:B------:R-:W-:Y:S05]  /*2010*/  BRA.U !UP1, `(.L_x_48) ;  /* 0x0000000109047547 */ /* 0x000fea000b800000 */
[----:B--2---:R-:W-:Y:S05]  /*2020*/  BPT.TRAP 0x1 ;  /* 0x000000040000795c */ /* 0x004fea0000300000 */
.L_x_48:
[----:B------:R-:W3:Y:S02]  /*2030*/  SYNCS.PHASECHK.TRANS64.TRYWAIT P0, [UR4+0xa028], R5 ;  /* 0x00a02805ff0075a7 */ /* 0x000ee40008001104 */
[----:B---3--:R-:W-:Y:S05]  /*2040*/  @!P0 BRA `(.L_x_49) ;  /* 0x0000016800fc8947 */ /* 0x008fea0003800000 */
.L_x_368:
[----:B------:R-:W-:Y:S05]  /*2050*/  BRA.U UP5, `(.L_x_50) ;  /* 0x0000000105047547 */ /* 0x000fea000b800000 */
[----:B--2---:R-:W-:Y:S05]  /*2060*/  BPT.TRAP 0x1 ;  /* 0x000000040000795c */ /* 0x004fea0000300000 */
.L_x_50:
[----:B------:R-:W4:Y:S02]  /*2070*/  SYNCS.PHASECHK.TRANS64.TRYWAIT P0, [UR4+0xa0a0], R4 ;  /* 0x00a0a004ff0075a7 */ /* 0x000f240008001104 */
[----:B----4-:R-:W-:Y:S05]  /*2080*/  @!P0 BRA `(.L_x_51) ;  /* 0x0000016c00048947 */ /* 0x010fea0003800000 */
.L_x_370:
[----:B------:R-:W-:Y:S05]  /*2090*/  BRA.U UP4, `(.L_x_52) ;  /* 0x0000000104047547 */ /* 0x000fea000b800000 */
[----:B--2---:R-:W-:Y:S05]  /*20a0*/  BPT.TRAP 0x1 ;  /* 0x000000040000795c */ /* 0x004fea0000300000 */
.L_x_52:
[----:B------:R-:W4:Y:S01]  /*20b0*/  SYNCS.PHASECHK.TRANS64.TRYWAIT P0, [UR4+0xa058], R5 ;  /* 0x00a05805ff0075a7 */ /* 0x000f220008001104 */
[----:B---3--:R-:W-:Y:S01]  /*20c0*/  HFMA2 R0, -RZ, RZ, 0, 1.52587890625e-05 ;  /* 0x00000100ff007431 */ /* 0x008fe200000001ff */
[----:B------:R-:W-:Y:S01]  /*20d0*/  MOV R2, 0x20 ;  /* 0x0000002000027802 */ /* 0x000fe20000000f00 */
[----:B----4-:R-:W-:Y:S06]  /*20e0*/  @!P0 BRA `(.L_x_53) ;  /* 0x0000016c00048947 */ /* 0x010fec0003800000 */
.L_x_372:
[----:B------:R-:W-:Y:S01]  /*20f0*/  R2UR UR23, R2 ;  /* 0x00000000021772ca */ /* 0x000fe200000e0000 */
[----:B------:R-:W-:Y:S01]  /*2100*/  IMAD.MOV.U32 R2, RZ, RZ, 0x38 ;  /* 0x00000038ff027424 */ /* 0x000fe200078e00ff */
[----:B------:R-:W-:Y:S01]  /*2110*/  R2UR UR24, R0 ;  /* 0x00000000001872ca */ /* 0x000fe200000e0000 */
[----:B-1----:R-:W-:Y:S01]  /*2120*/  IMAD.MOV.U32 R4, RZ, RZ, 0x28 ;  /* 0x00000028ff047424 */ /* 0x002fe200078e00ff */
[----:B------:R-:W-:Y:S01]  /*2130*/  UIADD3 UR64, UPT, UPT, UR6, 0x200, URZ ;  /* 0x0000020006407890 */ /* 0x000fe2000fffe0ff */
[----:B------:R-:W-:Y:S01]  /*2140*/  IMAD.MOV.U32 R3, RZ, RZ, 0x100 ;  /* 0x00000100ff037424 */ /* 0x000fe200078e00ff */
[----:B------:R-:W-:Y:S01]  /*2150*/  R2UR UR17, R2 ;  /* 0x00000000021172ca */ /* 0x000fe200000e0000 */
[----:B------:R-:W-:Y:S01]  /*2160*/  IMAD.MOV.U32 R2, RZ, RZ, 0x48 ;  /* 0x00000048ff027424 */ /* 0x000fe200078e00ff */
[----:B------:R-:W-:Y:S01]  /*2170*/  R2UR UR21, R4 ;  /* 0x00000000041572ca */ /* 0x000fe200000e0000 */
[----:B------:R-:W-:Y:S01]  /*2180*/  IMAD.MOV.U32 R4, RZ, RZ, 0x30 ;  /* 0x00000030ff047424 */ /* 0x000fe200078e00ff */
[C---:B------:R-:W-:Y:S01]  /*2190*/  R2UR UR22, R3.reuse ;  /* 0x00000000031672ca */ /* 0x040fe200000e0000 */
[----:B------:R-:W-:Y:S01]  /*21a0*/  IMAD.MOV.U32 R0, RZ, RZ, 0x100 ;  /* 0x00000100ff007424 */ /* 0x000fe200078e00ff */
[----:B------:R-:W-:Y:S01]  /*21b0*/  R2UR UR13, R2 ;  /* 0x00000000020d72ca */ /* 0x000fe200000e0000 */
[----:B------:R-:W-:Y:S01]  /*21c0*/  IMAD.MOV.U32 R2, RZ, RZ, 0x50 ;  /* 0x00000050ff027424 */ /* 0x000fe200078e00ff */
[----:B------:R-:W-:Y:S01]  /*21d0*/  R2UR UR19, R4 ;  /* 0x00000000041372ca */ /* 0x000fe200000e0000 */
[----:B------:R-:W-:Y:S01]  /*21e0*/  IMAD.MOV.U32 R4, RZ, RZ, 0x40 ;  /* 0x00000040ff047424 */ /* 0x000fe200078e00ff */
[C---:B------:R-:W-:Y:S01]  /*21f0*/  R2UR UR20, R3.reuse ;  /* 0x00000000031472ca */ /* 0x040fe200000e0000 */
[----:B------:R-:W-:Y:S01]  /*2200*/  UIADD3 UR62, UPT, UPT, UR6, 0x240, URZ ;  /* 0x00000240063e7890 */ /* 0x000fe2000fffe0ff */
[----:B------:R-:W-:Y:S01]  /*2210*/  R2UR UR11, R2 ;  /* 0x00000000020b72ca */ /* 0x000fe200000e0000 */
[----:B------:R-:W-:Y:S01]  /*2220*/  IMAD.MOV.U32 R2, RZ, RZ, 0x58 ;  /* 0x00000058ff027424 */ /* 0x000fe200078e00ff */
[----:B------:R-:W-:Y:S01]  /*2230*/  R2UR UR18, R0 ;  /* 0x00000000001272ca */ /* 0x000fe200000e0000 */
[----:B------:R-:W-:Y:S01]  /*2240*/  UIADD3 UR60, UPT, UPT, UR6, 0x280, URZ ;  /* 0x00000280063c7890 */ /* 0x000fe2000fffe0ff */
[----:B------:R-:W-:Y:S01]  /*2250*/  R2UR UR15, R4 ;  /* 0x00000000040f72ca */ /* 0x000fe200000e0000 */
[----:B------:R-:W-:Y:S01]  /*2260*/  UIADD3 UR58, UPT, UPT, UR6, 0x2c0, URZ ;  /* 0x000002c0063a7890 */ /* 0x000fe2000fffe0ff */
[----:B------:R-:W-:Y:S01]  /*2270*/  R2UR UR16, R3 ;  /* 0x00000000031072ca */ /* 0x000fe200000e0000 */
[----:B------:R-:W-:Y:S01]  /*2280*/  UIADD3 UR56, UPT, UPT, UR6, 0x300, URZ ;  /* 0x0000030006387890 */ /* 0x000fe2000fffe0ff */
[C---:B------:R-:W-:Y:S01]  /*2290*/  R2UR UR14, R0.reuse ;  /* 0x00000000000e72ca */ /* 0x040fe200000e0000 */
[----:B------:R-:W-:Y:S01]  /*22a0*/  UIADD3 UR54, UPT, UPT, UR6, 0x340, URZ ;  /* 0x0000034006367890 */ /* 0x000fe2000fffe0ff */
[----:B------:R-:W-:Y:S01]  /*22b0*/  R2UR UR12, R0 ;  /* 0x00000000000c72ca */ /* 0x000fe200000e0000 */
[----:B------:R-:W-:Y:S01]  /*22c0*/  UIADD3 UR52, UPT, UPT, UR6, 0x380, URZ ;  /* 0x0000038006347890 */ /* 0x000fe2000fffe0ff */
[----:B--2---:R-:W-:Y:S01]  /*22d0*/  R2UR UR7, R2 ;  /* 0x00000000020772ca */ /* 0x004fe200000e0000 */
[----:B------:R-:W-:Y:S01]  /*22e0*/  UMOV UR44, 0x0 ;  /* 0x00000000002c7882 */ /* 0x000fe20000000000 */
[----:B------:R-:W-:Y:S01]  /*22f0*/  R2UR UR10, R0 ;  /* 0x00000000000a72ca */ /* 0x000fe200000e0000 */
[----:B------:R-:W-:Y:S01]  /*2300*/  UMOV UR45, 0x8090490 ;  /* 0x08090490002d7882 */ /* 0x000fe20000000000 */
[----:B------:R-:W-:Y:S01]  /*2310*/  UIADD3 UR50, UPT, UPT, UR6, 0x3c0, URZ ;  /* 0x000003c006327890 */ /* 0x000fe2000fffe0ff */
[----:B------:R-:W-:Y:S01]  /*2320*/  UMOV UR65, 0x80004020 ;  /* 0x8000402000417882 */ /* 0x000fe20000000000 */
[----:B------:R-:W-:Y:S01]  /*2330*/  UMOV UR42, 0x0 ;  /* 0x00000000002a7882 */ /* 0x000fe20000000000 */
[----:B------:R-:W-:Y:S01]  /*2340*/  UMOV UR43, 0x8090490 ;  /* 0x08090490002b7882 */ /* 0x000fe20000000000 */
[----:B------:R-:W-:Y:S01]  /*2350*/  UMOV UR63, 0x80004020 ;  /* 0x80004020003f7882 */ /* 0x000fe20000000000 */
[----:B------:R-:W-:Y:S01]  /*2360*/  UMOV UR40, 0x0 ;  /* 0x0000000000287882 */ /* 0x000fe20000000000 */
[----:B------:R-:W-:Y:S01]  /*2370*/  UMOV UR41, 0x8090490 ;  /* 0x0809049000297882 */ /* 0x000fe20000000000 */
[----:B------:R-:W-:Y:S01]  /*2380*/  UMOV UR61, 0x80004020 ;  /* 0x80004020003d7882 */ /* 0x000fe20000000000 */
[----:B------:R1:W-:Y:S01]  /*2390*/  UTCHMMA tmem[UR23], gdesc[UR64], tmem[UR24], tmem[UR44], idesc[UR45], !UPT ;  /* 0x00ff2c40170079ea */ /* 0x0003e2000f800018 */
[----:B------:R-:W-:Y:S01]  /*23a0*/  UMOV UR38, 0x0 ;  /* 0x0000000000267882 */ /* 0x000fe20000000000 */
[----:B------:R-:W-:Y:S01]  /*23b0*/  UMOV UR39, 0x8090490 ;  /* 0x0809049000277882 */ /* 0x000fe20000000000 */
[----:B------:R-:W-:Y:S01]  /*23c0*/  UMOV UR59, 0x80004020 ;  /* 0x80004020003b7882 */ /* 0x000fe20000000000 */
[----:B------:R1:W-:Y:S01]  /*23d0*/  UTCHMMA tmem[UR21], gdesc[UR62], tmem[UR22], tmem[UR42], idesc[UR43], UPT ;  /* 0x00ff2a3e150079ea */ /* 0x0003e2000b800016 */
        /* <DEDUP_REMOVED lines=16> */
[----:B------:R1:W-:Y:S01]  /*24e0*/  UTCHMMA tmem[UR11], gdesc[UR52], tmem[UR12], tmem[UR32], idesc[UR33], UPT ;  /* 0x00ff20340b0079ea */ /* 0x0003e2000b80000c */
[----:B------:R1:W-:Y:S01]  /*24f0*/  UTCHMMA tmem[UR7], gdesc[UR50], tmem[UR10], tmem[UR26], idesc[UR27], UPT ;  /* 0x00ff1a32070079ea */ /* 0x0003e2000b80000a */
[----:B------:R-:W-:Y:S05]  /*2500*/  BRA.U UP5, `(.L_x_54) ;  /* 0x0000000105047547 */ /* 0x000fea000b800000 */
[----:B-1----:R-:W-:Y:S05]  /*2510*/  BPT.TRAP 0x1 ;  /* 0x000000040000795c */ /* 0x002fea0000300000 */
.L_x_54:
[----:B-1----:R-:W-:Y:S01]  /*2520*/  UIADD3 UR10, UPT, UPT, UR4, 0xa090, URZ ;  /* 0x0000a090040a7890 */ /* 0x002fe2000fffe0ff */
[----:B------:R-:W-:Y:S01]  /*2530*/  HFMA2 R8, -RZ, RZ, 0, 5.9604644775390625e-08 ;  /* 0x00000001ff087431 */ /* 0x000fe200000001ff */
[----:B------:R-:W-:Y:S01]  /*2540*/  UISETP.GE.AND UP0, UPT, UR5, 0x2, UPT ;  /* 0x000000020500788c */ /* 0x000fe2000bf06270 */
[----:B------:R-:W-:Y:S01]  /*2550*/  MOV R7, RZ ;  /* 0x000000ff00077202 */ /* 0x000fe20000000f00 */
[----:B------:R-:W-:Y:S01]  /*2560*/  UMOV UR7, URZ ;  /* 0x000000ff00077c82 */ /* 0x000fe20008000000 */
[----:B------:R-:W-:Y:S01]  /*2570*/  UMOV UR27, 0x200 ;  /* 0x00000200001b7882 */ /* 0x000fe20000000000 */
[----:B------:R-:W-:-:S03]  /*2580*/  UMOV UR26, 0x1 ;  /* 0x00000001001a7882 */ /* 0x000fc60000000000 */
[----:B------:R1:W-:Y:S02]  /*2590*/  UTCBAR [UR10], URZ ;  /* 0x000000ff0a0073e9 */ /* 0x0003e400080000ff */
[----:B------:R-:W-:Y:S05]  /*25a0*/  BRA.U !UP0, `(.L_x_55) ;  /* 0x0000001108107547 */ /* 0x000fea000b800000 */
[----:B------:R-:W-:Y:S01]  /*25b0*/  CS2R R6, SRZ ;  /* 0x0000000000067805 */ /* 0x000fe2000001ff00 */
[----:B------:R-:W-:Y:S01]  /*25c0*/  IMAD.MOV.U32 R8, RZ, RZ, 0x1 ;  /* 0x00000001ff087424 */ /* 0x000fe200078e00ff */
[----:B------:R-:W-:Y:S01]  /*25d0*/  MOV R5, RZ ;  /* 0x000000ff00057202 */ /* 0x000fe20000000f00 */
[----:B------:R-:W-:Y:S01]  /*25e0*/  UMOV UR11, 0x2 ;  /* 0x00000002000b7882 */ /* 0x000fe20000000000 */
[----:B------:R-:W-:Y:S01]  /*25f0*/  UMOV UR26, 0x1 ;  /* 0x00000001001a7882 */ /* 0x000fe20000000000 */
[----:B------:R-:W-:Y:S01]  /*2600*/  UMOV UR7, URZ ;  /* 0x000000ff00077c82 */ /* 0x000fe20008000000 */
[----:B-1----:R-:W-:Y:S01]  /*2610*/  UMOV UR10, 0x1 ;  /* 0x00000001000a7882 */ /* 0x002fe20000000000 */
.L_x_74:
[----:B--2---:R-:W-:Y:S05]  /*2620*/  BRA.U !UP1, `(.L_x_56) ;  /* 0x0000000109047547 */ /* 0x004fea000b800000 */
[----:B------:R-:W-:Y:S05]  /*2630*/  BPT.TRAP 0x1 ;  /* 0x000000040000795c */ /* 0x000fea0000300000 */
.L_x_56:
[----:B------:R-:W-:Y:S01]  /*2640*/  ULEA UR12, UR11, UR4, 0x3 ;  /* 0x000000040b0c7291 */ /* 0x000fe2000f8e18ff */
[----:B------:R-:W-:Y:S01]  /*2650*/  SHF.L.U32 R4, R5, 0x1f, RZ ;  /* 0x0000001f05047819 */ /* 0x000fe200000006ff */
[----:B------:R-:W-:Y:S02]  /*2660*/  HFMA2 R0, -RZ, RZ, 0, 0 ;  /* 0x00000000ff007431 */ /* 0x000fe400000001ff */
[----:B------:R-:W-:Y:S05]  /*2670*/  IMAD.MOV.U32 R2, RZ, RZ, RZ ;  /* 0x000000ffff027224 */ /* 0x000fea00078e00ff */
[----:B------:R-:W1:Y:S02]  /*2680*/  SYNCS.PHASECHK.TRANS64.TRYWAIT P0, [UR12+0xa020], R4 ;  /* 0x00a02004ff0075a7 */ /* 0x000e64000800110c */
[----:B-1----:R-:W-:Y:S05]  /*2690*/  @!P0 BRA `(.L_x_57) ;  /* 0x0000016400b08947 */ /* 0x002fea0003800000 */
.L_x_374:
[----:B------:R-:W-:Y:S01]  /*26a0*/  ULEA UR70, UR11, UR8, 0x9 ;  /* 0x000000080b467291 */ /* 0x000fe2000f8e48ff */
[----:B------:R-:W-:Y:S01]  /*26b0*/  R2UR UR13, R2 ;  /* 0x00000000020d72ca */ /* 0x000fe200000e0000 */
[----:B------:R-:W-:Y:S01]  /*26c0*/  UIADD3 UR25, UPT, UPT, UR11, 0x1, URZ ;  /* 0x000000010b197890 */ /* 0x000fe2000fffe0ff */
[----:B------:R-:W-:Y:S01]  /*26d0*/  R2UR UR12, R0 ;  /* 0x00000000000c72ca */ /* 0x000fe200000e0000 */
[----:B------:R-:W-:Y:S02]  /*26e0*/  UIADD3 UR68, UPT, UPT, UR70, 0x2, URZ ;  /* 0x0000000246447890 */ /* 0x000fe4000fffe0ff */
[----:B------:R-:W-:Y:S02]  /*26f0*/  UISETP.NE.AND UP4, UPT, UR48, URZ, UPT ;  /* 0x000000ff3000728c */ /* 0x000fe4000bf85270 */
[----:B------:R-:W-:Y:S01]  /*2700*/  UISETP.NE.AND UP0, UPT, UR25, 0x3, UPT ;  /* 0x000000031900788c */ /* 0x000fe2000bf05270 */
[----:B------:R-:W-:Y:S01]  /*2710*/  UMOV UR18, 0x0 ;  /* 0x0000000000127882 */ /* 0x000fe20000000000 */
[----:B------:R-:W-:Y:S02]  /*2720*/  UMOV UR19, 0x8200490 ;  /* 0x0820049000137882 */ /* 0x000fe40000000000 */
[----:B------:R-:W-:Y:S02]  /*2730*/  USEL UR11, URZ, 0x1, UP0 ;  /* 0x00000001ff0b7887 */ /* 0x000fe40008000000 */
[----:B------:R-:W-:Y:S01]  /*2740*/  USEL UR25, UR25, URZ, UP0 ;  /* 0x000000ff19197287 */ /* 0x000fe20008000000 */
[----:B------:R-:W-:Y:S01]  /*2750*/  UMOV UR71, 0x80004020 ;  /* 0x8000402000477882 */ /* 0x000fe20000000000 */
[----:B------:R-:W-:Y:S01]  /*2760*/  UMOV UR16, UR30 ;  /* 0x0000001e00107c82 */ /* 0x000fe20008000000 */
[----:B------:R2:W-:Y:S01]  /*2770*/  UTCHMMA gdesc[UR28], gdesc[UR70], tmem[UR13], tmem[UR18], idesc[UR19], !UPT ;  /* 0x00ff12461c0075ea */ /* 0x0005e2000f80000d */
[----:B------:R-:W-:Y:S01]  /*2780*/  UMOV UR17, 0x80004020 ;  /* 0x8000402000117882 */ /* 0x000fe20000000000 */
[----:B------:R-:W-:Y:S01]  /*2790*/  UMOV UR14, 0x0 ;  /* 0x00000000000e7882 */ /* 0x000fe20000000000 */
[----:B------:R-:W-:Y:S01]  /*27a0*/  UMOV UR15, 0x8200490 ;  /* 0x08200490000f7882 */ /* 0x000fe20000000000 */
[----:B------:R-:W-:Y:S01]  /*27b0*/  LOP3.LUT R5, R5, UR11, RZ, 0x3c, !PT ;  /* 0x0000000b05057c12 */ /* 0x000fe2000f8e3cff */
[----:B------:R-:W-:Y:S02]  /*27c0*/  UMOV UR69, 0x80004020 ;  /* 0x8000402000457882 */ /* 0x000fe40000000000 */
[----:B------:R2:W-:Y:S01]  /*27d0*/  UTCHMMA gdesc[UR16], gdesc[UR68], tmem[UR12], tmem[UR14], idesc[UR15], UPT ;  /* 0x00ff0e44100075ea */ /* 0x0005e2000b80000c */
[----:B------:R-:W-:Y:S05]  /*27e0*/  BRA.U UP4, `(.L_x_58) ;  /* 0x0000000104047547 */ /* 0x000fea000b800000 */
[----:B--2---:R-:W-:Y:S05]  /*27f0*/  BPT.TRAP 0x1 ;  /* 0x000000040000795c */ /* 0x004fea0000300000 */
.L_x_58:
[----:B------:R-:W-:Y:S01]  /*2800*/  LOP3.LUT R6, R6, 0x1, RZ, 0x3c, !PT ;  /* 0x0000000106067812 */ /* 0x000fe200078e3cff */
[----:B------:R-:W-:Y:S09]  /*2810*/  UIADD3 UR11, UPT, UPT, UR4, 0xa050, URZ ;  /* 0x0000a050040b7890 */ /* 0x000ff2000fffe0ff */
[----:B------:R3:W-:Y:S01]  /*2820*/  UTCBAR [UR11], URZ ;  /* 0x000000ff0b0073e9 */ /* 0x0007e200080000ff */
[----:B------:R-:W-:Y:S05]  /*2830*/  BRA.U UP5, `(.L_x_59) ;  /* 0x0000000105047547 */ /* 0x000fea000b800000 */
[----:B--23--:R-:W-:Y:S05]  /*2840*/  BPT.TRAP 0x1 ;  /* 0x000000040000795c */ /* 0x00cfea0000300000 */
.L_x_59:
[----:B-1----:R-:W-:Y:S01]  /*2850*/  SHF.L.U32 R3, R8, 0x1f, RZ ;  /* 0x0000001f08037819 */ /* 0x002fe200000006ff */
[----:B------:R-:W-:Y:S03]  /*2860*/  UISETP.NE.AND UP3, UPT, UR47, URZ, UPT ;  /* 0x000000ff2f00728c */ /* 0x000fe6000bf65270 */
[----:B------:R-:W1:Y:S02]  /*2870*/  SYNCS.PHASECHK.TRANS64.TRYWAIT P0, [UR4+0xa0a8], R3 ;  /* 0x00a0a803ff0075a7 */ /* 0x000e640008001104 */
[----:B-1----:R-:W-:Y:S06]  /*2880*/  @!P0 BRA `(.L_x_60) ;  /* 0x00000164004c8947 */ /* 0x002fec0003800000 */
.L_x_376:
[----:B------:R-:W-:Y:S05]  /*2890*/  BRA.U UP3, `(.L_x_61) ;  /* 0x0000000103047547 */ /* 0x000fea000b800000 */
[----:B--23--:R-:W-:Y:S05]  /*28a0*/  BPT.TRAP 0x1 ;  /* 0x000000040000795c */ /* 0x00cfea0000300000 */
.L_x_61:
[----:B------:R-:W-:Y:S01]  /*28b0*/  SHF.L.U32 R9, R7, 0x1f, RZ ;  /* 0x0000001f07097819 */ /* 0x000fe200000006ff */
[----:B------:R-:W-:Y:S01]  /*28c0*/  IMAD.MOV.U32 R4, RZ, RZ, 0xa0 ;  /* 0x000000a0ff047424 */ /* 0x000fe200078e00ff */
[----:B-1----:R-:W-:Y:S02]  /*28d0*/  MOV R3, 0x180 ;  /* 0x0000018000037802 */ /* 0x002fe40000000f00 */
[----:B------:R-:W1:Y:S02]  /*28e0*/  SYNCS.PHASECHK.TRANS64.TRYWAIT P0, [UR4+0xa068], R9 ;  /* 0x00a06809ff0075a7 */ /* 0x000e640008001104 */
[----:B-1----:R-:W-:Y:S05]  /*28f0*/  @!P0 BRA `(.L_x_62) ;  /* 0x0000016400488947 */ /* 0x002fea0003800000 */
.L_x_378:
[----:B------:R-:W-:Y:S01]  /*2900*/  ULEA UR66, UR10, UR6, 0x9 ;  /* 0x000000060a427291 */ /* 0x000fe2000f8e48ff */
[----:B------:R-:W-:Y:S01]  /*2910*/  IMAD.MOV.U32 R2, RZ, RZ, 0xa8 ;  /* 0x000000a8ff027424 */ /* 0x000fe200078e00ff */
[----:B------:R-:W-:Y:S01]  /*2920*/  UISETP.NE.U32.AND UP0, UPT, UR7, URZ, UPT ;  /* 0x000000ff0700728c */ /* 0x000fe2000bf05070 */
[----:B------:R-:W-:Y:S01]  /*2930*/  R2UR UR23, R4 ;  /* 0x00000000041772ca */ /* 0x000fe200000e0000 */
[----:B------:R-:W-:Y:S01]  /*2940*/  UIADD3 UR64, UPT, UPT, UR66, 0x40, URZ ;  /* 0x0000004042407890 */ /* 0x000fe2000fffe0ff */
[----:B------:R-:W-:Y:S01]  /*2950*/  IMAD.MOV.U32 R4, RZ, RZ, 0xb0 ;  /* 0x000000b0ff047424 */ /* 0x000fe200078e00ff */
[----:B------:R-:W-:Y:S01]  /*2960*/  UIADD3 UR62, UPT, UPT, UR66, 0x80, URZ ;  /* 0x00000080423e7890 */ /* 0x000fe2000fffe0ff */
[----:B------:R-:W-:Y:S01]  /*2970*/  R2UR UR21, R2 ;  /* 0x00000000021572ca */ /* 0x000fe200000e0000 */
[----:B------:R-:W-:Y:S01]  /*2980*/  UIADD3 UR60, UPT, UPT, UR66, 0xc0, URZ ;  /* 0x000000c0423c7890 */ /* 0x000fe2000fffe0ff */
[----:B------:R-:W-:Y:S01]  /*2990*/  IMAD.MOV.U32 R2, RZ, RZ, 0xb8 ;  /* 0x000000b8ff027424 */ /* 0x000fe200078e00ff */
[----:B------:R-:W-:Y:S01]  /*29a0*/  UIADD3 UR58, UPT, UPT, UR66, 0x100, URZ ;  /* 0x00000100423a7890 */ /* 0x000fe2000fffe0ff */
[----:B------:R-:W-:Y:S01]  /*29b0*/  R2UR UR24, R3 ;  /* 0x00000000031872ca */ /* 0x000fe200000e0000 */
[----:B------:R-:W-:Y:S01]  /*29c0*/  UIADD3 UR56, UPT, UPT, UR66, 0x140, URZ ;  /* 0x0000014042387890 */ /* 0x000fe2000fffe0ff */
[----:B-1----:R-:W-:Y:S01]  /*29d0*/  IMAD.MOV.U32 R0, RZ, RZ, 0x180 ;  /* 0x00000180ff007424 */ /* 0x002fe200078e00ff */
[----:B------:R-:W-:Y:S01]  /*29e0*/  UIADD3 UR54, UPT, UPT, UR66, 0x180, URZ ;  /* 0x0000018042367890 */ /* 0x000fe2000fffe0ff */
[----:B--2---:R-:W-:Y:S01]  /*29f0*/  R2UR UR17, R2 ;  /* 0x00000000021172ca */ /* 0x004fe200000e0000 */
[----:B------:R-:W-:Y:S01]  /*2a00*/  UIADD3 UR52, UPT, UPT, UR66, 0x1c0, URZ ;  /* 0x000001c042347890 */ /* 0x000fe2000fffe0ff */
[----:B------:R-:W-:Y:S01]  /*2a10*/  IMAD.MOV.U32 R2, RZ, RZ, 0xc8 ;  /* 0x000000c8ff027424 */ /* 0x000fe200078e00ff */
[----:B------:R-:W-:Y:S01]  /*2a20*/  R2UR UR19, R4 ;  /* 0x00000000041372ca */ /* 0x000fe200000e0000 */
[----:B------:R-:W-:Y:S01]  /*2a30*/  IMAD.MOV.U32 R3, RZ, RZ, 0x180 ;  /* 0x00000180ff037424 */ /* 0x000fe200078e00ff */
[----:B------:R-:W-:Y:S01]  /*2a40*/  R2UR UR22, R0 ;  /* 0x00000000001672ca */ /* 0x000fe200000e0000 */
[----:B------:R-:W-:Y:S01]  /*2a50*/  IMAD.MOV.U32 R4, RZ, RZ, 0xc0 ;  /* 0x000000c0ff047424 */ /* 0x000fe200078e00ff */
[----:B------:R-:W-:Y:S01]  /*2a60*/  R2UR UR13, R2 ;  /* 0x00000000020d72ca */ /* 0x000fe200000e0000 */
[----:B------:R-:W-:Y:S01]  /*2a70*/  IMAD.MOV.U32 R2, RZ, RZ, 0xd0 ;  /* 0x000000d0ff027424 */ /* 0x000fe200078e00ff */
[C---:B------:R-:W-:Y:S01]  /*2a80*/  R2UR UR20, R3.reuse ;  /* 0x00000000031472ca */ /* 0x040fe200000e0000 */
[----:B------:R-:W-:Y:S01]  /*2a90*/  UMOV UR50, 0x0 ;  /* 0x0000000000327882 */ /* 0x000fe20000000000 */
[----:B------:R-:W-:Y:S01]  /*2aa0*/  R2UR UR18, R0 ;  /* 0x00000000001272ca */ /* 0x000fe200000e0000 */
[----:B------:R-:W-:Y:S01]  /*2ab0*/  UMOV UR51, 0x8090490 ;  /* 0x0809049000337882 */ /* 0x000fe20000000000 */
[----:B---3--:R-:W-:Y:S01]  /*2ac0*/  R2UR UR11, R2 ;  /* 0x00000000020b72ca */ /* 0x008fe200000e0000 */
[----:B------:R-:W-:Y:S01]  /*2ad0*/  IMAD.MOV.U32 R2, RZ, RZ, 0xd8 ;  /* 0x000000d8ff027424 */ /* 0x000fe200078e00ff */
[----:B------:R-:W-:Y:S01]  /*2ae0*/  R2UR UR15, R4 ;  /* 0x00000000040f72ca */ /* 0x000fe200000e0000 */
[----:B------:R-:W-:Y:S01]  /*2af0*/  UMOV UR67, 0x80004020 ;  /* 0x8000402000437882 */ /* 0x000fe20000000000 */
[----:B------:R-:W-:Y:S01]  /*2b00*/  R2UR UR16, R3 ;  /* 0x00000000031072ca */ /* 0x000fe200000e0000 */
[----:B------:R1:W-:Y:S01]  /*2b10*/  UTCHMMA tmem[UR23], gdesc[UR66], tmem[UR24], tmem[UR50], idesc[UR51], UP0 ;  /* 0x00ff3242170079ea */ /* 0x0003e20008000018 */
[C---:B------:R-:W-:Y:S01]  /*2b20*/  R2UR UR14, R0.reuse ;  /* 0x00000000000e72ca */ /* 0x040fe200000e0000 */
[----:B------:R-:W-:Y:S01]  /*2b30*/  UMOV UR44, 0x0 ;  /* 0x00000000002c7882 */ /* 0x000fe20000000000 */
[----:B------:R-:W-:Y:S01]  /*2b40*/  R2UR UR12, R0 ;  /* 0x00000000000c72ca */ /* 0x000fe200000e0000 */
[----:B------:R-:W-:Y:S01]  /*2b50*/  UMOV UR45, 0x8090490 ;  /* 0x08090490002d7882 */ /* 0x000fe20000000000 */
[----:B------:R-:W-:Y:S01]  /*2b60*/  R2UR UR7, R2 ;  /* 0x00000000020772ca */ /* 0x000fe200000e0000 */
[----:B------:R-:W-:Y:S01]  /*2b70*/  UMOV UR65, 0x80004020 ;  /* 0x8000402000417882 */ /* 0x000fe20000000000 */
[----:B------:R-:W-:Y:S01]  /*2b80*/  R2UR UR10, R0 ;  /* 0x00000000000a72ca */ /* 0x000fe200000e0000 */
[----:B------:R1:W-:Y:S01]  /*2b90*/  UTCHMMA tmem[UR21], gdesc[UR64], tmem[UR22], tmem[UR44], idesc[UR45], UPT ;  /* 0x00ff2c40150079ea */ /* 0x0003e2000b800016 */
[----:B------:R-:W-:Y:S01]  /*2ba0*/  UMOV UR42, 0x0 ;  /* 0x00000000002a7882 */ /* 0x000fe20000000000 */
        /* <DEDUP_REMOVED lines=21> */
[----:B------:R-:W-:Y:S02]  /*2d00*/  UMOV UR53, 0x80004020 ;  /* 0x8000402000357882 */ /* 0x000fe40000000000 */
[----:B------:R1:W-:Y:S01]  /*2d10*/  UTCHMMA tmem[UR7], gdesc[UR52], tmem[UR10], tmem[UR32], idesc[UR33], UPT ;  /* 0x00ff2034070079ea */ /* 0x0003e2000b80000a */
[----:B------:R-:W-:Y:S05]  /*2d20*/  BRA.U UP5, `(.L_x_63) ;  /* 0x0000000105047547 */ /* 0x000fea000b800000 */
[----:B-1----:R-:W-:Y:S05]  /*2d30*/  BPT.TRAP 0x1 ;  /* 0x000000040000795c */ /* 0x002fea0000300000 */
.L_x_63:
[----:B------:R-:W-:Y:S01]  /*2d40*/  LOP3.LUT R8, R8, 0x1, RZ, 0x3c, !PT ;  /* 0x0000000108087812 */ /* 0x000fe200078e3cff */
[----:B-1----:R-:W-:Y:S09]  /*2d50*/  UIADD3 UR7, UPT, UPT, UR4, 0xa098, URZ ;  /* 0x0000a09804077890 */ /* 0x002ff2000fffe0ff */
[----:B------:R1:W-:Y:S01]  /*2d60*/  UTCBAR [UR7], URZ ;  /* 0x000000ff070073e9 */ /* 0x0003e200080000ff */
[----:B------:R-:W-:Y:S05]  /*2d70*/  BRA.U !UP1, `(.L_x_64) ;  /* 0x0000000109047547 */ /* 0x000fea000b800000 */
[----:B-1----:R-:W-:Y:S05]  /*2d80*/  BPT.TRAP 0x1 ;  /* 0x000000040000795c */ /* 0x002fea0000300000 */
.L_x_64:
[----:B------:R-:W-:Y:S01]  /*2d90*/  ULEA UR11, UR26, UR4, 0x3 ;  /* 0x000000041a0b7291 */ /* 0x000fe2000f8e18ff */
[----:B------:R-:W-:Y:S01]  /*2da0*/  IMAD.MOV.U32 R2, RZ, RZ, 0x80 ;  /* 0x00000080ff027424 */ /* 0x000fe200078e00ff */
[----:B------:R-:W-:Y:S01]  /*2db0*/  UIADD3 UR12, UPT, UPT, UR28, 0x200, URZ ;  /* 0x000002001c0c7890 */ /* 0x000fe2000fffe0ff */
[----:B------:R-:W-:Y:S01]  /*2dc0*/  IMAD.MOV.U32 R0, RZ, RZ, 0x80 ;  /* 0x00000080ff007424 */ /* 0x000fe200078e00ff */
[----:B------:R-:W-:Y:S02]  /*2dd0*/  UIADD3 UR11, UPT, UPT, UR11, 0xa038, URZ ;  /* 0x0000a0380b0b7890 */ /* 0x000fe4000fffe0ff */
[----:B------:R-:W-:Y:S01]  /*2de0*/  UIADD3 UR14, UPT, UPT, UR28, 0x202, URZ ;  /* 0x000002021c0e7890 */ /* 0x000fe2000fffe0ff */
[----:B------:R-:W-:Y:S01]  /*2df0*/  R2UR UR10, R2 ;  /* 0x00000000020a72ca */ /* 0x000fe200000e0000 */
[----:B------:R-:W-:Y:S01]  /*2e00*/  UIADD3 UR20, UPT, UPT, UR26, 0x1, URZ ;  /* 0x000000011a147890 */ /* 0x000fe2000fffe0ff */
[----:B-1----:R-:W-:Y:S01]  /*2e10*/  R2UR UR7, R0 ;  /* 0x00000000000772ca */ /* 0x002fe200000e0000 */
[----:B------:R-:W-:Y:S01]  /*2e20*/  UMOV UR71, 0x80004020 ;  /* 0x8000402000477882 */ /* 0x000fe20000000000 */
[----:B------:R-:W-:Y:S01]  /*2e30*/  UMOV UR16, 0x0 ;  /* 0x0000000000107882 */ /* 0x000fe20000000000 */
[----:B------:R-:W-:Y:S01]  /*2e40*/  UISETP.NE.AND UP0, UPT, UR20, 0x3, UPT ;  /* 0x000000031400788c */ /* 0x000fe2000bf05270 */
[----:B------:R1:W-:Y:S01]  /*2e50*/  UTCBAR [UR11], URZ ;  /* 0x000000ff0b0073e9 */ /* 0x0003e200080000ff */
[----:B------:R-:W-:Y:S01]  /*2e60*/  UMOV UR17, 0x8200490 ;  /* 0x0820049000117882 */ /* 0x000fe20000000000 */
[----:B------:R-:W-:Y:S01]  /*2e70*/  UMOV UR13, 0x80004020 ;  /* 0x80004020000d7882 */ /* 0x000fe20000000000 */
[----:B------:R-:W-:Y:S01]  /*2e80*/  USEL UR20, UR20, URZ, UP0 ;  /* 0x000000ff14147287 */ /* 0x000fe20008000000 */
[----:B------:R-:W-:Y:S01]  /*2e90*/  UMOV UR69, 0x80004020 ;  /* 0x8000402000457882 */ /* 0x000fe20000000000 */
[----:B------:R-:W-:Y:S02]  /*2ea0*/  UMOV UR18, 0x0 ;  /* 0x0000000000127882 */ /* 0x000fe40000000000 */
[----:B------:R1:W-:Y:S01]  /*2eb0*/  UTCHMMA gdesc[UR12], gdesc[UR70], tmem[UR10], tmem[UR16], idesc[UR17], !UPT ;  /* 0x00ff10460c0075ea */ /* 0x0003e2000f80000a */
[----:B------:R-:W-:Y:S01]  /*2ec0*/  UMOV UR19, 0x8200490 ;  /* 0x0820049000137882 */ /* 0x000fe20000000000 */
[----:B------:R-:W-:Y:S02]  /*2ed0*/  UMOV UR15, 0x80004020 ;  /* 0x80004020000f7882 */ /* 0x000fe40000000000 */
[----:B------:R1:W-:Y:S01]  /*2ee0*/  UTCHMMA gdesc[UR14], gdesc[UR68], tmem[UR7], tmem[UR18], idesc[UR19], UPT ;  /* 0x00ff12440e0075ea */ /* 0x0003e2000b800007 */
[----:B------:R-:W-:Y:S05]  /*2ef0*/  BRA.U UP3, `(.L_x_65) ;  /* 0x0000000103047547 */ /* 0x000fea000b800000 */
[----:B-1----:R-:W-:Y:S05]  /*2f00*/  BPT.TRAP 0x1 ;  /* 0x000000040000795c */ /* 0x002fea0000300000 */
.L_x_65:
[----:B-1----:R-:W-:Y:S09]  /*2f10*/  UIADD3 UR7, UPT, UPT, UR4, 0xa060, URZ ;  /* 0x0000a06004077890 */ /* 0x002ff2000fffe0ff */
[----:B------:R1:W-:Y:S01]  /*2f20*/  UTCBAR [UR7], URZ ;  /* 0x000000ff070073e9 */ /* 0x0003e200080000ff */
[----:B------:R-:W-:Y:S05]  /*2f30*/  BRA.U !UP1, `(.L_x_66) ;  /* 0x0000000109047547 */ /* 0x000fea000b800000 */
[----:B-1----:R-:W-:Y:S05]  /*2f40*/  BPT.TRAP 0x1 ;  /* 0x000000040000795c */ /* 0x002fea0000300000 */
.L_x_66:
[----:B------:R-:W-:Y:S02]  /*2f50*/  ULEA UR10, UR20, UR4, 0x3 ;  /* 0x00000004140a7291 */ /* 0x000fe4000f8e18ff */
[----:B------:R-:W-:Y:S02]  /*2f60*/  UIADD3 UR20, UPT, UPT, UR20, 0x1, URZ ;  /* 0x0000000114147890 */ /* 0x000fe4000fffe0ff */
[----:B-1----:R-:W-:Y:S02]  /*2f70*/  UIADD3 UR7, UPT, UPT, UR10, 0xa038, URZ ;  /* 0x0000a0380a077890 */ /* 0x002fe4000fffe0ff */
[----:B------:R-:W-:Y:S04]  /*2f80*/  UISETP.NE.AND UP0, UPT, UR20, 0x3, UPT ;  /* 0x000000031400788c */ /* 0x000fe8000bf05270 */
[----:B------:R-:W-:Y:S03]  /*2f90*/  USEL UR26, UR20, URZ, UP0 ;  /* 0x000000ff141a7287 */ /* 0x000fe60008000000 */
[----:B------:R1:W-:Y:S01]  /*2fa0*/  UTCBAR [UR7], URZ ;  /* 0x000000ff070073e9 */ /* 0x0003e200080000ff */
[----:B------:R-:W-:Y:S08]  /*2fb0*/  BRA.U !UP1, `(.L_x_67) ;  /* 0x0000000109047547 */ /* 0x000ff0000b800000 */
[----:B-1----:R-:W-:Y:S05]  /*2fc0*/  BPT.TRAP 0x1 ;  /* 0x000000040000795c */ /* 0x002fea0000300000 */
.L_x_67:
[----:B-1----:R-:W-:Y:S01]  /*2fd0*/  ULEA UR7, UR25, UR4, 0x3 ;  /* 0x0000000419077291 */ /* 0x002fe2000f8e18ff */
[----:B------:R-:W-:Y:S08]  /*2fe0*/  SHF.L.U32 R3, R5, 0x1f, RZ ;  /* 0x0000001f05037819 */ /* 0x000ff000000006ff */
[----:B------:R-:W1:Y:S02]  /*2ff0*/  SYNCS.PHASECHK.TRANS64.TRYWAIT P0, [UR7+0xa020], R3 ;  /* 0x00a02003ff0075a7 */ /* 0x000e640008001107 */
[----:B-1----:R-:W-:Y:S05]  /*3000*/  @!P0 BRA `(.L_x_68) ;  /* 0x0000015c009c8947 */ /* 0x002fea0003800000 */
.L_x_380:
[----:B------:R-:W-:Y:S05]  /*3010*/  BRA.U UP5, `(.L_x_69) ;  /* 0x0000000105047547 */ /* 0x000fea000b800000 */
[----:B------:R-:W-:Y:S05]  /*3020*/  BPT.TRAP 0x1 ;  /* 0x000000040000795c */ /* 0x000fea0000300000 */
.L_x_69:
[----:B-1----:R-:W-:Y:S04]  /*3030*/  SHF.L.U32 R3, R8, 0x1f, RZ ;  /* 0x0000001f08037819 */ /* 0x002fe800000006ff */
[----:B------:R-:W1:Y:S02]  /*3040*/  SYNCS.PHASECHK.TRANS64.TRYWAIT P0, [UR4+0xa0a0], R3 ;  /* 0x00a0a003ff0075a7 */ /* 0x000e640008001104 */
[----:B-1----:R-:W-:Y:S05]  /*3050*/  @!P0 BRA `(.L_x_70) ;  /* 0x0000015c00a08947 */ /* 0x002fea0003800000 */
.L_x_382:
[----:B------:R-:W-:Y:S05]  /*3060*/  BRA.U UP4, `(.L_x_71) ;  /* 0x0000000104047547 */ /* 0x000fea000b800000 */
[----:B------:R-:W-:Y:S05]  /*3070*/  BPT.TRAP 0x1 ;  /* 0x000000040000795c */ /* 0x000fea0000300000 */
.L_x_71:
[----:B------:R-:W-:Y:S01]  /*3080*/  SHF.L.U32 R4, R6, 0x1f, RZ ;  /* 0x0000001f06047819 */ /* 0x000fe200000006ff */
[----:B-1----:R-:W-:Y:S02]  /*3090*/  HFMA2 R0, -RZ, RZ, 0, 1.52587890625e-05 ;  /* 0x00000100ff007431 */ /* 0x002fe400000001ff */
[----:B------:R-:W-:Y:S01]  /*30a0*/  IMAD.MOV.U32 R2, RZ, RZ, 0x20 ;  /* 0x00000020ff027424 */ /* 0x000fe200078e00ff */
[----:B------:R-:W1:Y:S02]  /*30b0*/  SYNCS.PHASECHK.TRANS64.TRYWAIT P0, [UR4+0xa058], R4 ;  /* 0x00a05804ff0075a7 */ /* 0x000e640008001104 */
[----:B-1----:R-:W-:Y:S05]  /*30c0*/  @!P0 BRA `(.L_x_72) ;  /* 0x0000015c009c8947 */ /* 0x002fea0003800000 */
.L_x_384:
[----:B------:R-:W-:Y:S01]  /*30d0*/  USHF.L.U32 UR27, UR25, 0x9, URZ ;  /* 0x00000009191b7899 */ /* 0x000fe200080006ff */
[----:B------:R-:W-:Y:S01]  /*30e0*/  R2UR UR23, R2 ;  /* 0x00000000021772ca */ /* 0x000fe200000e0000 */
[----:B------:R-:W-:Y:S01]  /*30f0*/  IMAD.MOV.U32 R2, RZ, RZ, 0x100 ;  /* 0x00000100ff027424 */ /* 0x000fe200078e00ff */
[----:B------:R-:W-:Y:S01]  /*3100*/  R2UR UR24, R0 ;  /* 0x00000000001872ca */ /* 0x000fe200000e0000 */
[----:B------:R-:W-:Y:S01]  /*3110*/  UIADD3 UR66, UPT, UPT, UR6, UR27, URZ ;  /* 0x0000001b06427290 */ /* 0x000fe2000fffe0ff */
[----:B-1----:R-:W-:Y:S01]  /*3120*/  IMAD.MOV.U32 R3, RZ, RZ, 0x28 ;  /* 0x00000028ff037424 */ /* 0x002fe200078e00ff */
[----:B------:R-:W-:Y:S01]  /*3130*/  UMOV UR50, 0x0 ;  /* 0x0000000000327882 */ /* 0x000fe20000000000 */
[C---:B------:R-:W-:Y:S01]  /*3140*/  R2UR UR22, R2.reuse ;  /* 0x00000000021672ca */ /* 0x040fe200000e0000 */
[----:B------:R-:W-:Y:S01]  /*3150*/  UIADD3 UR64, UPT, UPT, UR66, 0x40, URZ ;  /* 0x0000004042407890 */ /* 0x000fe2000fffe0ff */
[----:B------:R-:W-:Y:S01]  /*3160*/  R2UR UR20, R2 ;  /* 0x00000000021472ca */ /* 0x000fe200000e0000 */
[----:B------:R-:W-:Y:S01]  /*3170*/  UIADD3 UR62, UPT, UPT, UR66, 0x80, URZ ;  /* 0x00000080423e7890 */ /* 0x000fe2000fffe0ff */
[----:B------:R-:W-:Y:S01]  /*3180*/  IMAD.MOV.U32 R2, RZ, RZ, 0x40 ;  /* 0x00000040ff027424 */ /* 0x000fe200078e00ff */
[----:B------:R-:W-:Y:S01]  /*3190*/  UIADD3 UR60, UPT, UPT, UR66, 0xc0, URZ ;  /* 0x000000c0423c7890 */ /* 0x000fe2000fffe0ff */
[----:B------:R-:W-:Y:S01]  /*31a0*/  IMAD.MOV.U32 R0, RZ, RZ, 0x30 ;  /* 0x00000030ff007424 */ /* 0x000fe200078e00ff */
[----:B------:R-:W-:Y:S01]  /*31b0*/  UIADD3 UR58, UPT, UPT, UR66, 0x100, URZ ;  /* 0x00000100423a7890 */ /* 0x000fe2000fffe0ff */
[----:B------:R-:W-:Y:S01]  /*31c0*/  R2UR UR21, R3 ;  /* 0x00000000031572ca */ /* 0x000fe200000e0000 */
[----:B------:R-:W-:Y:S01]  /*31d0*/  UIADD3 UR56, UPT, UPT, UR66, 0x140, URZ ;  /* 0x0000014042387890 */ /* 0x000fe2000fffe0ff */
[----:B------:R-:W-:Y:S01]  /*31e0*/  R2UR UR15, R2 ;  /* 0x00000000020f72ca */ /* 0x000fe200000e0000 */
[----:B------:R-:W-:Y:S01]  /*31f0*/  UIADD3 UR54, UPT, UPT, UR66, 0x180, URZ ;  /* 0x0000018042367890 */ /* 0x000fe2000fffe0ff */
[----:B------:R-:W-:Y:S01]  /*3200*/  IMAD.MOV.U32 R2, RZ, RZ, 0x100 ;  /* 0x00000100ff027424 */ /* 0x000fe200078e00ff */
        /* <DEDUP_REMOVED lines=8> */
[----:B------:R-:W-:Y:S01]  /*3290*/  R2UR UR18, R0 ;  /* 0x00000000001272ca */ /* 0x000fe200000e0000 */
[----:B------:R-:W-:Y:S01]  /*32a0*/  UMOV UR51, 0x8090490 ;  /* 0x0809049000337882 */ /* 0x000fe20000000000 */
[----:B------:R-:W-:Y:S01]  /*32b0*/  R2UR UR11, R2 ;  /* 0x00000000020b72ca */ /* 0x000fe200000e0000 */
[----:B------:R-:W-:Y:S01]  /*32c0*/  IMAD.MOV.U32 R2, RZ, RZ, 0x58 ;  /* 0x00000058ff027424 */ /* 0x000fe200078e00ff */
[C---:B------:R-:W-:Y:S01]  /*32d0*/  R2UR UR16, R0.reuse ;  /* 0x00000000001072ca */ /* 0x040fe200000e0000 */
[----:B------:R-:W-:Y:S01]  /*32e0*/  UMOV UR67, 0x80004020 ;  /* 0x8000402000437882 */ /* 0x000fe20000000000 */
[----:B------:R-:W-:Y:S01]  /*32f0*/  R2UR UR13, R3 ;  /* 0x00000000030d72ca */ /* 0x000fe200000e0000 */
[----:B------:R1:W-:Y:S01]  /*3300*/  UTCHMMA tmem[UR23], gdesc[UR66], tmem[UR24], tmem[UR50], idesc[UR51], UPT ;  /* 0x00ff3242170079ea */ /* 0x0003e2000b800018 */
[----:B------:R-:W-:Y:S01]  /*3310*/  R2UR UR12, R0 ;  /* 0x00000000000c72ca */ /* 0x000fe200000e0000 */
[----:B------:R-:W-:Y:S01]  /*3320*/  UMOV UR44, 0x0 ;  /* 0x00000000002c7882 */ /* 0x000fe20000000000 */
[----:B------:R-:W-:Y:S01]  /*3330*/  R2UR UR7, R2 ;  /* 0x00000000020772ca */ /* 0x000fe200000e0000 */
[----:B------:R-:W-:Y:S01]  /*3340*/  UMOV UR45, 0x8090490 ;  /* 0x08090490002d7882 */ /* 0x000fe20000000000 */
[----:B------:R-:W-:Y:S01]  /*3350*/  R2UR UR10, R0 ;  /* 0x00000000000a72ca */ /* 0x000fe200000e0000 */
        /* <DEDUP_REMOVED lines=28> */
.L_x_73:
[----:B-1----:R-:W-:Y:S01]  /*3520*/  UIADD3 UR12, UPT, UPT, UR4, 0xa090, URZ ;  /* 0x0000a090040c7890 */ /* 0x002fe2000fffe0ff */
[----:B------:R-:W-:Y:S01]  /*3530*/  LOP3.LUT R7, R7, 0x1, RZ, 0x3c, !PT ;  /* 0x0000000107077812 */ /* 0x000fe200078e3cff */
[----:B------:R-:W-:Y:S02]  /*3540*/  UIADD3 UR11, UPT, UPT, UR25, 0x1, URZ ;  /* 0x00000001190b7890 */ /* 0x000fe4000fffe0ff */
[----:B------:R-:W-:Y:S02]  /*3550*/  UISETP.GT.U32.AND UP0, UPT, UR5, 0x2, UPT ;  /* 0x000000020500788c */ /* 0x000fe4000bf04070 */
[----:B------:R-:W-:Y:S02]  /*3560*/  UISETP.NE.AND UP2, UPT, UR11, 0x3, UPT ;  /* 0x000000030b00788c */ /* 0x000fe4000bf45270 */
[----:B------:R-:W-:Y:S01]  /*3570*/  UIADD3 UR5, UPT, UPT, UR5, -0x1, URZ ;  /* 0xffffffff05057890 */ /* 0x000fe2000fffe0ff */
[----:B------:R2:W-:Y:S01]  /*3580*/  UTCBAR [UR12], URZ ;  /* 0x000000ff0c0073e9 */ /* 0x0005e200080000ff */
[----:B------:R-:W-:Y:S02]  /*3590*/  USEL UR7, URZ, 0x1, UP2 ;  /* 0x00000001ff077887 */ /* 0x000fe40009000000 */
[----:B------:R-:W-:Y:S01]  /*35a0*/  USEL UR11, UR11, URZ, UP2 ;  /* 0x000000ff0b0b7287 */ /* 0x000fe20009000000 */
[----:B------:R-:W-:Y:S03]  /*35b0*/  UMOV UR10, UR25 ;  /* 0x00000019000a7c82 */ /* 0x000fe60008000000 */
[----:B------:R-:W-:Y:S01]  /*35c0*/  LOP3.LUT R5, R5, UR7, RZ, 0x3c, !PT ;  /* 0x0000000705057c12 */ /* 0x000fe2000f8e3cff */
[----:B------:R-:W-:Y:S01]  /*35d0*/  UMOV UR7, 0x1 ;  /* 0x0000000100077882 */ /* 0x000fe20000000000 */
[----:B------:R-:W-:Y:S05]  /*35e0*/  BRA.U UP0, `(.L_x_74) ;  /* 0xfffffff1000c7547 */ /* 0x000fea000b83ffff */
.L_x_55:
[----:B------:R-:W-:Y:S04]  /*35f0*/  BSSY.RECONVERGENT B0, `(.L_x_75) ;  /* 0x0000003000007945 */ /* 0x000fe80003800200 */
[----:B------:R-:W-:Y:S05]  /*3600*/  @!P4 BRA `(.L_x_76) ;  /* 0x000000000004c947 */ /* 0x000fea0003800000 */
[----:B-12---:R-:W-:Y:S05]  /*3610*/  BPT.TRAP 0x1 ;  /* 0x000000040000795c */ /* 0x006fea0000300000 */
.L_x_76:
[----:B-12---:R-:W-:Y:S05]  /*3620*/  BSYNC.RECONVERGENT B0 ;  /* 0x0000000000007941 */ /* 0x006fea0003800200 */
.L_x_75:
[----:B------:R-:W-:Y:S01]  /*3630*/  UIADD3 UR5, UPT, UPT, UR4, 0xa010, URZ ;  /* 0x0000a01004057890 */ /* 0x000fe2000fffe0ff */
[----:B------:R-:W-:Y:S08]  /*3640*/  BSSY.RECONVERGENT B0, `(.L_x_77) ;  /* 0x0000004000007945 */ /* 0x000ff00003800200 */
[----:B------:R1:W-:Y:S01]  /*3650*/  UTCBAR [UR5], URZ ;  /* 0x000000ff050073e9 */ /* 0x0003e200080000ff */
[----:B------:R-:W-:Y:S05]  /*3660*/  @!P4 BRA `(.L_x_78) ;  /* 0x000000000004c947 */ /* 0x000fea0003800000 */
[----:B-1----:R-:W-:Y:S05]  /*3670*/  BPT.TRAP 0x1 ;  /* 0x000000040000795c */ /* 0x002fea0000300000 */
.L_x_78:
[----:B-1----:R-:W-:Y:S05]  /*3680*/  BSYNC.RECONVERGENT B0 ;  /* 0x0000000000007941 */ /* 0x002fea0003800200 */
.L_x_77:
[----:B------:R-:W-:-:S09]  /*3690*/  UIADD3 UR5, UPT, UPT, UR4, 0xa018, URZ ;  /* 0x0000a01804057890 */ /* 0x000fd2000fffe0ff */
[----:B------:R1:W-:Y:S01]  /*36a0*/  UTCBAR [UR5], URZ ;  /* 0x000000ff050073e9 */ /* 0x0003e200080000ff */
[----:B------:R-:W-:Y:S05]  /*36b0*/  BRA.U UP5, `(.L_x_79) ;  /* 0x0000000105047547 */ /* 0x000fea000b800000 */
[----:B-1----:R-:W-:Y:S05]  /*36c0*/  BPT.TRAP 0x1 ;  /* 0x000000040000795c */ /* 0x002fea0000300000 */
.L_x_79:
[----:B------:R-:W-:-:S04]  /*36d0*/  SHF.L.U32 R3, R8, 0x1f, RZ ;  /* 0x0000001f08037819 */ /* 0x000fc800000006ff */
[----:B------:R-:W2:Y:S02]  /*36e0*/  SYNCS.PHASECHK.TRANS64.TRYWAIT P0, [UR4+0xa0a8], R3 ;  /* 0x00a0a803ff0075a7 */ /* 0x000ea40008001104 */
[----:B--2---:R-:W-:Y:S05]  /*36f0*/  @!P0 BRA `(.L_x_80) ;  /* 0x0000015800288947 */ /* 0x004fea0003800000 */
.L_x_386:
[----:B------:R-:W-:Y:S05]  /*3700*/  BRA.U UP3, `(.L_x_81) ;  /* 0x0000000103047547 */ /* 0x000fea000b800000 */
[----:B-1----:R-:W-:Y:S05]  /*3710*/  BPT.TRAP 0x1 ;  /* 0x000000040000795c */ /* 0x002fea0000300000 */
.L_x_81:
[----:B------:R-:W-:Y:S01]  /*3720*/  SHF.L.U32 R7, R7, 0x1f, RZ ;  /* 0x0000001f07077819 */ /* 0x000fe200000006ff */
[----:B--2---:R-:W-:Y:S02]  /*3730*/  HFMA2 R3, -RZ, RZ, 0, 2.288818359375e-05 ;  /* 0x00000180ff037431 */ /* 0x004fe400000001ff */
[----:B------:R-:W-:Y:S01]  /*3740*/  IMAD.MOV.U32 R4, RZ, RZ, 0xa0 ;  /* 0x000000a0ff047424 */ /* 0x000fe200078e00ff */
[----:B------:R-:W2:Y:S02]  /*3750*/  SYNCS.PHASECHK.TRANS64.TRYWAIT P0, [UR4+0xa068], R7 ;  /* 0x00a06807ff0075a7 */ /* 0x000ea40008001104 */
[----:B--2---:R-:W-:Y:S05]  /*3760*/  @!P0 BRA `(.L_x_82) ;  /* 0x0000015800248947 */ /* 0x004fea0003800000 */
.L_x_388:
[----:B------:R-:W-:Y:S01]  /*3770*/  IMAD.MOV.U32 R2, RZ, RZ, 0xa8 ;  /* 0x000000a8ff027424 */ /* 0x000fe200078e00ff */
[----:B------:R-:W-:Y:S01]  /*3780*/  R2UR UR17, R4 ;  /* 0x00000000041172ca */ /* 0x000fe200000e0000 */
[----:B------:R-:W-:Y:S01]  /*3790*/  IMAD.MOV.U32 R4, RZ, RZ, 0xb0 ;  /* 0x000000b0ff047424 */ /* 0x000fe200078e00ff */
[----:B------:R-:W-:Y:S01]  /*37a0*/  R2UR UR18, R3 ;  /* 0x00000000031272ca */ /* 0x000fe200000e0000 */
[----:B--2---:R-:W-:Y:S01]  /*37b0*/  IMAD.MOV.U32 R0, RZ, RZ, 0x180 ;  /* 0x00000180ff007424 */ /* 0x004fe200078e00ff */
[----:B------:R-:W-:Y:S01]  /*37c0*/  R2UR UR15, R2 ;  /* 0x00000000020f72ca */ /* 0x000fe200000e0000 */
[----:B------:R-:W-:Y:S01]  /*37d0*/  IMAD.MOV.U32 R2, RZ, RZ, 0xb8 ;  /* 0x000000b8ff027424 */ /* 0x000fe200078e00ff */
[----:B------:R-:W-:Y:S01]  /*37e0*/  R2UR UR13, R4 ;  /* 0x00000000040d72ca */ /* 0x000fe200000e0000 */
[----:B------:R-:W-:Y:S01]  /*37f0*/  IMAD.MOV.U32 R3, RZ, RZ, 0x180 ;  /* 0x00000180ff037424 */ /* 0x000fe200078e00ff */
[----:B------:R-:W-:Y:S01]  /*3800*/  R2UR UR16, R0 ;  /* 0x00000000001072ca */ /* 0x000fe200000e0000 */
[----:B------:R-:W-:Y:S01]  /*3810*/  IMAD.MOV.U32 R4, RZ, RZ, 0xc0 ;  /* 0x000000c0ff047424 */ /* 0x000fe200078e00ff */
[----:B------:R-:W-:Y:S01]  /*3820*/  R2UR UR11, R2 ;  /* 0x00000000020b72ca */ /* 0x000fe200000e0000 */
[----:B------:R-:W-:Y:S01]  /*3830*/  IMAD.MOV.U32 R2, RZ, RZ, 0xc8 ;  /* 0x000000c8ff027424 */ /* 0x000fe200078e00ff */
[----:B------:R-:W-:Y:S01]  /*3840*/  UIADD3 UR22, UPT, UPT, UR6, UR27, URZ ;  /* 0x0000001b06167290 */ /* 0x000fe2000fffe0ff */
[C---:B------:R-:W-:Y:S01]  /*3850*/  R2UR UR14, R3.reuse ;  /* 0x00000000030e72ca */ /* 0x040fe200000e0000 */
[----:B------:R-:W-:Y:S01]  /*3860*/  UISETP.NE.U32.AND UP0, UPT, UR7, URZ, UPT ;  /* 0x000000ff0700728c */ /* 0x000fe2000bf05070 */
[----:B------:R-:W-:Y:S01]  /*3870*/  R2UR UR12, R0 ;  /* 0x00000000000c72ca */ /* 0x000fe200000e0000 */
[----:B------:R-:W-:Y:S01]  /*3880*/  UIADD3 UR54, UPT, UPT, UR22, 0x40, URZ ;  /* 0x0000004016367890 */ /* 0x000fe2000fffe0ff */
[----:B-1----:R-:W-:Y:S01]  /*3890*/  R2UR UR5, R2 ;  /* 0x00000000020572ca */ /* 0x002fe200000e0000 */
[----:B------:R-:W-:Y:S01]  /*38a0*/  IMAD.MOV.U32 R2, RZ, RZ, 0xd0 ;  /* 0x000000d0ff027424 */ /* 0x000fe200078e00ff */
[----:B------:R-:W-:Y:S01]  /*38b0*/  R2UR UR9, R4 ;  /* 0x00000000040972ca */ /* 0x000fe200000e0000 */
[----:B------:R-:W-:Y:S01]  /*38c0*/  UIADD3 UR52, UPT, UPT, UR22, 0x80, URZ ;  /* 0x0000008016347890 */ /* 0x000fe2000fffe0ff */
[----:B------:R-:W-:Y:S01]  /*38d0*/  R2UR UR10, R3 ;  /* 0x00000000030a72ca */ /* 0x000fe200000e0000 */
[----:B------:R-:W-:Y:S01]  /*38e0*/  UIADD3 UR50, UPT, UPT, UR22, 0xc0, URZ ;  /* 0x000000c016327890 */ /* 0x000fe2000fffe0ff */
[----:B------:R-:W-:Y:S01]  /*38f0*/  R2UR UR19, R2 ;  /* 0x00000000021372ca */ /* 0x000fe200000e0000 */
[----:B------:R-:W-:Y:S01]  /*3900*/  IMAD.MOV.U32 R2, RZ, RZ, 0xd8 ;  /* 0x000000d8ff027424 */ /* 0x000fe200078e00ff */
[C---:B------:R-:W-:Y:S01]  /*3910*/  R2UR UR8, R0.reuse ;  /* 0x00000000000872ca */ /* 0x040fe200000e0000 */
[----:B------:R-:W-:Y:S01]  /*3920*/  UIADD3 UR48, UPT, UPT, UR22, 0x100, URZ ;  /* 0x0000010016307890 */ /* 0x000fe2000fffe0ff */
[----:B------:R-:W-:Y:S01]  /*3930*/  R2UR UR20, R0 ;  /* 0x00000000001472ca */ /* 0x000fe200000e0000 */
[----:B------:R-:W-:Y:S01]  /*3940*/  UIADD3 UR46, UPT, UPT, UR22, 0x140, URZ ;  /* 0x00000140162e7890 */ /* 0x000fe2000fffe0ff */
[----:B------:R-:W-:Y:S01]  /*3950*/  R2UR UR6, R2 ;  /* 0x00000000020672ca */ /* 0x000fe200000e0000 */
[----:B------:R-:W-:Y:S01]  /*3960*/  UIADD3 UR44, UPT, UPT, UR22, 0x180, URZ ;  /* 0x00000180162c7890 */ /* 0x000fe2000fffe0ff */
[----:B------:R-:W-:Y:S01]  /*3970*/  R2UR UR7, R0 ;  /* 0x00000000000772ca */ /* 0x000fe200000e0000 */
[----:B------:R-:W-:Y:S01]  /*3980*/  UMOV UR40, 0x0 ;  /* 0x0000000000287882 */ /* 0x000fe20000000000 */
[----:B------:R-:W-:Y:S01]  /*3990*/  UMOV UR41, 0x8090490 ;  /* 0x0809049000297882 */ /* 0x000fe20000000000 */
[----:B------:R-:W-:Y:S01]  /*39a0*/  UMOV UR23, 0x80004020 ;  /* 0x8000402000177882 */ /* 0x000fe20000000000 */
[----:B------:R-:W-:Y:S01]  /*39b0*/  UIADD3 UR42, UPT, UPT, UR22, 0x1c0, URZ ;  /* 0x000001c0162a7890 */ /* 0x000fe2000fffe0ff */
[----:B------:R1:W-:Y:S01]  /*39c0*/  UTCHMMA tmem[UR17], gdesc[UR22], tmem[UR18], tmem[UR40], idesc[UR41], UP0 ;  /* 0x00ff2816110079ea */ /* 0x0003e20008000012 */
[----:B------:R-:W-:Y:S01]  /*39d0*/  UMOV UR38, 0x0 ;  /* 0x0000000000267882 */ /* 0x000fe20000000000 */
        /* <DEDUP_REMOVED lines=29> */
.L_x_83:
[----:B-1----:R-:W-:-:S09]  /*3bb0*/  UIADD3 UR5, UPT, UPT, UR4, 0xa098, URZ ;  /* 0x0000a09804057890 */ /* 0x002fd2000fffe0ff */
[----:B------:R1:W-:Y:S01]  /*3bc0*/  UTCBAR [UR5], URZ ;  /* 0x000000ff050073e9 */ /* 0x0003e200080000ff */
[----:B------:R-:W-:Y:S05]  /*3bd0*/  BRA.U !UP1, `(.L_x_84) ;  /* 0x0000000109047547 */ /* 0x000fea000b800000 */
[----:B-1----:R-:W-:Y:S05]  /*3be0*/  BPT.TRAP 0x1 ;  /* 0x000000040000795c */ /* 0x002fea0000300000 */
.L_x_84:
[----:B-1----:R-:W-:-:S04]  /*3bf0*/  ULEA UR5, UR26, UR4, 0x3 ;  /* 0x000000041a057291 */ /* 0x002fc8000f8e18ff */
[----:B------:R-:W-:-:S09]  /*3c00*/  UIADD3 UR5, UPT, UPT, UR5, 0xa038, URZ ;  /* 0x0000a03805057890 */ /* 0x000fd2000fffe0ff */
[----:B------:R1:W-:Y:S01]  /*3c10*/  UTCBAR [UR5], URZ ;  /* 0x000000ff050073e9 */ /* 0x0003e200080000ff */
[----:B------:R-:W-:Y:S05]  /*3c20*/  BRA.U UP4, `(.L_x_85) ;  /* 0x0000000104047547 */ /* 0x000fea000b800000 */
[----:B-1----:R-:W-:Y:S05]  /*3c30*/  BPT.TRAP 0x1 ;  /* 0x000000040000795c */ /* 0x002fea0000300000 */
.L_x_85:
[----:B-1----:R-:W-:-:S09]  /*3c40*/  UIADD3 UR5, UPT, UPT, UR4, 0xa050, URZ ;  /* 0x0000a05004057890 */ /* 0x002fd2000fffe0ff */
[----:B------:R1:W-:Y:S01]  /*3c50*/  UTCBAR [UR5], URZ ;  /* 0x000000ff050073e9 */ /* 0x0003e200080000ff */
[----:B------:R-:W-:Y:S05]  /*3c60*/  BRA.U UP3, `(.L_x_86) ;  /* 0x0000000103047547 */ /* 0x000fea000b800000 */
[----:B-1----:R-:W-:Y:S05]  /*3c70*/  BPT.TRAP 0x1 ;  /* 0x000000040000795c */ /* 0x002fea0000300000 */
.L_x_86:
[----:B------:R-:W-:-:S13]  /*3c80*/  ELECT P0, URZ, PT ;  /* 0x0000000000ff782f */ /* 0x000fda0003800000 */
[----:B-1----:R-:W-:Y:S05]  /*3c90*/  @!P0 EXIT ;  /* 0x000000000000894d */ /* 0x002fea0003800000 */
[----:B------:R-:W-:-:S09]  /*3ca0*/  UIADD3 UR4, UPT, UPT, UR4, 0xa060, URZ ;  /* 0x0000a06004047890 */ /* 0x000fd2000fffe0ff */
[----:B------:R1:W-:Y:S01]  /*3cb0*/  UTCBAR [UR4], URZ ;  /* 0x000000ff040073e9 */ /* 0x0003e200080000ff */
[----:B------:R-:W-:Y:S01]  /*3cc0*/  NOP ;  /* 0x0000000000007918 */ /* 0x000fe20000000000 */
[----:B-1----:R-:W-:Y:S05]  /*3cd0*/  EXIT ;  /* 0x000000000000794d */ /* 0x002fea0003800000 */
.L_x_28:
[----:B------:R-:W-:-:S08]  /*3ce0*/  NOP ;  /* 0x0000000000007918 */ /* 0x000fd00000000000 */
[----:B------:R-:W1:-:S00]  /*3cf0*/  USETMAXREG.DEALLOC.CTAPOOL 0x60 ;  /* 0x00000060000079c8 */ /* 0x000e4000080e0500 */
[----:B------:R-:W2:Y:S01]  /*3d00*/  S2UR UR40, SR_CTAID.X ;  /* 0x00000000002879c3 */ /* 0x000ea20000002500 */
[----:B------:R-:W3:Y:S01]  /*3d10*/  LDCU UR4, c[0x0][0x380] ;  /* 0x00007000ff0477ac */ /* 0x000ee20008000800 */
[----:B--2---:R-:W-:-:S04]  /*3d20*/  USHF.L.U32 UR39, UR40, 0x8, URZ ;  /* 0x0000000828277899 */ /* 0x004fc800080006ff */
[----:B---3--:R-:W-:-:S06]  /*3d30*/  UISETP.GE.U32.AND UP0, UPT, UR39, UR4, UPT ;  /* 0x000000042700728c */ /* 0x008fcc000bf06070 */
[----:B------:R-:W-:-:S13]  /*3d40*/  PLOP3.LUT P0, PT, PT, PT, UP0, 0x80, 0x8 ;  /* 0x000000000008781c */ /* 0x000fda0003f0f008 */
[----:B-1----:R-:W-:Y:S05]  /*3d50*/  @P0 EXIT ;  /* 0x000000000000094d */ /* 0x002fea0003800000 */
[----:B------:R-:W1:Y:S01]  /*3d60*/  LDCU UR5, c[0x0][0x384] ;  /* 0x00007080ff0577ac */ /* 0x000e620008000800 */
[----:B------:R-:W2:Y:S01]  /*3d70*/  LDCU.64 UR48, c[0x0][0x358] ;  /* 0x00006b00ff3077ac */ /* 0x000ea20008000a00 */
[----:B-1----:R-:W-:-:S09]  /*3d80*/  UISETP.NE.AND UP0, UPT, UR5, URZ, UPT ;  /* 0x000000ff0500728c */ /* 0x002fd2000bf05270 */
[----:B--2---:R-:W-:Y:S05]  /*3d90*/  BRA.U UP0, `(.L_x_87) ;  /* 0x0000003500687547 */ /* 0x004fea000b800000 */
[----:B------:R-:W-:-:S09]  /*3da0*/  UISETP.NE.AND UP0, UPT, UR38, URZ, UPT ;  /* 0x000000ff2600728c */ /* 0x000fd2000bf05270 */
[----:B------:R-:W-:Y:S05]  /*3db0*/  BRA.U UP0, `(.L_x_88) ;  /* 0x0000000100047547 */ /* 0x000fea000b800000 */
[----:B------:R-:W-:Y:S05]  /*3dc0*/  BPT.TRAP 0x1 ;  /* 0x000000040000795c */ /* 0x000fea0000300000 */
.L_x_88:
[----:B------:R-:W1:Y:S01]  /*3dd0*/  S2R R16, SR_CgaCtaId ;  /* 0x0000000000107919 */ /* 0x000e620000008800 */
[----:B------:R-:W-:Y:S01]  /*3de0*/  IMAD.MOV.U32 R3, RZ, RZ, 0x1 ;  /* 0x00000001ff037424 */ /* 0x000fe200078e00ff */
[----:B------:R-:W-:Y:S02]  /*3df0*/  MOV R5, 0x400 ;  /* 0x0000040000057802 */ /* 0x000fe40000000f00 */
[----:B------:R-:W-:Y:S02]  /*3e00*/  LOP3.LUT P1, R17, R18, 0x7f, RZ, 0xc0, !PT ;  /* 0x0000007f12117812 */ /* 0x000fe4000782c0ff */
[----:B------:R-:W-:Y:S02]  /*3e10*/  SHF.L.U32 R3, R3, 0x1f, RZ ;  /* 0x0000001f03037819 */ /* 0x000fe400000006ff */
[----:B-1----:R-:W-:-:S04]  /*3e20*/  LEA R16, R16, R5, 0x18 ;  /* 0x0000000510107211 */ /* 0x002fc800078ec0ff */
[----:B------:R-:W1:Y:S02]  /*3e30*/  SYNCS.PHASECHK.TRANS64.TRYWAIT P0, [R16+URZ+0xa0c0], R3 ;  /* 0x00a0c003100075a7 */ /* 0x000e6400080011ff */
[----:B-1----:R-:W-:Y:S05]  /*3e40*/  @!P0 BRA `(.L_x_89) ;  /* 0x0000015000848947 */ /* 0x002fea0003800000 */
.L_x_389:
[----:B------:R-:W-:Y:S04]  /*3e50*/  BSSY.RECONVERGENT B6, `(.L_x_90) ;  /* 0x000023d000067945 */ /* 0x000fe80003800200 */
[----:B------:R-:W-:Y:S05]  /*3e60*/  @P1 BRA `(.L_x_91) ;  /* 0x0000002000ec1947 */ /* 0x000fea0003800000 */
[----:B------:R-:W2:Y:S01]  /*3e70*/  S2UR UR4, SR_CTAID.Z ;  /* 0x00000000000479c3 */ /* 0x000ea20000002700 */
[----:B------:R-:W2:Y:S01]  /*3e80*/  LDCU UR7, c[0x0][0x370] ;  /* 0x00006e00ff0777ac */ /* 0x000ea20008000800 */
[----:B------:R-:W3:Y:S06]  /*3e90*/  LDCU UR5, c[0x0][0x374] ;  /* 0x00006e80ff0577ac */ /* 0x000eec0008000800 */
[----:B------:R-:W4:Y:S01]  /*3ea0*/  S2UR UR6, SR_CTAID.Y ;  /* 0x00000000000679c3 */ /* 0x000f220000002600 */
[----:B--2---:R-:W-:-:S04]  /*3eb0*/  UIMAD UR4, UR7, UR4, URZ ;  /* 0x00000004070472a4 */ /* 0x004fc8000f8e02ff */
[----:B------:R-:W-:Y:S02]  /*3ec0*/  UIADD3 UR4, UPT, UPT, URZ, -UR4, URZ ;  /* 0x80000004ff047290 */ /* 0x000fe4000fffe0ff */
[----:B----4-:R-:W-:Y:S02]  /*3ed0*/  UIMAD UR6, UR7, UR6, UR40 ;  /* 0x00000006070672a4 */ /* 0x010fe4000f8e0228 */
[----:B---3--:R-:W-:-:S04]  /*3ee0*/  UIMAD UR4, UR4, UR5, URZ ;  /* 0x00000005040472a4 */ /* 0x008fc8000f8e02ff */
[----:B------:R-:W-:-:S09]  /*3ef0*/  UISETP.NE.AND UP0, UPT, UR6, UR4, UPT ;  /* 0x000000040600728c */ /* 0x000fd2000bf05270 */
[----:B------:R-:W-:Y:S05]  /*3f00*/  BRA.U UP0, `(.L_x_91) ;  /* 0x0000002100c47547 */ /* 0x000fea000b800000 */
[----:B------:R-:W2:Y:S01]  /*3f10*/  LDC.64 R8, c[0x4][0xa0] ;  /* 0x01002800ff087b82 */ /* 0x000ea20000000a00 */
[----:B------:R-:W-:Y:S01]  /*3f20*/  MOV R25, 0x0 ;  /* 0x0000000000197802 */ /* 0x000fe20000000f00 */
[----:B------:R-:W3:Y:S01]  /*3f30*/  LDCU.64 UR4, c[0x4][0xd0] ;  /* 0x01001a00ff0477ac */ /* 0x000ee20008000a00 */
[----:B------:R-:W-:Y:S01]  /*3f40*/  IADD3 R24, P0, PT, R22, 0x8, RZ ;  /* 0x0000000816187810 */ /* 0x000fe20007f1e0ff */
[----:B------:R-:W-:Y:S01]  /*3f50*/  IMAD.MOV.U32 R6, RZ, RZ, R22 ;  /* 0x000000ffff067224 */ /* 0x000fe200078e0016 */
[----:B------:R-:W-:-:S03]  /*3f60*/  MOV R7, R19 ;  /* 0x0000001300077202 */ /* 0x000fc60000000f00 */
[----:B-1----:R1:W4:Y:S01]  /*3f70*/  LDC.64 R2, c[0x4][R25] ;  /* 0x0100000019027b82 */ /* 0x0023220000000a00 */
[----:B------:R-:W-:Y:S02]  /*3f80*/  IMAD.X R23, RZ, RZ, R19, P0 ;  /* 0x000000ffff177224 */ /* 0x000fe400000e0613 */
[----:B---3--:R-:W-:Y:S01]  /*3f90*/  IMAD.U32 R4, RZ, RZ, UR4 ;  /* 0x00000004ff047e24 */ /* 0x008fe2000f8e00ff */
[----:B------:R-:W-:Y:S01]  /*3fa0*/  MOV R5, UR5 ;  /* 0x0000000500057c02 */ /* 0x000fe20008000f00 */
[----:B--2---:R1:W-:Y:S04]  /*3fb0*/  STL.64 [R1], R8 ;  /* 0x0000000801007387 */ /* 0x0043e80000100a00 */
[----:B------:R-:W-:-:S07]  /*3fc0*/  LEPC R20, `(.L_x_92) ;  /* 0x000000001014794e */ /* 0x000fce0000000000 */
[----:B-1--4-:R-:W-:Y:S05]  /*3fd0*/  CALL.ABS.NOINC R2 ;  /* 0x0000000002007343 */ /* 0x012fea0003c00000 */
.L_x_92:
[----:B------:R-:W-:Y:S01]  /*3fe0*/  HFMA2 R2, -RZ, RZ, 0, 1.1920928955078125e-07 ;  /* 0x00000002ff027431 */ /* 0x000fe200000001ff */
[----:B------:R-:W-:Y:S01]  /*3ff0*/  MOV R3, 0x4 ;  /* 0x0000000400037802 */ /* 0x000fe20000000f00 */
[----:B------:R-:W-:Y:S01]  /*4000*/  IMAD.MOV.U32 R0, RZ, RZ, 0x3 ;  /* 0x00000003ff007424 */ /* 0x000fe200078e00ff */
[----:B------:R1:W2:Y:S01]  /*4010*/  LDC.64 R8, c[0x4][R25] ;  /* 0x0100000019087b82 */ /* 0x0002a20000000a00 */
[----:B------:R-:W3:Y:S01]  /*4020*/  LDCU.64 UR4, c[0x4][0xe8] ;  /* 0x01001d00ff0477ac */ /* 0x000ee20008000a00 */
[----:B------:R-:W-:Y:S01]  /*4030*/  MOV R6, R24 ;  /* 0x0000001800067202 */ /* 0x000fe20000000f00 */
[----:B------:R-:W-:Y:S01]  /*4040*/  IMAD.MOV.U32 R7, RZ, RZ, R23 ;  /* 0x000000ffff077224 */ /* 0x000fe200078e0017 */
[----:B------:R1:W-:Y:S04]  /*4050*/  STL.64 [R1+0x8], R2 ;  /* 0x0000080201007387 */ /* 0x0003e80000100a00 */
[----:B------:R1:W-:Y:S01]  /*4060*/  STL [R1+0x10], R0 ;  /* 0x0000100001007387 */ /* 0x0003e20000100800 */
[----:B---3--:R-:W-:Y:S01]  /*4070*/  MOV R4, UR4 ;  /* 0x0000000400047c02 */ /* 0x008fe20008000f00 */
[----:B------:R-:W-:-:S02]  /*4080*/  IMAD.U32 R5, RZ, RZ, UR5 ;  /* 0x00000005ff057e24 */ /* 0x000fc4000f8e00ff */
[----:B------:R-:W-:-:S07]  /*4090*/  LEPC R20, `(.L_x_93) ;  /* 0x000000001014794e */ /* 0x000fce0000000000 */
[----:B-12---:R-:W-:Y:S05]  /*40a0*/  CALL.ABS.NOINC R8 ;  /* 0x0000000008007343 */ /* 0x006fea0003c00000 */
.L_x_93:
[----:B------:R1:W2:Y:S01]  /*40b0*/  LDC.64 R2, c[0x4][R25] ;  /* 0x0100000019027b82 */ /* 0x0002a20000000a00 */
[----:B------:R-:W3:Y:S01]  /*40c0*/  LDCU.64 UR4, c[0x4][0xe0] ;  /* 0x01001c00ff0477ac */ /* 0x000ee20008000a00 */
[----:B------:R-:W-:Y:S01]  /*40d0*/  CS2R R6, SRZ ;  /* 0x0000000000067805 */ /* 0x000fe2000001ff00 */
[----:B---3--:R-:W-:Y:S01]  /*40e0*/  IMAD.U32 R4, RZ, RZ, UR4 ;  /* 0x00000004ff047e24 */ /* 0x008fe2000f8e00ff */
[----:B------:R-:W-:-:S04]  /*40f0*/  MOV R5, UR5 ;  /* 0x0000000500057c02 */ /* 0x000fc80008000f00 */
[----:B------:R-:W-:-:S07]  /*4100*/  LEPC R20, `(.L_x_94) ;  /* 0x000000001014794e */ /* 0x000fce0000000000 */
[----:B-12---:R-:W-:Y:S05]  /*4110*/  CALL.ABS.NOINC R2 ;  /* 0x0000000002007343 */ /* 0x006fea0003c00000 */
.L_x_94:
[----:B------:R1:W2:Y:S01]  /*4120*/  LDC.64 R2, c[0x4][R25] ;  /* 0x0100000019027b82 */ /* 0x0002a20000000a00 */
[----:B------:R-:W3:Y:S01]  /*4130*/  LDCU.64 UR4, c[0x4][0xf0] ;  /* 0x01001e00ff0477ac */ /* 0x000ee20008000a00 */
[----:B------:R-:W-:Y:S01]  /*4140*/  CS2R R6, SRZ ;  /* 0x0000000000067805 */ /* 0x000fe2000001ff00 */
[----:B---3--:R-:W-:Y:S01]  /*4150*/  IMAD.U32 R4, RZ, RZ, UR4 ;  /* 0x00000004ff047e24 */ /* 0x008fe2000f8e00ff */
[----:B------:R-:W-:-:S04]  /*4160*/  MOV R5, UR5 ;  /* 0x0000000500057c02 */ /* 0x000fc80008000f00 */
[----:B------:R-:W-:-:S07]  /*4170*/  LEPC R20, `(.L_x_95) ;  /* 0x000000001014794e */ /* 0x000fce0000000000 */
[----:B-12---:R-:W-:Y:S05]  /*4180*/  CALL.ABS.NOINC R2 ;  /* 0x0000000002007343 */ /* 0x006fea0003c00000 */
.L_x_95:
[----:B------:R1:W2:Y:S01]  /*4190*/  LDC.64 R2, c[0x4][R25] ;  /* 0x0100000019027b82 */ /* 0x0002a20000000a00 */
[----:B------:R-:W3:Y:S01]  /*41a0*/  LDCU.64 UR4, c[0x4][0xf8] ;  /* 0x01001f00ff0477ac */ /* 0x000ee20008000a00 */
[----:B------:R-:W-:Y:S01]  /*41b0*/  CS2R R6, SRZ ;  /* 0x0000000000067805 */ /* 0x000fe2000001ff00 */
[----:B---3--:R-:W-:Y:S01]  /*41c0*/  IMAD.U32 R4, RZ, RZ, UR4 ;  /* 0x00000004ff047e24 */ /* 0x008fe2000f8e00ff */
[----:B------:R-:W-:-:S04]  /*41d0*/  MOV R5, UR5 ;  /* 0x0000000500057c02 */ /* 0x000fc80008000f00 */
[----:B------:R-:W-:-:S07]  /*41e0*/  LEPC R20, `(.L_x_96) ;  /* 0x000000001014794e */ /* 0x000fce0000000000 */
[----:B-12---:R-:W-:Y:S05]  /*41f0*/  CALL.ABS.NOINC R2 ;  /* 0x0000000002007343 */ /* 0x006fea0003c00000 */
.L_x_96:
[----:B------:R-:W-:Y:S01]  /*4200*/  HFMA2 R0, -RZ, RZ, 0, 9.5367431640625e-07 ;  /* 0x00000010ff007431 */ /* 0x000fe200000001ff */
[----:B------:R1:W2:Y:S01]  /*4210*/  LDC.64 R2, c[0x4][R25] ;  /* 0x0100000019027b82 */ /* 0x0002a20000000a00 */
[----:B------:R-:W3:Y:S01]  /*4220*/  LDCU.64 UR4, c[0x4][0xc8] ;  /* 0x01001900ff0477ac */ /* 0x000ee20008000a00 */
[----:B------:R-:W-:Y:S01]  /*4230*/  MOV R6, R22 ;  /* 0x0000001600067202 */ /* 0x000fe20000000f00 */
[----:B------:R-:W-:Y:S01]  /*4240*/  IMAD.MOV.U32 R7, RZ, RZ, R19 ;  /* 0x000000ffff077224 */ /* 0x000fe200078e0013 */
[----:B------:R1:W-:Y:S01]  /*4250*/  STL [R1], R0 ;  /* 0x0000000001007387 */ /* 0x0003e20000100800 */
[----:B---3--:R-:W-:Y:S01]  /*4260*/  MOV R4, UR4 ;  /* 0x0000000400047c02 */ /* 0x008fe20008000f00 */
[----:B------:R-:W-:-:S04]  /*4270*/  IMAD.U32 R5, RZ, RZ, UR5 ;  /* 0x00000005ff057e24 */ /* 0x000fc8000f8e00ff */
[----:B------:R-:W-:-:S07]  /*4280*/  LEPC R20, `(.L_x_97) ;  /* 0x000000001014794e */ /* 0x000fce0000000000 */
[----:B-12---:R-:W-:Y:S05]  /*4290*/  CALL.ABS.NOINC R2 ;  /* 0x0000000002007343 */ /* 0x006fea0003c00000 */
.L_x_97:
[----:B------:R-:W1:Y:S01]  /*42a0*/  S2R R3, SR_SWINHI ;  /* 0x0000000000037919 */ /* 0x000e620000002f00 */
[----:B------:R-:W2:Y:S01]  /*42b0*/  LDCU.64 UR4, c[0x4][0x100] ;  /* 0x01002000ff0477ac */ /* 0x000ea20008000a00 */
[----:B------:R-:W-:Y:S02]  /*42c0*/  MOV R6, R22 ;  /* 0x0000001600067202 */ /* 0x000fe40000000f00 */
[----:B------:R-:W-:Y:S01]  /*42d0*/  MOV R7, R19 ;  /* 0x0000001300077202 */ /* 0x000fe20000000f00 */
[----:B--2---:R-:W-:Y:S02]  /*42e0*/  IMAD.U32 R4, RZ, RZ, UR4 ;  /* 0x00000004ff047e24 */ /* 0x004fe4000f8e00ff */
[----:B------:R-:W-:Y:S01]  /*42f0*/  IMAD.U32 R5, RZ, RZ, UR5 ;  /* 0x00000005ff057e24 */ /* 0x000fe2000f8e00ff */
[----:B------:R-:W-:Y:S02]  /*4300*/  MOV R8, R16 ;  /* 0x0000001000087202 */ /* 0x000fe40000000f00 */
[----:B-1----:R-:W-:-:S02]  /*4310*/  MOV R9, R3 ;  /* 0x0000000300097202 */ /* 0x002fc40000000f00 */
[----:B------:R1:W2:Y:S03]  /*4320*/  LDC.64 R2, c[0x4][R25] ;  /* 0x0100000019027b82 */ /* 0x0002a60000000a00 */
[----:B------:R1:W-:Y:S02]  /*4330*/  STL.64 [R1], R8 ;  /* 0x0000000801007387 */ /* 0x0003e40000100a00 */
[----:B------:R-:W-:-:S07]  /*4340*/  LEPC R20, `(.L_x_98) ;  /* 0x000000001014794e */ /* 0x000fce0000000000 */
[----:B-12---:R-:W-:Y:S05]  /*4350*/  CALL.ABS.NOINC R2 ;  /* 0x0000000002007343 */ /* 0x006fea0003c00000 */
.L_x_98:
[----:B------:R-:W1:Y:S01]  /*4360*/  LDC.64 R8, c[0x4][0xd8] ;  /* 0x01003600ff087b82 */ /* 0x000e620000000a00 */
[----:B------:R-:W2:Y:S01]  /*4370*/  LDCU.64 UR4, c[0x4][0xd0] ;  /* 0x01001a00ff0477ac */ /* 0x000ea20008000a00 */
[----:B------:R-:W-:Y:S02]  /*4380*/  MOV R6, R22 ;  /* 0x0000001600067202 */ /* 0x000fe40000000f00 */
[----:B------:R-:W-:-:S04]  /*4390*/  MOV R7, R19 ;  /* 0x0000001300077202 */ /* 0x000fc80000000f00 */
[----:B------:R3:W4:Y:S01]  /*43a0*/  LDC.64 R2, c[0x4][R25] ;  /* 0x0100000019027b82 */ /* 0x0007220000000a00 */
[----:B--2---:R-:W-:Y:S02]  /*43b0*/  IMAD.U32 R4, RZ, RZ, UR4 ;  /* 0x00000004ff047e24 */ /* 0x004fe4000f8e00ff */
[----:B------:R-:W-:Y:S01]  /*43c0*/  IMAD.U32 R5, RZ, RZ, UR5 ;  /* 0x00000005ff057e24 */ /* 0x000fe2000f8e00ff */
[----:B-1----:R3:W-:Y:S04]  /*43d0*/  STL.64 [R1], R8 ;  /* 0x0000000801007387 */ /* 0x0027e80000100a00 */
[----:B------:R-:W-:-:S07]  /*43e0*/  LEPC R20, `(.L_x_99) ;  /* 0x000000001014794e */ /* 0x000fce0000000000 */
[----:B---34-:R-:W-:Y:S05]  /*43f0*/  CALL.ABS.NOINC R2 ;  /* 0x0000000002007343 */ /* 0x018fea0003c00000 */
.L_x_99:
[----:B------:R-:W-:Y:S01]  /*4400*/  HFMA2 R0, -RZ, RZ, 0, 2.384185791015625e-06 ;  /* 0x00000028ff007431 */ /* 0x000fe200000001ff */
        /* <DEDUP_REMOVED lines=9> */
.L_x_100:
        /* <DEDUP_REMOVED lines=10> */
.L_x_101:
[----:B------:R1:W2:Y:S01]  /*4540*/  LDC.64 R2, c[0x4][R25] ;  /* 0x0100000019027b82 */ /* 0x0002a20000000a00 */
[----:B------:R-:W3:Y:S01]  /*4550*/  LDCU.64 UR4, c[0x4][0xe0] ;  /* 0x01001c00ff0477ac */ /* 0x000ee20008000a00 */
[----:B------:R-:W-:Y:S01]  /*4560*/  CS2R R6, SRZ ;  /* 0x0000000000067805 */ /* 0x000fe2000001ff00 */
[----:B---3--:R-:W-:Y:S01]  /*4570*/  IMAD.U32 R4, RZ, RZ, UR4 ;  /* 0x00000004ff047e24 */ /* 0x008fe2000f8e00ff */
[----:B------:R-:W-:-:S04]  /*4580*/  MOV R5, UR5 ;  /* 0x0000000500057c02 */ /* 0x000fc80008000f00 */
[----:B------:R-:W-:-:S07]  /*4590*/  LEPC R20, `(.L_x_102) ;  /* 0x000000001014794e */ /* 0x000fce0000000000 */
[----:B-12---:R-:W-:Y:S05]  /*45a0*/  CALL.ABS.NOINC R2 ;  /* 0x0000000002007343 */ /* 0x006fea0003c00000 */
.L_x_102:
[----:B------:R-:W-:Y:S01]  /*45b0*/  HFMA2 R0, -RZ, RZ, 0, 4.76837158203125e-07 ;  /* 0x00000008ff007431 */ /* 0x000fe200000001ff */
        /* <DEDUP_REMOVED lines=9> */
.L_x_103:
[----:B------:R-:W-:Y:S01]  /*4650*/  HFMA2 R0, -RZ, RZ, 0, 2.6226043701171875e-06 ;  /* 0x0000002cff007431 */ /* 0x000fe200000001ff */
        /* <DEDUP_REMOVED lines=9> */
.L_x_104:
[----:B------:R1:W2:Y:S01]  /*46f0*/  LDC.64 R2, c[0x4][R25] ;  /* 0x0100000019027b82 */ /* 0x0002a20000000a00 */
[----:B------:R-:W3:Y:S01]  /*4700*/  LDCU.64 UR4, c[0x4][0xe0] ;  /* 0x01001c00ff0477ac */ /* 0x000ee20008000a00 */
[----:B------:R-:W-:Y:S01]  /*4710*/  CS2R R6, SRZ ;  /* 0x0000000000067805 */ /* 0x000fe2000001ff00 */
[----:B---3--:R-:W-:Y:S01]  /*4720*/  IMAD.U32 R4, RZ, RZ, UR4 ;  /* 0x00000004ff047e24 */ /* 0x008fe2000f8e00ff */
[----:B------:R-:W-:-:S04]  /*4730*/  MOV R5, UR5 ;  /* 0x0000000500057c02 */ /* 0x000fc80008000f00 */
[----:B------:R-:W-:-:S07]  /*4740*/  LEPC R20, `(.L_x_105) ;  /* 0x000000001014794e */ /* 0x000fce0000000000 */
[----:B-12---:R-:W-:Y:S05]  /*4750*/  CALL.ABS.NOINC R2 ;  /* 0x0000000002007343 */ /* 0x006fea0003c00000 */
.L_x_105:
        /* <DEDUP_REMOVED lines=10> */
.L_x_106:
[----:B------:R-:W-:Y:S01]  /*4800*/  HFMA2 R0, -RZ, RZ, 0, 2.443790435791015625e-06 ;  /* 0x00000029ff007431 */ /* 0x000fe200000001ff */
        /* <DEDUP_REMOVED lines=9> */
.L_x_107:
        /* <DEDUP_REMOVED lines=10> */
.L_x_108:
        /* <DEDUP_REMOVED lines=10> */
.L_x_109:
[----:B------:R1:W2:Y:S01]  /*49e0*/  LDC.64 R2, c[0x4][R25] ;  /* 0x0100000019027b82 */ /* 0x0002a20000000a00 */
[----:B------:R-:W3:Y:S01]  /*49f0*/  LDCU.64 UR4, c[0x4][0xe0] ;  /* 0x01001c00ff0477ac */ /* 0x000ee20008000a00 */
[----:B------:R-:W-:Y:S01]  /*4a00*/  CS2R R6, SRZ ;  /* 0x0000000000067805 */ /* 0x000fe2000001ff00 */
[----:B---3--:R-:W-:Y:S01]  /*4a10*/  IMAD.U32 R4, RZ, RZ, UR4 ;  /* 0x00000004ff047e24 */ /* 0x008fe2000f8e00ff */
[----:B------:R-:W-:-:S04]  /*4a20*/  MOV R5, UR5 ;  /* 0x0000000500057c02 */ /* 0x000fc80008000f00 */
[----:B------:R-:W-:-:S07]  /*4a30*/  LEPC R20, `(.L_x_110) ;  /* 0x000000001014794e */ /* 0x000fce0000000000 */
[----:B-12---:R-:W-:Y:S05]  /*4a40*/  CALL.ABS.NOINC R2 ;  /* 0x0000000002007343 */ /* 0x006fea0003c00000 */
.L_x_110:
[----:B------:R-:W-:Y:S01]  /*4a50*/  HFMA2 R0, -RZ, RZ, 0, 1.9073486328125e-06 ;  /* 0x00000020ff007431 */ /* 0x000fe200000001ff */
        /* <DEDUP_REMOVED lines=9> */
.L_x_111:
        /* <DEDUP_REMOVED lines=10> */
.L_x_112:
[----:B------:R1:W2:Y:S01]  /*4b90*/  LDC.64 R2, c[0x4][R25] ;  /* 0x0100000019027b82 */ /* 0x0002a20000000a00 */
[----:B------:R-:W3:Y:S01]  /*4ba0*/  LDCU.64 UR4, c[0x4][0xe0] ;  /* 0x01001c00ff0477ac */ /* 0x000ee20008000a00 */
[----:B------:R-:W-:Y:S01]  /*4bb0*/  CS2R R6, SRZ ;  /* 0x0000000000067805 */ /* 0x000fe2000001ff00 */
[----:B---3--:R-:W-:Y:S01]  /*4bc0*/  IMAD.U32 R4, RZ, RZ, UR4 ;  /* 0x00000004ff047e24 */ /* 0x008fe2000f8e00ff */
[----:B------:R-:W-:-:S04]  /*4bd0*/  MOV R5, UR5 ;  /* 0x0000000500057c02 */ /* 0x000fc80008000f00 */
[----:B------:R-:W-:-:S07]  /*4be0*/  LEPC R20, `(.L_x_113) ;  /* 0x000000001014794e */ /* 0x000fce0000000000 */
[----:B-12---:R-:W-:Y:S05]  /*4bf0*/  CALL.ABS.NOINC R2 ;  /* 0x0000000002007343 */ /* 0x006fea0003c00000 */
.L_x_113:
[----:B------:R-:W-:Y:S01]  /*4c00*/  HFMA2 R0, -RZ, RZ, 0, 5.9604644775390625e-08 ;  /* 0x00000001ff007431 */ /* 0x000fe200000001ff */
        /* <DEDUP_REMOVED lines=9> */
.L_x_114:
        /* <DEDUP_REMOVED lines=10> */
.L_x_115:
        /* <DEDUP_REMOVED lines=10> */
.L_x_116:
        /* <DEDUP_REMOVED lines=10> */
.L_x_117:
[----:B------:R1:W2:Y:S01]  /*4e80*/  LDC.64 R2, c[0x4][R25] ;  /* 0x0100000019027b82 */ /* 0x0002a20000000a00 */
[----:B------:R-:W3:Y:S01]  /*4e90*/  LDCU.64 UR4, c[0x4][0xe0] ;  /* 0x01001c00ff0477ac */ /* 0x000ee20008000a00 */
[----:B------:R-:W-:Y:S01]  /*4ea0*/  CS2R R6, SRZ ;  /* 0x0000000000067805 */ /* 0x000fe2000001ff00 */
[----:B---3--:R-:W-:Y:S01]  /*4eb0*/  IMAD.U32 R4, RZ, RZ, UR4 ;  /* 0x00000004ff047e24 */ /* 0x008fe2000f8e00ff */
[----:B------:R-:W-:-:S04]  /*4ec0*/  MOV R5, UR5 ;  /* 0x0000000500057c02 */ /* 0x000fc80008000f00 */
[----:B------:R-:W-:-:S07]  /*4ed0*/  LEPC R20, `(.L_x_118) ;  /* 0x000000001014794e */ /* 0x000fce0000000000 */
[----:B-12---:R-:W-:Y:S05]  /*4ee0*/  CALL.ABS.NOINC R2 ;  /* 0x0000000002007343 */ /* 0x006fea0003c00000 */
.L_x_118:
        /* <DEDUP_REMOVED lines=10> */
.L_x_119:
        /* <DEDUP_REMOVED lines=10> */
.L_x_120:
[----:B------:R1:W2:Y:S01]  /*5030*/  LDC.64 R2, c[0x4][R25] ;  /* 0x0100000019027b82 */ /* 0x0002a20000000a00 */
[----:B------:R-:W3:Y:S01]  /*5040*/  LDCU.64 UR4, c[0x4][0xe0] ;  /* 0x01001c00ff0477ac */ /* 0x000ee20008000a00 */
[----:B------:R-:W-:Y:S01]  /*5050*/  CS2R R6, SRZ ;  /* 0x0000000000067805 */ /* 0x000fe2000001ff00 */
[----:B---3--:R-:W-:Y:S01]  /*5060*/  IMAD.U32 R4, RZ, RZ, UR4 ;  /* 0x00000004ff047e24 */ /* 0x008fe2000f8e00ff */
[----:B------:R-:W-:-:S04]  /*5070*/  MOV R5, UR5 ;  /* 0x0000000500057c02 */ /* 0x000fc80008000f00 */
[----:B------:R-:W-:-:S07]  /*5080*/  LEPC R20, `(.L_x_121) ;  /* 0x000000001014794e */ /* 0x000fce0000000000 */
[----:B-12---:R-:W-:Y:S05]  /*5090*/  CALL.ABS.NOINC R2 ;  /* 0x0000000002007343 */ /* 0x006fea0003c00000 */
.L_x_121:
[----:B------:R-:W-:Y:S01]  /*50a0*/  HFMA2 R0, -RZ, RZ, 0, 1.1920928955078125e-07 ;  /* 0x00000002ff007431 */ /* 0x000fe200000001ff */
        /* <DEDUP_REMOVED lines=9> */
.L_x_122:
        /* <DEDUP_REMOVED lines=10> */
.L_x_123:
        /* <DEDUP_REMOVED lines=10> */
.L_x_124:
        /* <DEDUP_REMOVED lines=10> */
.L_x_125:
        /* <DEDUP_REMOVED lines=10> */
.L_x_126:
        /* <DEDUP_REMOVED lines=10> */
.L_x_127:
[----:B------:R1:W2:Y:S01]  /*5460*/  LDC.64 R2, c[0x4][R25] ;  /* 0x0100000019027b82 */ /* 0x0002a20000000a00 */
[----:B------:R-:W3:Y:S01]  /*5470*/  LDCU.64 UR4, c[0x4][0xe0] ;  /* 0x01001c00ff0477ac */ /* 0x000ee20008000a00 */
[----:B------:R-:W-:Y:S01]  /*5480*/  CS2R R6, SRZ ;  /* 0x0000000000067805 */ /* 0x000fe2000001ff00 */
[----:B---3--:R-:W-:Y:S01]  /*5490*/  IMAD.U32 R4, RZ, RZ, UR4 ;  /* 0x00000004ff047e24 */ /* 0x008fe2000f8e00ff */
[----:B------:R-:W-:-:S04]  /*54a0*/  MOV R5, UR5 ;  /* 0x0000000500057c02 */ /* 0x000fc80008000f00 */
[----:B------:R-:W-:-:S07]  /*54b0*/  LEPC R20, `(.L_x_128) ;  /* 0x000000001014794e */ /* 0x000fce0000000000 */
[----:B-12---:R-:W-:Y:S05]  /*54c0*/  CALL.ABS.NOINC R2 ;  /* 0x0000000002007343 */ /* 0x006fea0003c00000 */
.L_x_128:
        /* <DEDUP_REMOVED lines=10> */
.L_x_129:
        /* <DEDUP_REMOVED lines=10> */
.L_x_130:
[----:B------:R1:W2:Y:S01]  /*5610*/  LDC.64 R2, c[0x4][R25] ;  /* 0x0100000019027b82 */ /* 0x0002a20000000a00 */
[----:B------:R-:W3:Y:S01]  /*5620*/  LDCU.64 UR4, c[0x4][0xe0] ;  /* 0x01001c00ff0477ac */ /* 0x000ee20008000a00 */
[----:B------:R-:W-:Y:S01]  /*5630*/  CS2R R6, SRZ ;  /* 0x0000000000067805 */ /* 0x000fe2000001ff00 */
[----:B---3--:R-:W-:Y:S01]  /*5640*/  IMAD.U32 R4, RZ, RZ, UR4 ;  /* 0x00000004ff047e24 */ /* 0x008fe2000f8e00ff */
[----:B------:R-:W-:-:S04]  /*5650*/  MOV R5, UR5 ;  /* 0x0000000500057c02 */ /* 0x000fc80008000f00 */
[----:B------:R-:W-:-:S07]  /*5660*/  LEPC R20, `(.L_x_131) ;  /* 0x000000001014794e */ /* 0x000fce0000000000 */
[----:B-12---:R-:W-:Y:S05]  /*5670*/  CALL.ABS.NOINC R2 ;  /* 0x0000000002007343 */ /* 0x006fea0003c00000 */
.L_x_131:
[----:B------:R-:W-:Y:S01]  /*5680*/  HFMA2 R0, -RZ, RZ, 0, 1.52587890625e-05 ;  /* 0x00000100ff007431 */ /* 0x000fe200000001ff */
        /* <DEDUP_REMOVED lines=9> */
.L_x_132:
        /* <DEDUP_REMOVED lines=10> */
.L_x_133:
        /* <DEDUP_REMOVED lines=10> */
.L_x_134:
        /* <DEDUP_REMOVED lines=10> */
.L_x_135:
[----:B------:R1:W2:Y:S01]  /*5900*/  LDC.64 R2, c[0x4][R25] ;  /* 0x0100000019027b82 */ /* 0x0002a20000000a00 */
[----:B------:R-:W3:Y:S01]  /*5910*/  LDCU.64 UR4, c[0x4][0xe0] ;  /* 0x01001c00ff0477ac */ /* 0x000ee20008000a00 */
[----:B------:R-:W-:Y:S01]  /*5920*/  CS2R R6, SRZ ;  /* 0x0000000000067805 */ /* 0x000fe2000001ff00 */
[----:B---3--:R-:W-:Y:S01]  /*5930*/  IMAD.U32 R4, RZ, RZ, UR4 ;  /* 0x00000004ff047e24 */ /* 0x008fe2000f8e00ff */
[----:B------:R-:W-:-:S04]  /*5940*/  MOV R5, UR5 ;  /* 0x0000000500057c02 */ /* 0x000fc80008000f00 */
[----:B------:R-:W-:-:S07]  /*5950*/  LEPC R20, `(.L_x_136) ;  /* 0x000000001014794e */ /* 0x000fce0000000000 */
[----:B-12---:R-:W-:Y:S05]  /*5960*/  CALL.ABS.NOINC R2 ;  /* 0x0000000002007343 */ /* 0x006fea0003c00000 */
.L_x_136:
        /* <DEDUP_REMOVED lines=10> */
.L_x_137:
        /* <DEDUP_REMOVED lines=10> */
.L_x_138:
[----:B------:R1:W2:Y:S01]  /*5ab0*/  LDC.64 R2, c[0x4][R25] ;  /* 0x0100000019027b82 */ /* 0x0002a20000000a00 */
[----:B------:R-:W3:Y:S01]  /*5ac0*/  LDCU.64 UR4, c[0x4][0xe0] ;  /* 0x01001c00ff0477ac */ /* 0x000ee20008000a00 */
[----:B------:R-:W-:Y:S01]  /*5ad0*/  CS2R R6, SRZ ;  /* 0x0000000000067805 */ /* 0x000fe2000001ff00 */
[----:B---3--:R-:W-:Y:S01]  /*5ae0*/  IMAD.U32 R4, RZ, RZ, UR4 ;  /* 0x00000004ff047e24 */ /* 0x008fe2000f8e00ff */
[----:B------:R-:W-:-:S04]  /*5af0*/  MOV R5, UR5 ;  /* 0x0000000500057c02 */ /* 0x000fc80008000f00 */
[----:B------:R-:W-:-:S07]  /*5b00*/  LEPC R20, `(.L_x_139) ;  /* 0x000000001014794e */ /* 0x000fce0000000000 */
[----:B-12---:R-:W-:Y:S05]  /*5b10*/  CALL.ABS.NOINC R2 ;  /* 0x0000000002007343 */ /* 0x006fea0003c00000 */
.L_x_139:
[----:B------:R1:W-:Y:S01]  /*5b20*/  STL [R1], RZ ;  /* 0x000000ff01007387 */ /* 0x0003e20000100800 */
[----:B------:R1:W2:Y:S01]  /*5b30*/  LDC.64 R2, c[0x4][R25] ;  /* 0x0100000019027b82 */ /* 0x0002a20000000a00 */
[----:B------:R-:W3:Y:S01]  /*5b40*/  LDCU.64 UR4, c[0x4][0xc8] ;  /* 0x01001900ff0477ac */ /* 0x000ee20008000a00 */
[----:B------:R-:W-:Y:S02]  /*5b50*/  MOV R6, R22 ;  /* 0x0000001600067202 */ /* 0x000fe40000000f00 */
[----:B------:R-:W-:Y:S01]  /*5b60*/  MOV R7, R19 ;  /* 0x0000001300077202 */ /* 0x000fe20000000f00 */
[----:B---3--:R-:W-:Y:S02]  /*5b70*/  IMAD.U32 R4, RZ, RZ, UR4 ;  /* 0x00000004ff047e24 */ /* 0x008fe4000f8e00ff */
[----:B------:R-:W-:Y:S02]  /*5b80*/  IMAD.U32 R5, RZ, RZ, UR5 ;  /* 0x00000005ff057e24 */ /* 0x000fe4000f8e00ff */
[----:B------:R-:W-:-:S07]  /*5b90*/  LEPC R20, `(.L_x_140) ;  /* 0x000000001014794e */ /* 0x000fce0000000000 */
[----:B-12---:R-:W-:Y:S05]  /*5ba0*/  CALL.ABS.NOINC R2 ;  /* 0x0000000002007343 */ /* 0x006fea0003c00000 */
.L_x_140:
        /* <DEDUP_REMOVED lines=10> */
.L_x_141:
        /* <DEDUP_REMOVED lines=10> */
.L_x_142:
        /* <DEDUP_REMOVED lines=10> */
.L_x_143:
[----:B------:R1:W2:Y:S01]  /*5d90*/  LDC.64 R2, c[0x4][R25] ;  /* 0x0100000019027b82 */ /* 0x0002a20000000a00 */
[----:B------:R-:W3:Y:S01]  /*5da0*/  LDCU.64 UR4, c[0x4][0xe0] ;  /* 0x01001c00ff0477ac */ /* 0x000ee20008000a00 */
[----:B------:R-:W-:Y:S01]  /*5db0*/  CS2R R6, SRZ ;  /* 0x0000000000067805 */ /* 0x000fe2000001ff00 */
[----:B---3--:R-:W-:Y:S01]  /*5dc0*/  IMAD.U32 R4, RZ, RZ, UR4 ;  /* 0x00000004ff047e24 */ /* 0x008fe2000f8e00ff */
[----:B------:R-:W-:-:S04]  /*5dd0*/  MOV R5, UR5 ;  /* 0x0000000500057c02 */ /* 0x000fc80008000f00 */
[----:B------:R-:W-:-:S07]  /*5de0*/  LEPC R20, `(.L_x_144) ;  /* 0x000000001014794e */ /* 0x000fce0000000000 */
[----:B-12---:R-:W-:Y:S05]  /*5df0*/  CALL.ABS.NOINC R2 ;  /* 0x0000000002007343 */ /* 0x006fea0003c00000 */
.L_x_144:
        /* <DEDUP_REMOVED lines=9> */
.L_x_145:
        /* <DEDUP_REMOVED lines=10> */
.L_x_146:
[----:B------:R1:W2:Y:S01]  /*5f30*/  LDC.64 R2, c[0x4][R25] ;  /* 0x0100000019027b82 */ /* 0x0002a20000000a00 */
[----:B------:R-:W3:Y:S01]  /*5f40*/  LDCU.64 UR4, c[0x4][0xe0] ;  /* 0x01001c00ff0477ac */ /* 0x000ee20008000a00 */
[----:B------:R-:W-:Y:S01]  /*5f50*/  CS2R R6, SRZ ;  /* 0x0000000000067805 */ /* 0x000fe2000001ff00 */
[----:B---3--:R-:W-:Y:S01]  /*5f60*/  IMAD.U32 R4, RZ, RZ, UR4 ;  /* 0x00000004ff047e24 */ /* 0x008fe2000f8e00ff */
[----:B------:R-:W-:-:S04]  /*5f70*/  MOV R5, UR5 ;  /* 0x0000000500057c02 */ /* 0x000fc80008000f00 */
[----:B------:R-:W-:-:S07]  /*5f80*/  LEPC R20, `(.L_x_147) ;  /* 0x000000001014794e */ /* 0x000fce0000000000 */
[----:B-12---:R-:W-:Y:S05]  /*5f90*/  CALL.ABS.NOINC R2 ;  /* 0x0000000002007343 */ /* 0x006fea0003c00000 */
.L_x_147:
[----:B------:R-:W-:Y:S01]  /*5fa0*/  HFMA2 R0, -RZ, RZ, 0, 0.00048828125 ;  /* 0x00001000ff007431 */ /* 0x000fe200000001ff */
        /* <DEDUP_REMOVED lines=9> */
.L_x_148:
        /* <DEDUP_REMOVED lines=10> */
.L_x_149:
        /* <DEDUP_REMOVED lines=10> */
.L_x_150:
        /* <DEDUP_REMOVED lines=10> */
.L_x_91:
[----:B------:R-:W-:Y:S05]  /*6220*/  BSYNC.RECONVERGENT B6 ;  /* 0x0000000000067941 */ /* 0x000fea0003800200 */
.L_x_90:
[----:B-1----:R-:W1:Y:S01]  /*6230*/  S2R R3, SR_SWINHI ;  /* 0x0000000000037919 */ /* 0x002e620000002f00 */
[----:B------:R-:W-:Y:S01]  /*6240*/  IMAD.SHL.U32 R24, R18, 0x2, RZ ;  /* 0x0000000212187824 */ /* 0x000fe200078e00ff */
[----:B------:R-:W2:Y:S04]  /*6250*/  LDCU.64 UR4, c[0x0][0x880] ;  /* 0x00011000ff0477ac */ /* 0x000ea80008000a00 */
[----:B------:R-:W-:Y:S02]  /*6260*/  LOP3.LUT R24, R24, 0xfe, RZ, 0xc0, !PT ;  /* 0x000000fe18187812 */ /* 0x000fe400078ec0ff */
[----:B--2---:R-:W-:-:S04]  /*6270*/  ISETP.NE.U32.AND P6, PT, RZ, UR4, PT ;  /* 0x00000004ff007c0c */ /* 0x004fc8000bfc5070 */
[----:B------:R-:W-:Y:S02]  /*6280*/  ISETP.NE.AND.EX P6, PT, RZ, UR5, PT, P6 ;  /* 0x00000005ff007c0c */ /* 0x000fe4000bfc5360 */
[----:B------:R-:W-:Y:S02]  /*6290*/  MOV R4, R16 ;  /* 0x0000001000047202 */ /* 0x000fe40000000f00 */
[----:B-1----:R-:W-:-:S03]  /*62a0*/  MOV R5, R3 ;  /* 0x0000000300057202 */ /* 0x002fc60000000f00 */
[----:B------:R-:W-:-:S03]  /*62b0*/  IMAD.WIDE.U32 R24, R24, 0x2, R4 ;  /* 0x0000000218187825 */ /* 0x000fc600078e0004 */
[C---:B------:R-:W-:Y:S02]  /*62c0*/  IADD3 R3, P2, PT, R24.reuse, 0x200, RZ ;  /* 0x0000020018037810 */ /* 0x040fe40007f5e0ff */
[C---:B------:R-:W-:Y:S02]  /*62d0*/  IADD3 R5, P1, PT, R24.reuse, 0x400, RZ ;  /* 0x0000040018057810 */ /* 0x040fe40007f3e0ff */
[C---:B------:R-:W-:Y:S01]  /*62e0*/  IADD3 R7, P0, PT, R24.reuse, 0x600, RZ ;  /* 0x0000060018077810 */ /* 0x040fe20007f1e0ff */
[--C-:B------:R-:W-:Y:S01]  /*62f0*/  IMAD.X R35, RZ, RZ, R25.reuse, P2 ;  /* 0x000000ffff237224 */ /* 0x100fe200010e0619 */
[--C-:B------:R-:W-:Y:S01]  /*6300*/  SHF.R.U64 R11, R24, 0x3, R25.reuse ;  /* 0x00000003180b7819 */ /* 0x100fe20000001219 */
[--C-:B------:R-:W-:Y:S02]  /*6310*/  IMAD.X R33, RZ, RZ, R25.reuse, P1 ;  /* 0x000000ffff217224 */ /* 0x100fe400008e0619 */
[----:B------:R-:W-:Y:S01]  /*6320*/  IMAD.X R31, RZ, RZ, R25, P0 ;  /* 0x000000ffff1f7224 */ /* 0x000fe200000e0619 */
[----:B------:R-:W-:-:S02]  /*6330*/  SHF.R.U64 R0, R3, 0x3, R35 ;  /* 0x0000000303007819 */ /* 0x000fc40000001223 */
[----:B------:R-:W-:Y:S02]  /*6340*/  SHF.R.U64 R2, R5, 0x3, R33 ;  /* 0x0000000305027819 */ /* 0x000fe40000001221 */
[----:B------:R-:W-:Y:S02]  /*6350*/  SHF.R.U64 R4, R7, 0x3, R31 ;  /* 0x0000000307047819 */ /* 0x000fe4000000121f */
[----:B------:R-:W-:Y:S02]  /*6360*/  LOP3.LUT R34, R3, 0x30, R0, 0x78, !PT ;  /* 0x0000003003227812 */ /* 0x000fe400078e7800 */
[----:B------:R-:W-:Y:S02]  /*6370*/  LOP3.LUT R32, R5, 0x30, R2, 0x78, !PT ;  /* 0x0000003005207812 */ /* 0x000fe400078e7802 */
[----:B------:R-:W-:Y:S02]  /*6380*/  IADD3 R3, P3, PT, R24, 0x800, RZ ;  /* 0x0000080018037810 */ /* 0x000fe40007f7e0ff */
[----:B------:R-:W-:-:S02]  /*6390*/  LOP3.LUT R30, R7, 0x30, R4, 0x78, !PT ;  /* 0x00000030071e7812 */ /* 0x000fc400078e7804 */
[C---:B------:R-:W-:Y:S01]  /*63a0*/  IADD3 R5, P2, PT, R24.reuse, 0xa00, RZ ;  /* 0x00000a0018057810 */ /* 0x040fe20007f5e0ff */
[--C-:B------:R-:W-:Y:S01]  /*63b0*/  IMAD.X R29, RZ, RZ, R25.reuse, P3 ;  /* 0x000000ffff1d7224 */ /* 0x100fe200018e0619 */
[C---:B------:R-:W-:Y:S02]  /*63c0*/  IADD3 R7, P1, PT, R24.reuse, 0xc00, RZ ;  /* 0x00000c0018077810 */ /* 0x040fe40007f3e0ff */
[C---:B------:R-:W-:Y:S01]  /*63d0*/  IADD3 R9, P0, PT, R24.reuse, 0xe00, RZ ;  /* 0x00000e0018097810 */ /* 0x040fe20007f1e0ff */
[----:B------:R-:W-:Y:S01]  /*63e0*/  IMAD.X R27, RZ, RZ, R25, P2 ;  /* 0x000000ffff1b7224 */ /* 0x000fe200010e0619 */
[----:B------:R-:W-:Y:S01]  /*63f0*/  SHF.R.U64 R0, R3, 0x3, R29 ;  /* 0x0000000303007819 */ /* 0x000fe2000000121d */
[----:B------:R-:W-:Y:S01]  /*6400*/  IMAD.X R23, RZ, RZ, R25, P1 ;  /* 0x000000ffff177224 */ /* 0x000fe200008e0619 */
[----:B------:R-:W-:Y:S01]  /*6410*/  LOP3.LUT R10, R24, 0x30, R11, 0x78, !PT ;  /* 0x00000030180a7812 */ /* 0x000fe200078e780b */
[----:B------:R-:W-:Y:S01]  /*6420*/  IMAD.X R21, RZ, RZ, R25, P0 ;  /* 0x000000ffff157224 */ /* 0x000fe200000e0619 */
[----:B------:R-:W-:Y:S01]  /*6430*/  SHF.R.U64 R2, R5, 0x3, R27 ;  /* 0x0000000305027819 */ /* 0x000fe2000000121b */
[----:B------:R-:W-:Y:S01]  /*6440*/  IMAD.MOV.U32 R11, RZ, RZ, R25 ;  /* 0x000000ffff0b7224 */ /* 0x000fe200078e0019 */
[----:B------:R-:W-:-:S02]  /*6450*/  SHF.R.U64 R4, R7, 0x3, R23 ;  /* 0x0000000307047819 */ /* 0x000fc40000001217 */
[----:B------:R-:W-:Y:S02]  /*6460*/  SHF.R.U64 R6, R9, 0x3, R21 ;  /* 0x0000000309067819 */ /* 0x000fe40000001215 */
[----:B------:R-:W-:Y:S01]  /*6470*/  LOP3.LUT R28, R3, 0x30, R0, 0x78, !PT ;  /* 0x00000030031c7812 */ /* 0x000fe200078e7800 */
[----:B------:R1:W-:Y:S01]  /*6480*/  ST.E desc[UR48][R10.64], RZ ;  /* 0x000000ff0a007985 */ /* 0x0003e2000c101930 */
[----:B------:R-:W-:Y:S02]  /*6490*/  LOP3.LUT R26, R5, 0x30, R2, 0x78, !PT ;  /* 0x00000030051a7812 */ /* 0x000fe400078e7802 */
[C---:B------:R-:W-:Y:S01]  /*64a0*/  IADD3 R0, P3, PT, R24.reuse, 0x1000, RZ ;  /* 0x0000100018007810 */ /* 0x040fe20007f7e0ff */
[----:B------:R2:W-:Y:S01]  /*64b0*/  ST.E desc[UR48][R34.64], RZ ;  /* 0x000000ff22007985 */ /* 0x0005e2000c101930 */
[----:B------:R-:W-:Y:S02]  /*64c0*/  LOP3.LUT R22, R7, 0x30, R4, 0x78, !PT ;  /* 0x0000003007167812 */ /* 0x000fe400078e7804 */
[C---:B------:R-:W-:Y:S01]  /*64d0*/  IADD3 R2, P2, PT, R24.reuse, 0x1200, RZ ;  /* 0x0000120018027810 */ /* 0x040fe20007f5e0ff */
[--C-:B------:R-:W-:Y:S01]  /*64e0*/  IMAD.X R19, RZ, RZ, R25.reuse, P3 ;  /* 0x000000ffff137224 */ /* 0x100fe200018e0619 */
[----:B------:R-:W-:Y:S01]  /*64f0*/  LOP3.LUT R20, R9, 0x30, R6, 0x78, !PT ;  /* 0x0000003009147812 */ /* 0x000fe200078e7806 */
[----:B------:R2:W-:Y:S01]  /*6500*/  ST.E desc[UR48][R32.64], RZ ;  /* 0x000000ff20007985 */ /* 0x0005e2000c101930 */
[C---:B------:R-:W-:Y:S01]  /*6510*/  IADD3 R4, P1, PT, R24.reuse, 0x1400, RZ ;  /* 0x0000140018047810 */ /* 0x040fe20007f3e0ff */
[----:B------:R-:W-:Y:S01]  /*6520*/  IMAD.X R15, RZ, RZ, R25, P2 ;  /* 0x000000ffff0f7224 */ /* 0x000fe200010e0619 */
[----:B------:R-:W-:Y:S01]  /*6530*/  IADD3 R6, P0, PT, R24, 0x1600, RZ ;  /* 0x0000160018067810 */ /* 0x000fe20007f1e0ff */
[----:B------:R2:W-:Y:S01]  /*6540*/  ST.E desc[UR48][R30.64], RZ ;  /* 0x000000ff1e007985 */ /* 0x0005e2000c101930 */
[----:B------:R-:W-:Y:S01]  /*6550*/  SHF.R.U64 R3, R0, 0x3, R19 ;  /* 0x0000000300037819 */ /* 0x000fe20000001213 */
[----:B------:R-:W-:Y:S01]  /*6560*/  IMAD.X R13, RZ, RZ, R25, P1 ;  /* 0x000000ffff0d7224 */ /* 0x000fe200008e0619 */
[----:B------:R-:W-:Y:S01]  /*6570*/  SHF.R.U64 R5, R2, 0x3, R15 ;  /* 0x0000000302057819 */ /* 0x000fe2000000120f */
[----:B------:R2:W-:Y:S01]  /*6580*/  ST.E desc[UR48][R28.64], RZ ;  /* 0x000000ff1c007985 */ /* 0x0005e2000c101930 */
[----:B------:R-:W-:-:S02]  /*6590*/  LOP3.LUT R18, R0, 0x30, R3, 0x78, !PT ;  /* 0x0000003000127812 */ /* 0x000fc400078e7803 */
[----:B------:R-:W-:Y:S01]  /*65a0*/  SHF.R.U64 R7, R4, 0x3, R13 ;  /* 0x0000000304077819 */ /* 0x000fe2000000120d */
[----:B------:R2:W-:Y:S01]  /*65b0*/  ST.E desc[UR48][R26.64], RZ ;  /* 0x000000ff1a007985 */ /* 0x0005e2000c101930 */
[----:B------:R-:W-:Y:S01]  /*65c0*/  LOP3.LUT R14, R2, 0x30, R5, 0x78, !PT ;  /* 0x00000030020e7812 */ /* 0x000fe200078e7805 */
[----:B-1----:R-:W-:Y:S01]  /*65d0*/  IMAD.X R11, RZ, RZ, R25, P0 ;  /* 0x000000ffff0b7224 */ /* 0x002fe200000e0619 */
[----:B------:R-:W-:Y:S01]  /*65e0*/  IADD3 R0, P3, PT, R24, 0x1800, RZ ;  /* 0x0000180018007810 */ /* 0x000fe20007f7e0ff */
[----:B------:R2:W-:Y:S01]  /*65f0*/  ST.E desc[UR48][R22.64], RZ ;  /* 0x000000ff16007985 */ /* 0x0005e2000c101930 */
[----:B------:R-:W-:Y:S02]  /*6600*/  LOP3.LUT R12, R4, 0x30, R7, 0x78, !PT ;  /* 0x00000030040c7812 */ /* 0x000fe400078e7807 */
[----:B------:R-:W-:Y:S01]  /*6610*/  SHF.R.U64 R9, R6, 0x3, R11 ;  /* 0x0000000306097819 */ /* 0x000fe2000000120b */
[----:B------:R-:W-:Y:S01]  /*6620*/  IMAD.X R43, RZ, RZ, R25, P3 ;  /* 0x000000ffff2b7224 */ /* 0x000fe200018e0619 */
[----:B------:R-:W-:Y:S01]  /*6630*/  IADD3 R2, P2, PT, R24, 0x1a00, RZ ;  /* 0x00001a0018027810 */ /* 0x000fe20007f5e0ff */
[----:B------:R2:W-:Y:S01]  /*6640*/  ST.E desc[UR48][R20.64], RZ ;  /* 0x000000ff14007985 */ /* 0x0005e2000c101930 */
[----:B------:R-:W-:-:S02]  /*6650*/  LOP3.LUT R10, R6, 0x30, R9, 0x78, !PT ;  /* 0x00000030060a7812 */ /* 0x000fc400078e7809 */
[C---:B------:R-:W-:Y:S01]  /*6660*/  IADD3 R4, P1, PT, R24.reuse, 0x1c00, RZ ;  /* 0x00001c0018047810 */ /* 0x040fe20007f3e0ff */
[----:B------:R-:W-:Y:S01]  /*6670*/  IMAD.X R41, RZ, RZ, R25, P2 ;  /* 0x000000ffff297224 */ /* 0x000fe200010e0619 */
[----:B------:R-:W-:Y:S01]  /*6680*/  IADD3 R6, P0, PT, R24, 0x1e00, RZ ;  /* 0x00001e0018067810 */ /* 0x000fe20007f1e0ff */
[----:B------:R2:W-:Y:S01]  /*6690*/  ST.E desc[UR48][R18.64], RZ ;  /* 0x000000ff12007985 */ /* 0x0005e2000c101930 */
[----:B------:R-:W-:Y:S01]  /*66a0*/  SHF.R.U64 R3, R0, 0x3, R43 ;  /* 0x0000000300037819 */ /* 0x000fe2000000122b */
[----:B------:R-:W-:Y:S01]  /*66b0*/  IMAD.X R39, RZ, RZ, R25, P1 ;  /* 0x000000ffff277224 */ /* 0x000fe200008e0619 */
[----:B------:R-:W-:Y:S01]  /*66c0*/  SHF.R.U64 R5, R2, 0x3, R41 ;  /* 0x0000000302057819 */ /* 0x000fe20000001229 */
[----:B------:R-:W-:Y:S01]  /*66d0*/  IMAD.X R37, RZ, RZ, R25, P0 ;  /* 0x000000ffff257224 */ /* 0x000fe200000e0619 */
[----:B------:R-:W-:Y:S01]  /*66e0*/  LOP3.LUT R42, R0, 0x30, R3, 0x78, !PT ;  /* 0x00000030002a7812 */ /* 0x000fe200078e7803 */
[----:B------:R2:W-:Y:S01]  /*66f0*/  ST.E desc[UR48][R14.64], RZ ;  /* 0x000000ff0e007985 */ /* 0x0005e2000c101930 */
[----:B------:R-:W-:-:S02]  /*6700*/  SHF.R.U64 R7, R4, 0x3, R39 ;  /* 0x0000000304077819 */ /* 0x000fc40000001227 */
[----:B------:R-:W-:Y:S01]  /*6710*/  SHF.R.U64 R9, R6, 0x3, R37 ;  /* 0x0000000306097819 */ /* 0x000fe20000001225 */
[----:B------:R2:W-:Y:S01]  /*6720*/  ST.E desc[UR48][R12.64], RZ ;  /* 0x000000ff0c007985 */ /* 0x0005e2000c101930 */
[----:B------:R-:W-:Y:S02]  /*6730*/  LOP3.LUT R40, R2, 0x30, R5, 0x78, !PT ;  /* 0x0000003002287812 */ /* 0x000fe400078e7805 */
[----:B------:R-:W-:Y:S01]  /*6740*/  LOP3.LUT R38, R4, 0x30, R7, 0x78, !PT ;  /* 0x0000003004267812 */ /* 0x000fe200078e7807 */
[----:B------:R2:W-:Y:S01]  /*6750*/  ST.E desc[UR48][R10.64], RZ ;  /* 0x000000ff0a007985 */ /* 0x0005e2000c101930 */
[----:B------:R-:W-:-:S03]  /*6760*/  LOP3.LUT R36, R6, 0x30, R9, 0x78, !PT ;  /* 0x0000003006247812 */ /* 0x000fc600078e7809 */
[----:B------:R2:W-:Y:S04]  /*6770*/  ST.E desc[UR48][R42.64], RZ ;  /* 0x000000ff2a007985 */ /* 0x0005e8000c101930 */
[----:B------:R2:W-:Y:S04]  /*6780*/  ST.E desc[UR48][R40.64], RZ ;  /* 0x000000ff28007985 */ /* 0x0005e8000c101930 */
[----:B------:R2:W-:Y:S01]  /*6790*/  ST.E desc[UR48][R38.64], RZ ;  /* 0x000000ff26007985 */ /* 0x0005e2000c101930 */
[----:B------:R-:W1:Y:S01]  /*67a0*/  S2R R2, SR_CTAID.Z ;  /* 0x0000000000027919 */ /* 0x000e620000002700 */
[----:B------:R-:W3:Y:S02]  /*67b0*/  S2R R0, SR_CTAID.Y ;  /* 0x0000000000007919 */ /* 0x000ee40000002600 */
[----:B------:R2:W-:Y:S01]  /*67c0*/  ST.E desc[UR48][R36.64], RZ ;  /* 0x000000ff24007985 */ /* 0x0005e2000c101930 */
[----:B------:R-:W-:Y:S05]  /*67d0*/  @!P6 BRA `(.L_x_151) ;  /* 0x000000000090e947 */ /* 0x000fea0003800000 */
[----:B------:R-:W4:Y:S01]  /*67e0*/  LDCU UR4, c[0x0][0x380] ;  /* 0x00007000ff0477ac */ /* 0x000f220008000800 */
[----:B------:R-:W-:Y:S01]  /*67f0*/  IADD3 R3, PT, PT, R17, UR39, RZ ;  /* 0x0000002711037c10 */ /* 0x000fe2000fffe0ff */
[----:B------:R-:W-:Y:S03]  /*6800*/  BSSY.RECONVERGENT B0, `(.L_x_151) ;  /* 0x0000021000007945 */ /* 0x000fe60003800200 */
[----:B----4-:R-:W-:-:S13]  /*6810*/  ISETP.GE.AND P0, PT, R3, UR4, PT ;  /* 0x0000000403007c0c */ /* 0x010fda000bf06270 */
[----:B------:R-:W-:Y:S05]  /*6820*/  @P0 BRA `(.L_x_152) ;  /* 0x0000000000780947 */ /* 0x000fea0003800000 */
[----:B------:R-:W4:Y:S01]  /*6830*/  LDCU UR7, c[0x0][0x38c] ;  /* 0x00007180ff0777ac */ /* 0x000f220008000800 */
[----:B------:R-:W1:Y:S01]  /*6840*/  LDCU UR6, c[0x0][0x890] ;  /* 0x00011200ff0677ac */ /* 0x000e620008000800 */
[----:B------:R-:W5:Y:S01]  /*6850*/  LDCU.64 UR4, c[0x0][0x888] ;  /* 0x00011100ff0477ac */ /* 0x000f620008000a00 */
[----:B----4-:R-:W4:Y:S01]  /*6860*/  I2F.U32.RP R8, UR7 ;  /* 0x0000000700087d06 */ /* 0x010f220008209000 */
[----:B------:R-:W-:-:S07]  /*6870*/  ISETP.NE.U32.AND P0, PT, RZ, UR7, PT ;  /* 0x00000007ff007c0c */ /* 0x000fce000bf05070 */
[----:B----4-:R-:W4:Y:S02]  /*6880*/  MUFU.RCP R6, R8 ;  /* 0x0000000800067308 */ /* 0x010f240000001000 */
[----:B----4-:R-:W-:-:S06]  /*6890*/  IADD3 R6, PT, PT, R6, 0xffffffe, RZ ;  /* 0x0ffffffe06067810 */ /* 0x010fcc0007ffe0ff */
[----:B------:R-:W4:Y:S02]  /*68a0*/  F2I.FTZ.U32.TRUNC.NTZ R5, R6 ;  /* 0x0000000600057305 */ /* 0x000f24000021f000 */
[----:B----4-:R-:W-:-:S05]  /*68b0*/  IADD3 R4, PT, PT, RZ, -R5, RZ ;  /* 0x80000005ff047210 */ /* 0x010fca0007ffe0ff */
[----:B------:R-:W-:Y:S02]  /*68c0*/  IMAD R7, R4, UR7, RZ ;  /* 0x0000000704077c24 */ /* 0x000fe4000f8e02ff */
[----:B------:R-:W-:-:S05]  /*68d0*/  HFMA2 R4, -RZ, RZ, 0, 0 ;  /* 0x00000000ff047431 */ /* 0x000fca00000001ff */
[----:B------:R-:W-:-:S04]  /*68e0*/  IMAD.HI.U32 R5, R5, R7, R4 ;  /* 0x0000000705057227 */ /* 0x000fc800078e0004 */
[----:B-1----:R-:W-:Y:S02]  /*68f0*/  IMAD R4, R2, UR6, R3 ;  /* 0x0000000602047c24 */ /* 0x002fe4000f8e0203 */
[----:B---3--:R-:W-:-:S04]  /*6900*/  IMAD.HI.U32 R5, R5, R0, RZ ;  /* 0x0000000005057227 */ /* 0x008fc800078e00ff */
[----:B------:R-:W-:-:S04]  /*6910*/  IMAD.MOV R7, RZ, RZ, -R5 ;  /* 0x000000ffff077224 */ /* 0x000fc800078e0a05 */
[----:B------:R-:W-:-:S05]  /*6920*/  IMAD R7, R7, UR7, R0 ;  /* 0x0000000707077c24 */ /* 0x000fca000f8e0200 */
[----:B------:R-:W-:-:S13]  /*6930*/  ISETP.GE.U32.AND P2, PT, R7, UR7, PT ;  /* 0x0000000707007c0c */ /* 0x000fda000bf46070 */
[----:B------:R-:W-:Y:S02]  /*6940*/  @P2 IADD3 R7, PT, PT, R7, -UR7, RZ ;  /* 0x8000000707072c10 */ /* 0x000fe4000fffe0ff */
[----:B------:R-:W-:Y:S02]  /*6950*/  @P2 IADD3 R5, PT, PT, R5, 0x1, RZ ;  /* 0x0000000105052810 */ /* 0x000fe40007ffe0ff */
[----:B------:R-:W-:Y:S02]  /*6960*/  ISETP.GE.U32.AND P1, PT, R7, UR7, PT ;  /* 0x0000000707007c0c */ /* 0x000fe4000bf26070 */
[----:B------:R-:W1:Y:S11]  /*6970*/  LDC.64 R6, c[0x0][0x880] ;  /* 0x00022000ff067b82 */ /* 0x000e760000000a00 */
[----:B------:R-:W-:Y:S01]  /*6980*/  @P1 VIADD R5, R5, 0x1 ;  /* 0x0000000105051836 */ /* 0x000fe20000000000 */
[----:B------:R-:W-:-:S04]  /*6990*/  @!P0 LOP3.LUT R5, RZ, UR7, RZ, 0x33, !PT ;  /* 0x00000007ff058c12 */ /* 0x000fc8000f8e33ff */
[C---:B------:R-:W-:Y:S01]  /*69a0*/  IADD3 R3, PT, PT, -R5.reuse, RZ, RZ ;  /* 0x000000ff05037210 */ /* 0x040fe20007ffe1ff */
[----:B-----5:R-:W-:-:S04]  /*69b0*/  IMAD R5, R5, UR5, R4 ;  /* 0x0000000505057c24 */ /* 0x020fc8000f8e0204 */
[----:B------:R-:W-:Y:S01]  /*69c0*/  IMAD R4, R3, UR7, R0 ;  /* 0x0000000703047c24 */ /* 0x000fe2000f8e0200 */
[----:B------:R-:W-:-:S03]  /*69d0*/  MOV R3, 0xff800000 ;  /* 0xff80000000037802 */ /* 0x000fc60000000f00 */
[----:B------:R-:W-:-:S04]  /*69e0*/  IMAD R5, R4, UR4, R5 ;  /* 0x0000000404057c24 */ /* 0x000fc8000f8e0205 */
[----:B-1----:R-:W-:-:S05]  /*69f0*/  IMAD.WIDE.U32 R6, R5, 0x4, R6 ;  /* 0x0000000405067825 */ /* 0x002fca00078e0006 */
[----:B------:R4:W-:Y:S02]  /*6a00*/  STG.E desc[UR48][R6.64], R3 ;  /* 0x0000000306007986 */ /* 0x0009e4000c101930 */
.L_x_152:
[----:B------:R-:W-:Y:S05]  /*6a10*/  BSYNC.RECONVERGENT B0 ;  /* 0x0000000000007941 */ /* 0x000fea0003800200 */
.L_x_151:
[----:B------:R-:W-:-:S09]  /*6a20*/  UISETP.NE.AND UP0, UPT, UR38, URZ, UPT ;  /* 0x000000ff2600728c */ /* 0x000fd2000bf05270 */
[----:B------:R-:W-:Y:S05]  /*6a30*/  BRA.U UP0, `(.L_x_153) ;  /* 0x0000000100047547 */ /* 0x000fea000b800000 */
[----:B------:R-:W-:Y:S05]  /*6a40*/  BPT.TRAP 0x1 ;  /* 0x000000040000795c */ /* 0x000fea0000300000 */
.L_x_153:
[C---:B----4-:R-:W-:Y:S01]  /*6a50*/  IADD3 R3, P3, PT, R24.reuse, 0x2000, RZ ;  /* 0x0000200018037810 */ /* 0x050fe20007f7e0ff */
[----:B------:R4:W-:Y:S01]  /*6a60*/  SYNCS.ARRIVE.TRANS64.A1T0 RZ, [R16+URZ+0xa0b0], RZ ;  /* 0x00a0b0ff10ff79a7 */ /* 0x0009e200081000ff */
[C---:B------:R-:W-:Y:S01]  /*6a70*/  IADD3 R5, P2, PT, R24.reuse, 0x2200, RZ ;  /* 0x0000220018057810 */ /* 0x040fe20007f5e0ff */
[----:B------:R-:W-:Y:S01]  /*6a80*/  UISETP.NE.AND UP0, UPT, UR38, URZ, UPT ;  /* 0x000000ff2600728c */ /* 0x000fe2000bf05270 */
[C---:B------:R-:W-:Y:S01]  /*6a90*/  IADD3 R7, P1, PT, R24.reuse, 0x2400, RZ ;  /* 0x0000240018077810 */ /* 0x040fe20007f3e0ff */
[--C-:B------:R-:W-:Y:S01]  /*6aa0*/  IMAD.X R55, RZ, RZ, R25.reuse, P3 ;  /* 0x000000ffff377224 */ /* 0x100fe200018e0619 */
[C---:B------:R-:W-:Y:S01]  /*6ab0*/  IADD3 R9, P0, PT, R24.reuse, 0x2600, RZ ;  /* 0x0000260018097810 */ /* 0x040fe20007f1e0ff */
[--C-:B------:R-:W-:Y:S01]  /*6ac0*/  IMAD.X R53, RZ, RZ, R25.reuse, P2 ;  /* 0x000000ffff357224 */ /* 0x100fe200010e0619 */
[C---:B--2---:R-:W-:Y:S01]  /*6ad0*/  IADD3 R11, P5, PT, R24.reuse, 0x2800, RZ ;  /* 0x00002800180b7810 */ /* 0x044fe20007fbe0ff */
[--C-:B------:R-:W-:Y:S01]  /*6ae0*/  IMAD.X R51, RZ, RZ, R25.reuse, P1 ;  /* 0x000000ffff337224 */ /* 0x100fe200008e0619 */
[C---:B------:R-:W-:Y:S01]  /*6af0*/  IADD3 R12, P4, PT, R24.reuse, 0x2a00, RZ ;  /* 0x00002a00180c7810 */ /* 0x040fe20007f9e0ff */
[--C-:B------:R-:W-:Y:S01]  /*6b00*/  IMAD.X R49, RZ, RZ, R25.reuse, P0 ;  /* 0x000000ffff317224 */ /* 0x100fe200000e0619 */
[C---:B------:R-:W-:Y:S01]  /*6b10*/  IADD3 R13, P3, PT, R24.reuse, 0x2c00, RZ ;  /* 0x00002c00180d7810 */ /* 0x040fe20007f7e0ff */
[--C-:B------:R-:W-:Y:S01]  /*6b20*/  IMAD.X R47, RZ, RZ, R25.reuse, P5 ;  /* 0x000000ffff2f7224 */ /* 0x100fe200028e0619 */
[C---:B------:R-:W-:Y:S01]  /*6b30*/  IADD3 R14, P2, PT, R24.reuse, 0x2e00, RZ ;  /* 0x00002e00180e7810 */ /* 0x040fe20007f5e0ff */
[--C-:B------:R-:W-:Y:S01]  /*6b40*/  IMAD.X R45, RZ, RZ, R25.reuse, P4 ;  /* 0x000000ffff2d7224 */ /* 0x100fe200020e0619 */
[C---:B------:R-:W-:Y:S01]  /*6b50*/  IADD3 R15, P1, PT, R24.reuse, 0x3000, RZ ;  /* 0x00003000180f7810 */ /* 0x040fe20007f3e0ff */
[----:B------:R-:W-:Y:S01]  /*6b60*/  IMAD.X R43, RZ, RZ, R25, P3 ;  /* 0x000000ffff2b7224 */ /* 0x000fe200018e0619 */
[----:B------:R-:W-:Y:S01]  /*6b70*/  SHF.R.U64 R4, R3, 0x3, R55 ;  /* 0x0000000303047819 */ /* 0x000fe20000001237 */
[--C-:B------:R-:W-:Y:S01]  /*6b80*/  IMAD.X R41, RZ, RZ, R25.reuse, P2 ;  /* 0x000000ffff297224 */ /* 0x100fe200010e0619 */
[C---:B------:R-:W-:Y:S01]  /*6b90*/  IADD3 R18, P0, PT, R24.reuse, 0x3200, RZ ;  /* 0x0000320018127810 */ /* 0x040fe20007f1e0ff */
[----:B------:R-:W-:Y:S01]  /*6ba0*/  IMAD.X R39, RZ, RZ, R25, P1 ;  /* 0x000000ffff277224 */ /* 0x000fe200008e0619 */
[----:B------:R-:W-:-:S02]  /*6bb0*/  IADD3 R19, P5, PT, R24, 0x3400, RZ ;  /* 0x0000340018137810 */ /* 0x000fc40007fbe0ff */
[----:B------:R-:W-:Y:S01]  /*6bc0*/  SHF.R.U64 R6, R5, 0x3, R53 ;  /* 0x0000000305067819 */ /* 0x000fe20000001235 */
[--C-:B------:R-:W-:Y:S01]  /*6bd0*/  IMAD.X R37, RZ, RZ, R25.reuse, P0 ;  /* 0x000000ffff257224 */ /* 0x100fe200000e0619 */
[C---:B------:R-:W-:Y:S01]  /*6be0*/  IADD3 R20, P4, PT, R24.reuse, 0x3600, RZ ;  /* 0x0000360018147810 */ /* 0x040fe20007f9e0ff */
[--C-:B------:R-:W-:Y:S01]  /*6bf0*/  IMAD.X R35, RZ, RZ, R25.reuse, P5 ;  /* 0x000000ffff237224 */ /* 0x100fe200028e0619 */
[----:B------:R-:W-:Y:S02]  /*6c00*/  LOP3.LUT R54, R3, 0x30, R4, 0x78, !PT ;  /* 0x0000003003367812 */ /* 0x000fe400078e7804 */
[C---:B------:R-:W-:Y:S01]  /*6c10*/  IADD3 R21, P3, PT, R24.reuse, 0x3800, RZ ;  /* 0x0000380018157810 */ /* 0x040fe20007f7e0ff */
[----:B------:R-:W-:Y:S01]  /*6c20*/  IMAD.X R33, RZ, RZ, R25, P4 ;  /* 0x000000ffff217224 */ /* 0x000fe200020e0619 */
[----:B------:R-:W-:Y:S01]  /*6c30*/  SHF.R.U64 R8, R7, 0x3, R51 ;  /* 0x0000000307087819 */ /* 0x000fe20000001233 */
[----:B------:R4:W-:Y:S01]  /*6c40*/  ST.E desc[UR48][R54.64], RZ ;  /* 0x000000ff36007985 */ /* 0x0009e2000c101930 */
[----:B------:R-:W-:Y:S01]  /*6c50*/  SHF.R.U64 R4, R11, 0x3, R47 ;  /* 0x000000030b047819 */ /* 0x000fe2000000122f */
[----:B------:R-:W-:Y:S01]  /*6c60*/  IMAD.X R31, RZ, RZ, R25, P3 ;  /* 0x000000ffff1f7224 */ /* 0x000fe200018e0619 */
[----:B------:R-:W-:-:S02]  /*6c70*/  IADD3 R22, P2, PT, R24, 0x3a00, RZ ;  /* 0x00003a0018167810 */ /* 0x000fc40007f5e0ff */
[----:B------:R-:W-:Y:S02]  /*6c80*/  SHF.R.U64 R10, R9, 0x3, R49 ;  /* 0x00000003090a7819 */ /* 0x000fe40000001231 */
[----:B------:R-:W-:Y:S01]  /*6c90*/  LOP3.LUT R52, R5, 0x30, R6, 0x78, !PT ;  /* 0x0000003005347812 */ /* 0x000fe200078e7806 */
[----:B------:R-:W-:Y:S01]  /*6ca0*/  IMAD.X R29, RZ, RZ, R25, P2 ;  /* 0x000000ffff1d7224 */ /* 0x000fe200010e0619 */
[----:B------:R-:W-:Y:S02]  /*6cb0*/  SHF.R.U64 R3, R12, 0x3, R45 ;  /* 0x000000030c037819 */ /* 0x000fe4000000122d */
[C---:B------:R-:W-:Y:S01]  /*6cc0*/  IADD3 R23, P1, PT, R24.reuse, 0x3c00, RZ ;  /* 0x00003c0018177810 */ /* 0x040fe20007f3e0ff */
[----:B------:R4:W-:Y:S01]  /*6cd0*/  ST.E desc[UR48][R52.64], RZ ;  /* 0x000000ff34007985 */ /* 0x0009e2000c101930 */
[----:B------:R-:W-:Y:S02]  /*6ce0*/  SHF.R.U64 R6, R13, 0x3, R43 ;  /* 0x000000030d067819 */ /* 0x000fe4000000122b */
[----:B------:R-:W-:Y:S01]  /*6cf0*/  IADD3 R24, P0, PT, R24, 0x3e00, RZ ;  /* 0x00003e0018187810 */ /* 0x000fe20007f1e0ff */
[----:B------:R-:W-:Y:S01]  /*6d00*/  IMAD.X R27, RZ, RZ, R25, P1 ;  /* 0x000000ffff1b7224 */ /* 0x000fe200008e0619 */
[----:B------:R-:W-:-:S02]  /*6d10*/  SHF.R.U64 R5, R14, 0x3, R41 ;  /* 0x000000030e057819 */ /* 0x000fc40000001229 */
[----:B------:R-:W-:Y:S01]  /*6d20*/  LOP3.LUT R50, R7, 0x30, R8, 0x78, !PT ;  /* 0x0000003007327812 */ /* 0x000fe200078e7808 */
[----:B------:R-:W-:Y:S01]  /*6d30*/  IMAD.X R25, RZ, RZ, R25, P0 ;  /* 0x000000ffff197224 */ /* 0x000fe200000e0619 */
[----:B------:R-:W-:Y:S02]  /*6d40*/  LOP3.LUT R46, R11, 0x30, R4, 0x78, !PT ;  /* 0x000000300b2e7812 */ /* 0x000fe400078e7804 */
[----:B------:R-:W-:Y:S01]  /*6d50*/  LOP3.LUT R48, R9, 0x30, R10, 0x78, !PT ;  /* 0x0000003009307812 */ /* 0x000fe200078e780a */
[----:B------:R4:W-:Y:S01]  /*6d60*/  ST.E desc[UR48][R50.64], RZ ;  /* 0x000000ff32007985 */ /* 0x0009e2000c101930 */
[----:B------:R-:W-:Y:S02]  /*6d70*/  LOP3.LUT R44, R12, 0x30, R3, 0x78, !PT ;  /* 0x000000300c2c7812 */ /* 0x000fe400078e7803 */
[----:B------:R-:W-:Y:S01]  /*6d80*/  SHF.R.U64 R4, R15, 0x3, R39 ;  /* 0x000000030f047819 */ /* 0x000fe20000001227 */
[----:B------:R4:W-:Y:S01]  /*6d90*/  ST.E desc[UR48][R48.64], RZ ;  /* 0x000000ff30007985 */ /* 0x0009e2000c101930 */
[----:B------:R-:W-:-:S02]  /*6da0*/  LOP3.LUT R42, R13, 0x30, R6, 0x78, !PT ;  /* 0x000000300d2a7812 */ /* 0x000fc400078e7806 */
[----:B------:R-:W-:Y:S01]  /*6db0*/  SHF.R.U64 R3, R18, 0x3, R37 ;  /* 0x0000000312037819 */ /* 0x000fe20000001225 */
[----:B------:R4:W-:Y:S01]  /*6dc0*/  ST.E desc[UR48][R46.64], RZ ;  /* 0x000000ff2e007985 */ /* 0x0009e2000c101930 */
[----:B------:R-:W-:Y:S02]  /*6dd0*/  LOP3.LUT R40, R14, 0x30, R5, 0x78, !PT ;  /* 0x000000300e287812 */ /* 0x000fe400078e7805 */
[----:B------:R-:W-:Y:S01]  /*6de0*/  SHF.R.U64 R6, R19, 0x3, R35 ;  /* 0x0000000313067819 */ /* 0x000fe20000001223 */
[----:B------:R4:W-:Y:S01]  /*6df0*/  ST.E desc[UR48][R44.64], RZ ;  /* 0x000000ff2c007985 */ /* 0x0009e2000c101930 */
[----:B------:R-:W-:Y:S02]  /*6e00*/  SHF.R.U64 R5, R20, 0x3, R33 ;  /* 0x0000000314057819 */ /* 0x000fe40000001221 */
[----:B------:R-:W-:Y:S01]  /*6e10*/  LOP3.LUT R38, R15, 0x30, R4, 0x78, !PT ;  /* 0x000000300f267812 */ /* 0x000fe200078e7804 */
[----:B------:R4:W-:Y:S01]  /*6e20*/  ST.E desc[UR48][R42.64], RZ ;  /* 0x000000ff2a007985 */ /* 0x0009e2000c101930 */
[----:B------:R-:W-:-:S02]  /*6e30*/  LOP3.LUT R36, R18, 0x30, R3, 0x78, !PT ;  /* 0x0000003012247812 */ /* 0x000fc400078e7803 */
[----:B------:R-:W-:Y:S01]  /*6e40*/  SHF.R.U64 R4, R21, 0x3, R31 ;  /* 0x0000000315047819 */ /* 0x000fe2000000121f */
[----:B------:R4:W-:Y:S01]  /*6e50*/  ST.E desc[UR48][R40.64], RZ ;  /* 0x000000ff28007985 */ /* 0x0009e2000c101930 */
[----:B------:R-:W-:Y:S02]  /*6e60*/  LOP3.LUT R34, R19, 0x30, R6, 0x78, !PT ;  /* 0x0000003013227812 */ /* 0x000fe400078e7806 */
[----:B------:R-:W-:Y:S01]  /*6e70*/  SHF.R.U64 R3, R22, 0x3, R29 ;  /* 0x0000000316037819 */ /* 0x000fe2000000121d */
[----:B------:R4:W-:Y:S01]  /*6e80*/  ST.E desc[UR48][R38.64], RZ ;  /* 0x000000ff26007985 */ /* 0x0009e2000c101930 */
[----:B------:R-:W-:Y:S02]  /*6e90*/  LOP3.LUT R32, R20, 0x30, R5, 0x78, !PT ;  /* 0x0000003014207812 */ /* 0x000fe400078e7805 */
[----:B------:R-:W-:Y:S01]  /*6ea0*/  SHF.R.U64 R6, R23, 0x3, R27 ;  /* 0x0000000317067819 */ /* 0x000fe2000000121b */
[----:B------:R4:W-:Y:S01]  /*6eb0*/  ST.E desc[UR48][R36.64], RZ ;  /* 0x000000ff24007985 */ /* 0x0009e2000c101930 */
[----:B------:R-:W-:-:S02]  /*6ec0*/  SHF.R.U64 R5, R24, 0x3, R25 ;  /* 0x0000000318057819 */ /* 0x000fc40000001219 */
[----:B------:R-:W-:Y:S01]  /*6ed0*/  LOP3.LUT R30, R21, 0x30, R4, 0x78, !PT ;  /* 0x00000030151e7812 */ /* 0x000fe200078e7804 */
[----:B------:R4:W-:Y:S01]  /*6ee0*/  ST.E desc[UR48][R34.64], RZ ;  /* 0x000000ff22007985 */ /* 0x0009e2000c101930 */
[----:B------:R-:W-:Y:S02]  /*6ef0*/  LOP3.LUT R28, R22, 0x30, R3, 0x78, !PT ;  /* 0x00000030161c7812 */ /* 0x000fe400078e7803 */
[----:B------:R-:W-:Y:S01]  /*6f00*/  LOP3.LUT R26, R23, 0x30, R6, 0x78, !PT ;  /* 0x00000030171a7812 */ /* 0x000fe200078e7806 */
[----:B------:R4:W-:Y:S01]  /*6f10*/  ST.E desc[UR48][R32.64], RZ ;  /* 0x000000ff20007985 */ /* 0x0009e2000c101930 */
[----:B------:R-:W-:-:S03]  /*6f20*/  LOP3.LUT R24, R24, 0x30, R5, 0x78, !PT ;  /* 0x0000003018187812 */ /* 0x000fc600078e7805 */
[----:B------:R4:W-:Y:S04]  /*6f30*/  ST.E desc[UR48][R30.64], RZ ;  /* 0x000000ff1e007985 */ /* 0x0009e8000c101930 */
[----:B------:R4:W-:Y:S04]  /*6f40*/  ST.E desc[UR48][R28.64], RZ ;  /* 0x000000ff1c007985 */ /* 0x0009e8000c101930 */
[----:B------:R4:W-:Y:S04]  /*6f50*/  ST.E desc[UR48][R26.64], RZ ;  /* 0x000000ff1a007985 */ /* 0x0009e8000c101930 */
[----:B------:R4:W-:Y:S01]  /*6f60*/  ST.E desc[UR48][R24.64], RZ ;  /* 0x000000ff18007985 */ /* 0x0009e2000c101930 */
[----:B------:R-:W-:Y:S01]  /*6f70*/  @!PT LDS RZ, [RZ] ;  /* 0x00000000fffff984 */ /* 0x000fe20000000800 */
[----:B------:R-:W-:Y:S01]  /*6f80*/  @!PT LDS RZ, [RZ] ;  /* 0x00000000fffff984 */ /* 0x000fe20000000800 */
[----:B------:R-:W-:Y:S01]  /*6f90*/  @!PT LDS RZ, [RZ] ;  /* 0x00000000fffff984 */ /* 0x000fe20000000800 */
[----:B------:R-:W-:Y:S01]  /*6fa0*/  @!PT LDS RZ, [RZ] ;  /* 0x00000000fffff984 */ /* 0x000fe20000000800 */
[----:B------:R2:W-:Y:S06]  /*6fb0*/  MEMBAR.ALL.CTA ;  /* 0x0000000000007992 */ /* 0x0005ec0000008000 */
[----:B--2---:R-:W2:Y:S01]  /*6fc0*/  FENCE.VIEW.ASYNC.S ;  /* 0x00000000000073c6 */ /* 0x004ea20000000000 */
[----:B------:R-:W-:Y:S05]  /*6fd0*/  BRA.U UP0, `(.L_x_154) ;  /* 0x0000000100047547 */ /* 0x000fea000b800000 */
[----:B------:R-:W-:Y:S05]  /*6fe0*/  BPT.TRAP 0x1 ;  /* 0x000000040000795c */ /* 0x000fea0000300000 */
.L_x_154:
[----:B------:R-:W-:-:S05]  /*6ff0*/  HFMA2 R3, -RZ, RZ, 0, 5.9604644775390625e-08 ;  /* 0x00000001ff037431 */ /* 0x000fca00000001ff */
[----:B------:R-:W-:-:S04]  /*7000*/  SHF.L.U32 R3, R3, 0x1f, RZ ;  /* 0x0000001f03037819 */ /* 0x000fc800000006ff */
[----:B--2---:R-:W2:Y:S02]  /*7010*/  SYNCS.PHASECHK.TRANS64.TRYWAIT P0, [R16+URZ+0xa0c8], R3 ;  /* 0x00a0c803100075a7 */ /* 0x004ea400080011ff */
[----:B--2---:R-:W-:Y:S05]  /*7020*/  @!P0 BRA `(.L_x_155) ;  /* 0x0000012000208947 */ /* 0x004fea0003800000 */
.L_x_390:
[----:B------:R-:W-:Y:S05]  /*7030*/  @!P6 BRA `(.L_x_156) ;  /* 0x000000000094e947 */ /* 0x000fea0003800000 */
[----:B------:R-:W5:Y:S01]  /*7040*/  LDCU UR4, c[0x0][0x380] ;  /* 0x00007000ff0477ac */ /* 0x000f620008000800 */
[----:B------:R-:W-:Y:S01]  /*7050*/  IMAD.U32 R4, RZ, RZ, UR39 ;  /* 0x00000027ff047e24 */ /* 0x000fe2000f8e00ff */
[----:B------:R-:W-:Y:S04]  /*7060*/  BSSY.RECONVERGENT B0, `(.L_x_156) ;  /* 0x0000022000007945 */ /* 0x000fe80003800200 */
[----:B------:R-:W-:-:S04]  /*7070*/  IADD3 R17, PT, PT, R4, 0x80, R17 ;  /* 0x0000008004117810 */ /* 0x000fc80007ffe011 */
[----:B-----5:R-:W-:-:S13]  /*7080*/  ISETP.GE.AND P0, PT, R17, UR4, PT ;  /* 0x0000000411007c0c */ /* 0x020fda000bf06270 */
[----:B------:R-:W-:Y:S05]  /*7090*/  @P0 BRA `(.L_x_157) ;  /* 0x0000000000780947 */ /* 0x000fea0003800000 */
[----:B------:R-:W5:Y:S01]  /*70a0*/  LDCU UR7, c[0x0][0x38c] ;  /* 0x00007180ff0777ac */ /* 0x000f620008000800 */
[----:B------:R-:W-:Y:S01]  /*70b0*/  MOV R4, RZ ;  /* 0x000000ff00047202 */ /* 0x000fe20000000f00 */
[----:B------:R-:W1:Y:S01]  /*70c0*/  LDCU UR6, c[0x0][0x890] ;  /* 0x00011200ff0677ac */ /* 0x000e620008000800 */
[----:B------:R-:W4:Y:S01]  /*70d0*/  LDCU.64 UR4, c[0x0][0x888] ;  /* 0x00011100ff0477ac */ /* 0x000f220008000a00 */
[----:B-----5:R-:W5:Y:S01]  /*70e0*/  I2F.U32.RP R7, UR7 ;  /* 0x0000000700077d06 */ /* 0x020f620008209000 */
[----:B------:R-:W-:Y:S01]  /*70f0*/  ISETP.NE.U32.AND P0, PT, RZ, UR7, PT ;  /* 0x00000007ff007c0c */ /* 0x000fe2000bf05070 */
[----:B-1----:R-:W-:-:S06]  /*7100*/  IMAD R2, R2, UR6, R17 ;  /* 0x0000000602027c24 */ /* 0x002fcc000f8e0211 */
[----:B-----5:R-:W1:Y:S02]  /*7110*/  MUFU.RCP R6, R7 ;  /* 0x0000000700067308 */ /* 0x020e640000001000 */
[----:B-1----:R-:W-:-:S06]  /*7120*/  IADD3 R6, PT, PT, R6, 0xffffffe, RZ ;  /* 0x0ffffffe06067810 */ /* 0x002fcc0007ffe0ff */
[----:B------:R-:W2:Y:S02]  /*7130*/  F2I.FTZ.U32.TRUNC.NTZ R5, R6 ;  /* 0x0000000600057305 */ /* 0x000ea4000021f000 */
[----:B--2---:R-:W-:-:S05]  /*7140*/  IADD3 R3, PT, PT, RZ, -R5, RZ ;  /* 0x80000005ff037210 */ /* 0x004fca0007ffe0ff */
[----:B------:R-:W-:-:S04]  /*7150*/  IMAD R3, R3, UR7, RZ ;  /* 0x0000000703037c24 */ /* 0x000fc8000f8e02ff */
[----:B------:R-:W-:-:S06]  /*7160*/  IMAD.HI.U32 R3, R5, R3, R4 ;  /* 0x0000000305037227 */ /* 0x000fcc00078e0004 */
        /* <DEDUP_REMOVED lines=11> */
[----:B----4-:R-:W-:-:S04]  /*7220*/  IMAD R2, R3, UR5, R2 ;  /* 0x0000000503027c24 */ /* 0x010fc8000f8e0202 */
[----:B------:R-:W-:Y:S01]  /*7230*/  IMAD R7, R7, UR7, R0 ;  /* 0x0000000707077c24 */ /* 0x000fe2000f8e0200 */
[----:B------:R-:W-:-:S03]  /*7240*/  MOV R0, 0xff800000 ;  /* 0xff80000000007802 */ /* 0x000fc60000000f00 */
[----:B------:R-:W-:-:S04]  /*7250*/  IMAD R7, R7, UR4, R2 ;  /* 0x0000000407077c24 */ /* 0x000fc8000f8e0202 */
[----:B-1----:R-:W-:-:S05]  /*7260*/  IMAD.WIDE.U32 R4, R7, 0x4, R4 ;  /* 0x0000000407047825 */ /* 0x002fca00078e0004 */
[----:B------:R1:W-:Y:S02]  /*7270*/  STG.E desc[UR48][R4.64], R0 ;  /* 0x0000000004007986 */ /* 0x0003e4000c101930 */
.L_x_157:
[----:B------:R-:W-:Y:S05]  /*7280*/  BSYNC.RECONVERGENT B0 ;  /* 0x0000000000007941 */ /* 0x000fea0003800200 */
.L_x_156:
[----:B------:R-:W-:Y:S01]  /*7290*/  @!PT LDS RZ, [RZ] ;  /* 0x00000000fffff984 */ /* 0x000fe20000000800 */
[----:B------:R-:W-:Y:S01]  /*72a0*/  @!PT LDS RZ, [RZ] ;  /* 0x00000000fffff984 */ /* 0x000fe20000000800 */
[----:B------:R-:W-:Y:S01]  /*72b0*/  @!PT LDS RZ, [RZ] ;  /* 0x00000000fffff984 */ /* 0x000fe20000000800 */
[----:B------:R-:W-:Y:S01]  /*72c0*/  @!PT LDS RZ, [RZ] ;  /* 0x00000000fffff984 */ /* 0x000fe20000000800 */
[----:B------:R5:W-:Y:S06]  /*72d0*/  MEMBAR.ALL.CTA ;  /* 0x0000000000007992 */ /* 0x000bec0000008000 */
[----:B-----5:R-:W1:Y:S01]  /*72e0*/  FENCE.VIEW.ASYNC.S ;  /* 0x00000000000073c6 */ /* 0x020e620000000000 */
[----:B------:R-:W-:-:S09]  /*72f0*/  UISETP.NE.AND UP0, UPT, UR38, URZ, UPT ;  /* 0x000000ff2600728c */ /* 0x000fd2000bf05270 */
[----:B------:R-:W-:Y:S05]  /*7300*/  BRA.U UP0, `(.L_x_158) ;  /* 0x0000000100047547 */ /* 0x000fea000b800000 */
[----:B------:R-:W-:Y:S05]  /*7310*/  BPT.TRAP 0x1 ;  /* 0x000000040000795c */ /* 0x000fea0000300000 */
.L_x_158:
[----:B-1----:R-:W-:Y:S01]  /*7320*/  SYNCS.ARRIVE.TRANS64.A1T0 RZ, [R16+URZ+0xa0b8], RZ ;  /* 0x00a0b8ff10ff79a7 */ /* 0x002fe200081000ff */
[----:B------:R-:W-:Y:S05]  /*7330*/  EXIT ;  /* 0x000000000000794d */ /* 0x000fea0003800000 */
.L_x_87:
[----:B------:R-:W-:Y:S01]  /*7340*/  UIADD3 UR5, UPT, UPT, UR5, 0x7f, URZ ;  /* 0x0000007f05057890 */ /* 0x000fe2000fffe0ff */
[C---:B------:R-:W-:Y:S01]  /*7350*/  IMAD.U32 R56, R18.reuse, 0x10000, RZ ;  /* 0x0001000012387824 */ /* 0x040fe200078e00ff */
[----:B------:R-:W-:Y:S01]  /*7360*/  UISETP.NE.AND UP1, UPT, UR37, URZ, UPT ;  /* 0x000000ff2500728c */ /* 0x000fe2000bf25270 */
[C---:B------:R-:W-:Y:S01]  /*7370*/  LOP3.LUT R16, R18.reuse, 0x1f, RZ, 0xc0, !PT ;  /* 0x0000001f12107812 */ /* 0x040fe200078ec0ff */
[----:B------:R-:W-:Y:S01]  /*7380*/  USHF.R.S32.HI UR4, URZ, 0x1f, UR5 ;  /* 0x0000001fff047899 */ /* 0x000fe20008011405 */
[----:B------:R-:W-:Y:S01]  /*7390*/  LOP3.LUT R2, R18, 0x7f, RZ, 0xc0, !PT ;  /* 0x0000007f12027812 */ /* 0x000fe200078ec0ff */
[----:B------:R-:W-:Y:S01]  /*73a0*/  ULEA UR40, UR40, 0x2, 0x1 ;  /* 0x0000000228287891 */ /* 0x000fe2000f8e08ff */
[----:B------:R-:W-:Y:S01]  /*73b0*/  LOP3.LUT R56, R56, 0x600000, RZ, 0xc0, !PT ;  /* 0x0060000038387812 */ /* 0x000fe200078ec0ff */
[----:B------:R-:W-:Y:S02]  /*73c0*/  ULEA.HI UR4, UR4, UR5, URZ, 0x7 ;  /* 0x0000000504047291 */ /* 0x000fe4000f8f38ff */
[----:B------:R-:W-:Y:S01]  /*73d0*/  ULOP3.LUT UR40, UR40, 0x1fffffe, URZ, 0xc0, !UPT ;  /* 0x01fffffe28287892 */ /* 0x000fe2000f8ec0ff */
[----:B------:R-:W-:Y:S01]  /*73e0*/  LOP3.LUT R57, R56, 0x80, RZ, 0xfc, !PT ;  /* 0x0000008038397812 */ /* 0x000fe200078efcff */
[----:B------:R-:W-:-:S04]  /*73f0*/  USHF.R.S32.HI UR4, URZ, 0x7, UR4 ;  /* 0x00000007ff047899 */ /* 0x000fc80008011404 */
[----:B------:R-:W-:-:S04]  /*7400*/  UISETP.LT.AND UP0, UPT, UR4, UR40, UPT ;  /* 0x000000280400728c */ /* 0x000fc8000bf01270 */
[----:B------:R-:W-:Y:S01]  /*7410*/  USEL UR45, UR4, UR40, UP0 ;  /* 0x00000028042d7287 */ /* 0x000fe20008000000 */
[----:B------:R-:W-:Y:S11]  /*7420*/  BRA.U !UP1, `(.L_x_159) ;  /* 0x0000000109047547 */ /* 0x000ff6000b800000 */
[----:B------:R-:W-:Y:S05]  /*7430*/  BPT.TRAP 0x1 ;  /* 0x000000040000795c */ /* 0x000fea0000300000 */
.L_x_159:
[----:B------:R-:W1:Y:S01]  /*7440*/  S2UR UR40, SR_CgaCtaId ;  /* 0x00000000002879c3 */ /* 0x000e620000008800 */
[----:B------:R-:W-:Y:S01]  /*7450*/  UMOV UR39, 0x400 ;  /* 0x0000040000277882 */ /* 0x000fe20000000000 */
[----:B------:R-:W-:Y:S01]  /*7460*/  SHF.L.U32 R3, RZ, 0x1f, RZ ;  /* 0x0000001fff037819 */ /* 0x000fe200000006ff */
[----:B-1----:R-:W-:-:S09]  /*7470*/  ULEA UR39, UR40, UR39, 0x18 ;  /* 0x0000002728277291 */ /* 0x002fd2000f8ec0ff */
[----:B------:R-:W1:Y:S02]  /*7480*/  SYNCS.PHASECHK.TRANS64.TRYWAIT P0, [UR39+0xa070], R3 ;  /* 0x00a07003ff0075a7 */ /* 0x000e640008001127 */
[----:B-1----:R-:W-:Y:S05]  /*7490*/  @!P0 BRA `(.L_x_160) ;  /* 0x0000011c00188947 */ /* 0x002fea0003800000 */
.L_x_391:
[----:B------:R-:W-:-:S09]  /*74a0*/  UISETP.NE.AND UP0, UPT, UR37, URZ, UPT ;  /* 0x000000ff2500728c */ /* 0x000fd2000bf05270 */
[----:B------:R-:W-:Y:S05]  /*74b0*/  BRA.U !UP0, `(.L_x_161) ;  /* 0x0000000108047547 */ /* 0x000fea000b800000 */
[----:B------:R-:W-:Y:S05]  /*74c0*/  BPT.TRAP 0x1 ;  /* 0x000000040000795c */ /* 0x000fea0000300000 */
.L_x_161:
[----:B------:R-:W-:Y:S02]  /*74d0*/  UIADD3 UR44, UPT, UPT, UR39, 0xa078, URZ ;  /* 0x0000a078272c7890 */ /* 0x000fe4000fffe0ff */
[----:B------:R-:W-:Y:S02]  /*74e0*/  UISETP.NE.AND UP0, UPT, UR36, URZ, UPT ;  /* 0x000000ff2400728c */ /* 0x000fe4000bf05270 */
[----:B------:R-:W-:-:S09]  /*74f0*/  UPRMT UR4, UR40, 0x654, UR44 ;  /* 0x0000065428047896 */ /* 0x000fd2000800002c */
[----:B------:R-:W-:Y:S01]  /*7500*/  SYNCS.ARRIVE.TRANS64.RED.A1T0 RZ, [UR4], RZ ;  /* 0x000000ffffff79a7 */ /* 0x000fe20008100404 */
[----:B------:R-:W-:Y:S05]  /*7510*/  BRA.U !UP0, `(.L_x_162) ;  /* 0x0000000108047547 */ /* 0x000fea000b800000 */
[----:B------:R-:W-:Y:S05]  /*7520*/  BPT.TRAP 0x1 ;  /* 0x000000040000795c */ /* 0x000fea0000300000 */
.L_x_162:
[----:B------:R-:W2:Y:S01]  /*7530*/  SYNCS.PHASECHK.TRANS64.TRYWAIT P0, [UR39+0xa080], R3 ;  /* 0x00a08003ff0075a7 */ /* 0x000ea20008001127 */
[----:B------:R-:W-:Y:S01]  /*7540*/  UMOV UR43, URZ ;  /* 0x000000ff002b7c82 */ /* 0x000fe20008000000 */
[----:B--2---:R-:W-:Y:S05]  /*7550*/  @!P0 BRA `(.L_x_163) ;  /* 0x0000011c00008947 */ /* 0x004fea0003800000 */
.L_x_392:
[----:B------:R-:W-:Y:S01]  /*7560*/  UISETP.GE.AND UP0, UPT, UR45, 0x2, UPT ;  /* 0x000000022d00788c */ /* 0x000fe2000bf06270 */
[----:B------:R-:W-:Y:S01]  /*7570*/  HFMA2 R18, -RZ, RZ, 0, 5.9604644775390625e-08 ;  /* 0x00000001ff127431 */ /* 0x000fe200000001ff */
[----:B------:R-:W-:-:S07]  /*7580*/  UMOV UR42, 0x1 ;  /* 0x00000001002a7882 */ /* 0x000fce0000000000 */
[----:B------:R-:W-:Y:S05]  /*7590*/  BRA.U !UP0, `(.L_x_164) ;  /* 0x0000001508387547 */ /* 0x000fea000b800000 */
[C---:B------:R-:W-:Y:S01]  /*75a0*/  VIADD R60, R56.reuse, 0x100 ;  /* 0x00000100383c7836 */ /* 0x040fe20000000000 */
[----:B------:R-:W-:Y:S01]  /*75b0*/  LOP3.LUT R59, R17, 0x3, RZ, 0xc0, !PT ;  /* 0x00000003113b7812 */ /* 0x000fe200078ec0ff */
[C---:B------:R-:W-:Y:S01]  /*75c0*/  VIADD R58, R56.reuse, 0x110 ;  /* 0x00000110383a7836 */ /* 0x040fe20000000000 */
[----:B------:R-:W-:Y:S01]  /*75d0*/  SHF.R.U32.HI R23, RZ, 0x15, R57 ;  /* 0x00000015ff177819 */ /* 0x000fe20000011639 */
[C---:B------:R-:W-:Y:S01]  /*75e0*/  VIADD R22, R56.reuse, 0x180 ;  /* 0x0000018038167836 */ /* 0x040fe20000000000 */
[----:B------:R-:W-:Y:S01]  /*75f0*/  SHF.R.U32.HI R60, RZ, 0x15, R60 ;  /* 0x00000015ff3c7819 */ /* 0x000fe2000001163c */
[----:B------:R-:W-:Y:S01]  /*7600*/  VIADD R19, R56, 0x190 ;  /* 0x0000019038137836 */ /* 0x000fe20000000000 */
[----:B------:R-:W-:Y:S01]  /*7610*/  SHF.R.U32.HI R58, RZ, 0x15, R58 ;  /* 0x00000015ff3a7819 */ /* 0x000fe2000001163a */
[----:B------:R-:W-:Y:S01]  /*7620*/  IMAD.MOV.U32 R18, RZ, RZ, 0x1 ;  /* 0x00000001ff127424 */ /* 0x000fe200078e00ff */
[----:B------:R-:W-:Y:S01]  /*7630*/  SHF.R.U32.HI R22, RZ, 0x15, R22 ;  /* 0x00000015ff167819 */ /* 0x000fe20000011616 */
[----:B------:R-:W-:Y:S01]  /*7640*/  UMOV UR43, URZ ;  /* 0x000000ff002b7c82 */ /* 0x000fe20008000000 */
[----:B------:R-:W-:Y:S01]  /*7650*/  SHF.R.U32.HI R19, RZ, 0x15, R19 ;  /* 0x00000015ff137819 */ /* 0x000fe20000011613 */
[----:B------:R-:W-:-:S06]  /*7660*/  UMOV UR41, URZ ;  /* 0x000000ff00297c82 */ /* 0x000fcc0008000000 */
.L_x_188:
[----:B------:R-:W-:Y:S01]  /*7670*/  UISETP.NE.AND UP0, UPT, UR37, URZ, UPT ;  /* 0x000000ff2500728c */ /* 0x000fe2000bf05270 */
[----:B------:R-:W-:Y:S01]  /*7680*/  UMOV UR4, UR45 ;  /* 0x0000002d00047c82 */ /* 0x000fe20008000000 */
[----:B------:R-:W-:Y:S02]  /*7690*/  UIADD3 UR45, UPT, UPT, UR45, -0x1, URZ ;  /* 0xffffffff2d2d7890 */ /* 0x000fe4000fffe0ff */
[----:B------:R-:W-:Y:S01]  /*76a0*/  UISETP.GT.U32.AND UP1, UPT, UR4, 0x2, UPT ;  /* 0x000000020400788c */ /* 0x000fe2000bf24070 */
[----:B------:R-:W-:-:S03]  /*76b0*/  UMOV UR42, UR41 ;  /* 0x00000029002a7c82 */ /* 0x000fc60008000000 */
[----:B------:R-:W-:Y:S01]  /*76c0*/  UP2UR UR46, UPR, URZ, 0x2 ;  /* 0x00000002ff2e7883 */ /* 0x000fe20008000000 */
[----:B--234-:R-:W-:Y:S11]  /*76d0*/  BRA.U !UP0, `(.L_x_165) ;  /* 0x0000000108047547 */ /* 0x01cff6000b800000 */
[----:B------:R-:W-:Y:S05]  /*76e0*/  BPT.TRAP 0x1 ;  /* 0x000000040000795c */ /* 0x000fea0000300000 */
.L_x_165:
[----:B-1----:R-:W-:-:S04]  /*76f0*/  SHF.L.U32 R3, R18, 0x1f, RZ ;  /* 0x0000001f12037819 */ /* 0x002fc800000006ff */
[----:B------:R-:W1:Y:S02]  /*7700*/  SYNCS.PHASECHK.TRANS64.TRYWAIT P0, [UR39+0xa070], R3 ;  /* 0x00a07003ff0075a7 */ /* 0x000e640008001127 */
[----:B-1----:R-:W-:Y:S05]  /*7710*/  @!P0 BRA `(.L_x_166) ;  /* 0x0000011800a88947 */ /* 0x002fea0003800000 */
.L_x_393:
[----:B------:R-:W-:Y:S01]  /*7720*/  R2UR UR4, R56 ;  /* 0x00000000380472ca */ /* 0x000fe200000e0000 */
[----:B------:R-:W-:Y:S01]  /*7730*/  UISETP.NE.AND UP0, UPT, UR38, URZ, UPT ;  /* 0x000000ff2600728c */ /* 0x000fe2000bf05270 */
[----:B------:R-:W-:Y:S01]  /*7740*/  PLOP3.LUT P0, PT, PT, PT, PT, 0x80, 0x8 ;  /* 0x000000000008781c */ /* 0x000fe20003f0f070 */
[----:B------:R-:W-:-:S10]  /*7750*/  IMAD.MOV.U32 R61, RZ, RZ, 0x3f800000 ;  /* 0x3f800000ff3d7424 */ /* 0x000fd400078e00ff */
[----:B------:R-:W2:Y:S02]  /*7760*/  LDTM.x2 R4, tmem[UR4] ;  /* 0x00000004000479ee */ /* 0x000ea400080c0000 */
[----:B--2---:R-:W-:-:S13]  /*7770*/  FSETP.NEU.AND P2, PT, R4, R5, PT ;  /* 0x000000050400720b */ /* 0x004fda0003f4d000 */
[----:B-1----:R-:W1:Y:S01]  /*7780*/  @P2 LDC R0, c[0x0][0x704] ;  /* 0x0001c100ff002b82 */ /* 0x002e620000000800 */
[----:B------:R-:W-:-:S04]  /*7790*/  @P2 FADD R5, R4, -R5 ;  /* 0x8000000504052221 */ /* 0x000fc80000000000 */
[----:B-1----:R-:W-:-:S05]  /*77a0*/  @P2 FMUL R5, R5, R0 ;  /* 0x0000000005052220 */ /* 0x002fca0000400000 */
[----:B------:R-:W-:-:S04]  /*77b0*/  @P2 FSETP.GEU.AND P1, PT, R5, -126, PT ;  /* 0xc2fc00000500280b */ /* 0x000fc80003f2e000 */
[----:B------:R-:W-:-:S13]  /*77c0*/  @P2 PLOP3.LUT P0, PT, P1, PT, PT, 0x80, 0x8 ;  /* 0x000000000008281c */ /* 0x000fda0000f0f070 */
[----:B------:R-:W-:-:S04]  /*77d0*/  @!P0 FMUL R5, R5, 0.5 ;  /* 0x3f00000005058820 */ /* 0x000fc80000400000 */
[----:B------:R-:W1:Y:S02]  /*77e0*/  @P2 MUFU.EX2 R0, R5 ;  /* 0x0000000500002308 */ /* 0x000e640000000800 */
[----:B-1----:R-:W-:-:S05]  /*77f0*/  @!P0 FMUL R0, R0, R0 ;  /* 0x0000000000008220 */ /* 0x002fca0000400000 */
[----:B------:R-:W-:Y:S01]  /*7800*/  @P2 MOV R61, R0 ;  /* 0x00000000003d2202 */ /* 0x000fe20000000f00 */
[----:B------:R-:W-:Y:S06]  /*7810*/  BRA.U UP0, `(.L_x_167) ;  /* 0x0000000100047547 */ /* 0x000fec000b800000 */
[----:B------:R-:W-:Y:S05]  /*7820*/  BPT.TRAP 0x1 ;  /* 0x000000040000795c */ /* 0x000fea0000300000 */
.L_x_167:
[----:B------:R-:W-:Y:S01]  /*7830*/  IMAD.U32 R3, RZ, RZ, UR43 ;  /* 0x0000002bff037e24 */ /* 0x000fe2000f8e00ff */
[----:B------:R-:W-:-:S04]  /*7840*/  FSETP.NEU.AND P1, PT, R61, 1, PT ;  /* 0x3f8000003d00780b */ /* 0x000fc80003f2d000 */
[----:B------:R-:W-:-:S04]  /*7850*/  SHF.L.U32 R3, R3, 0x1f, RZ ;  /* 0x0000001f03037819 */ /* 0x000fc800000006ff */
[----:B------:R-:W1:Y:S02]  /*7860*/  SYNCS.PHASECHK.TRANS64.TRYWAIT P0, [UR39+0xa090], R3 ;  /* 0x00a09003ff0075a7 */ /* 0x000e640008001127 */
[----:B-1----:R-:W-:Y:S05]  /*7870*/  @!P0 BRA `(.L_x_168) ;  /* 0x0000011800688947 */ /* 0x002fea0003800000 */
.L_x_394:
[----:B------:R-:W-:-:S13]  /*7880*/  VOTE.ANY P1, P1 ;  /* 0x0000000000ff7806 */ /* 0x000fda0000820100 */
[----:B------:R-:W-:Y:S05]  /*7890*/  @!P1 BRA `(.L_x_169) ;  /* 0x0000000400989947 */ /* 0x000fea0003800000 */
[----:B------:R-:W-:-:S13]  /*78a0*/  ISETP.NE.AND P0, PT, R59, R60, PT ;  /* 0x0000003c3b00720c */ /* 0x000fda0003f05270 */
[----:B------:R-:W-:Y:S05]  /*78b0*/  @!P0 BRA `(.L_x_170) ;  /* 0x0000000000408947 */ /* 0x000fea0003800000 */
[----:B------:R-:W-:Y:S01]  /*78c0*/  MOV R14, 0x8 ;  /* 0x00000008000e7802 */ /* 0x000fe20000000f00 */
[----:B------:R-:W2:Y:S01]  /*78d0*/  LDCU.64 UR8, c[0x4][0xb0] ;  /* 0x01001600ff0877ac */ /* 0x000ea20008000a00 */
[----:B------:R-:W-:Y:S02]  /*78e0*/  HFMA2 R12, -RZ, RZ, 0, 5.9604644775390625e-08 ;  /* 0x00000001ff0c7431 */ /* 0x000fe400000001ff */
[----:B------:R-:W-:Y:S01]  /*78f0*/  IMAD.MOV.U32 R8, RZ, RZ, 0x192 ;  /* 0x00000192ff087424 */ /* 0x000fe200078e00ff */
[----:B------:R-:W3:Y:S01]  /*7900*/  LDCU.64 UR6, c[0x4][0xb8] ;  /* 0x01001700ff0677ac */ /* 0x000ee20008000a00 */
[----:B------:R-:W4:Y:S01]  /*7910*/  LDC.64 R14, c[0x4][R14] ;  /* 0x010000000e0e7b82 */ /* 0x000f220000000a00 */
[----:B------:R-:W-:Y:S01]  /*7920*/  IMAD.MOV.U32 R13, RZ, RZ, RZ ;  /* 0x000000ffff0d7224 */ /* 0x000fe200078e00ff */
[----:B------:R-:W5:Y:S01]  /*7930*/  LDCU.64 UR4, c[0x4][0x30] ;  /* 0x01000600ff0477ac */ /* 0x000f620008000a00 */
[----:B--2---:R-:W-:Y:S01]  /*7940*/  IMAD.U32 R4, RZ, RZ, UR8 ;  /* 0x00000008ff047e24 */ /* 0x004fe2000f8e00ff */
[----:B------:R-:W-:Y:S01]  /*7950*/  MOV R5, UR9 ;  /* 0x0000000900057c02 */ /* 0x000fe20008000f00 */
[----:B---3--:R-:W-:Y:S01]  /*7960*/  IMAD.U32 R6, RZ, RZ, UR6 ;  /* 0x00000006ff067e24 */ /* 0x008fe2000f8e00ff */
[----:B------:R-:W-:Y:S01]  /*7970*/  MOV R7, UR7 ;  /* 0x0000000700077c02 */ /* 0x000fe20008000f00 */
[----:B-----5:R-:W-:Y:S01]  /*7980*/  IMAD.U32 R10, RZ, RZ, UR4 ;  /* 0x00000004ff0a7e24 */ /* 0x020fe2000f8e00ff */
[----:B------:R-:W-:-:S02]  /*7990*/  MOV R11, UR5 ;  /* 0x00000005000b7c02 */ /* 0x000fc40008000f00 */
[----:B------:R-:W-:-:S07]  /*79a0*/  LEPC R20, `(.L_x_170) ;  /* 0x000000001014794e */ /* 0x000fce0000000000 */
[----:B-1--4-:R-:W-:Y:S05]  /*79b0*/  CALL.ABS.NOINC R14 ;  /* 0x000000000e007343 */ /* 0x012fea0003c00000 */
.L_x_170:
[----:B------:R-:W-:Y:S05]  /*79c0*/  WARPSYNC.ALL ;  /* 0x0000000000007948 */ /* 0x000fea0003800000 */
[----:B------:R-:W-:Y:S02]  /*79d0*/  R2UR UR4, R56 ;  /* 0x00000000380472ca */ /* 0x000fe400000e0000 */
[----:B------:R-:W-:-:S11]  /*79e0*/  ISETP.NE.AND P0, PT, R59, R58, PT ;  /* 0x0000003a3b00720c */ /* 0x000fd60003f05270 */
[----:B------:R-:W2:Y:S02]  /*79f0*/  LDTM.x16 R40, tmem[UR4+0x100] ;  /* 0x00010004002879ee */ /* 0x000ea40008240000 */
[----:B--2---:R-:W-:Y:S05]  /*7a00*/  @!P0 BRA `(.L_x_171) ;  /* 0x0000000000408947 */ /* 0x004fea0003800000 */
        /* <DEDUP_REMOVED lines=16> */
.L_x_171:
[----:B------:R-:W-:Y:S05]  /*7b10*/  WARPSYNC.ALL ;  /* 0x0000000000007948 */ /* 0x000fea0003800000 */
[----:B------:R-:W-:Y:S02]  /*7b20*/  R2UR UR4, R56 ;  /* 0x00000000380472ca */ /* 0x000fe400000e0000 */
[----:B------:R-:W-:Y:S02]  /*7b30*/  ISETP.NE.AND P0, PT, R59, R60, PT ;  /* 0x0000003c3b00720c */ /* 0x000fe40003f05270 */
[----:B------:R-:W-:-:S09]  /*7b40*/  FSETP.NEU.AND P1, PT, R61, 1, PT ;  /* 0x3f8000003d00780b */ /* 0x000fd20003f2d000 */
[----:B------:R-:W2:Y:S04]  /*7b50*/  LDTM.x16 R24, tmem[UR4+0x110] ;  /* 0x00011004001879ee */ /* 0x000ea80008240000 */
[C---:B------:R-:W-:Y:S02]  /*7b60*/  @P1 FMUL2 R40, R61.reuse.F32, R40.F32x2.HI_LO ;  /* 0x000000283d28124a */ /* 0x040fe40000040000 */
[C---:B------:R-:W-:Y:S02]  /*7b70*/  @P1 FMUL2 R42, R61.reuse.F32, R42.F32x2.HI_LO ;  /* 0x0000002a3d2a124a */ /* 0x040fe40000040000 */
[C---:B------:R-:W-:Y:S02]  /*7b80*/  @P1 FMUL2 R44, R61.reuse.F32, R44.F32x2.HI_LO ;  /* 0x0000002c3d2c124a */ /* 0x040fe40000040000 */
[----:B------:R-:W-:-:S02]  /*7b90*/  @P1 FMUL2 R46, R61.F32, R46.F32x2.HI_LO ;  /* 0x0000002e3d2e124a */ /* 0x000fc40000040000 */
[C---:B------:R-:W-:Y:S02]  /*7ba0*/  @P1 FMUL2 R48, R61.reuse.F32, R48.F32x2.HI_LO ;  /* 0x000000303d30124a */ /* 0x040fe40000040000 */
[C---:B------:R-:W-:Y:S02]  /*7bb0*/  @P1 FMUL2 R50, R61.reuse.F32, R50.F32x2.HI_LO ;  /* 0x000000323d32124a */ /* 0x040fe40000040000 */
[C---:B------:R-:W-:Y:S02]  /*7bc0*/  @P1 FMUL2 R52, R61.reuse.F32, R52.F32x2.HI_LO ;  /* 0x000000343d34124a */ /* 0x040fe40000040000 */
[----:B------:R-:W-:Y:S01]  /*7bd0*/  @P1 FMUL2 R54, R61.F32, R54.F32x2.HI_LO ;  /* 0x000000363d36124a */ /* 0x000fe20000040000 */
[----:B--2---:R-:W-:Y:S06]  /*7be0*/  @!P0 BRA `(.L_x_172) ;  /* 0x0000000000408947 */ /* 0x004fec0003800000 */
        /* <DEDUP_REMOVED lines=16> */
.L_x_172:
[----:B------:R-:W-:Y:S05]  /*7cf0*/  WARPSYNC.ALL ;  /* 0x0000000000007948 */ /* 0x000fea0003800000 */
[----:B------:R-:W-:Y:S02]  /*7d00*/  R2UR UR4, R56 ;  /* 0x00000000380472ca */ /* 0x000fe400000e0000 */
[----:B------:R-:W-:Y:S02]  /*7d10*/  ISETP.NE.AND P0, PT, R59, R58, PT ;  /* 0x0000003a3b00720c */ /* 0x000fe40003f05270 */
[----:B------:R-:W-:-:S09]  /*7d20*/  FSETP.NEU.AND P1, PT, R61, 1, PT ;  /* 0x3f8000003d00780b */ /* 0x000fd20003f2d000 */
[----:B------:R2:W-:Y:S04]  /*7d30*/  STTM.x16 tmem[UR4+0x100], R40 ;  /* 0x00010028000079ed */ /* 0x0005e80008240004 */
        /* <DEDUP_REMOVED lines=8> */
[----:B------:R-:W-:Y:S06]  /*7dc0*/  @!P0 BRA `(.L_x_173) ;  /* 0x0000000000408947 */ /* 0x000fec0003800000 */
[----:B------:R-:W-:Y:S01]  /*7dd0*/  MOV R14, 0x8 ;  /* 0x00000008000e7802 */ /* 0x000fe20000000f00 */
[----:B------:R-:W3:Y:S01]  /*7de0*/  LDCU.64 UR8, c[0x4][0xb0] ;  /* 0x01001600ff0877ac */ /* 0x000ee20008000a00 */
[----:B------:R-:W-:Y:S02]  /*7df0*/  HFMA2 R12, -RZ, RZ, 0, 5.9604644775390625e-08 ;  /* 0x00000001ff0c7431 */ /* 0x000fe400000001ff */
[----:B------:R-:W-:Y:S01]  /*7e00*/  IMAD.MOV.U32 R8, RZ, RZ, 0x1be ;  /* 0x000001beff087424 */ /* 0x000fe200078e00ff */
[----:B------:R-:W4:Y:S01]  /*7e10*/  LDCU.64 UR6, c[0x4][0xb8] ;  /* 0x01001700ff0677ac */ /* 0x000f220008000a00 */
[----:B------:R-:W1:Y:S01]  /*7e20*/  LDC.64 R14, c[0x4][R14] ;  /* 0x010000000e0e7b82 */ /* 0x000e620000000a00 */
[----:B------:R-:W-:Y:S01]  /*7e30*/  IMAD.MOV.U32 R13, RZ, RZ, RZ ;  /* 0x000000ffff0d7224 */ /* 0x000fe200078e00ff */
[----:B------:R-:W5:Y:S01]  /*7e40*/  LDCU.64 UR4, c[0x4][0x38] ;  /* 0x01000700ff0477ac */ /* 0x000f620008000a00 */
[----:B---3--:R-:W-:Y:S01]  /*7e50*/  IMAD.U32 R4, RZ, RZ, UR8 ;  /* 0x00000008ff047e24 */ /* 0x008fe2000f8e00ff */
[----:B------:R-:W-:Y:S01]  /*7e60*/  MOV R5, UR9 ;  /* 0x0000000900057c02 */ /* 0x000fe20008000f00 */
[----:B----4-:R-:W-:Y:S01]  /*7e70*/  IMAD.U32 R6, RZ, RZ, UR6 ;  /* 0x00000006ff067e24 */ /* 0x010fe2000f8e00ff */
[----:B------:R-:W-:Y:S01]  /*7e80*/  MOV R7, UR7 ;  /* 0x0000000700077c02 */ /* 0x000fe20008000f00 */
[----:B-----5:R-:W-:Y:S01]  /*7e90*/  IMAD.U32 R10, RZ, RZ, UR4 ;  /* 0x00000004ff0a7e24 */ /* 0x020fe2000f8e00ff */
[----:B------:R-:W-:-:S02]  /*7ea0*/  MOV R11, UR5 ;  /* 0x00000005000b7c02 */ /* 0x000fc40008000f00 */
[----:B------:R-:W-:-:S07]  /*7eb0*/  LEPC R20, `(.L_x_173) ;  /* 0x000000001014794e */ /* 0x000fce0000000000 */
[----:B-12---:R-:W-:Y:S05]  /*7ec0*/  CALL.ABS.NOINC R14 ;  /* 0x000000000e007343 */ /* 0x006fea0003c00000 */
.L_x_173:
[----:B------:R-:W-:Y:S05]  /*7ed0*/  WARPSYNC.ALL ;  /* 0x0000000000007948 */ /* 0x000fea0003800000 */
[----:B------:R-:W-:-:S13]  /*7ee0*/  R2UR UR4, R56 ;  /* 0x00000000380472ca */ /* 0x000fda00000e0000 */
[----:B------:R3:W-:Y:S02]  /*7ef0*/  STTM.x16 tmem[UR4+0x110], R24 ;  /* 0x00011018000079ed */ /* 0x0007e40008240004 */
.L_x_169:
[----:B------:R-:W-:-:S09]  /*7f00*/  UISETP.NE.AND UP0, UPT, UR36, URZ, UPT ;  /* 0x000000ff2400728c */ /* 0x000fd2000bf05270 */
[----:B------:R-:W-:Y:S05]  /*7f10*/  BRA.U !UP0, `(.L_x_174) ;  /* 0x0000000108047547 */ /* 0x000fea000b800000 */
[----:B------:R-:W-:Y:S05]  /*7f20*/  BPT.TRAP 0x1 ;  /* 0x000000040000795c */ /* 0x000fea0000300000 */
.L_x_174:
[----:B------:R-:W-:Y:S02]  /*7f30*/  UIADD3 UR4, UPT, UPT, UR39, 0xa088, URZ ;  /* 0x0000a08827047890 */ /* 0x000fe4000fffe0ff */
[----:B------:R-:W-:Y:S02]  /*7f40*/  UISETP.NE.AND UP0, UPT, UR38, URZ, UPT ;  /* 0x000000ff2600728c */ /* 0x000fe4000bf05270 */
[----:B------:R-:W-:Y:S02]  /*7f50*/  UPRMT UR4, UR40, 0x654, UR4 ;  /* 0x0000065428047896 */ /* 0x000fe40008000004 */
[----:B------:R-:W-:-:S07]  /*7f60*/  ULOP3.LUT UR41, UR42, 0x1, URZ, 0x3c, !UPT ;  /* 0x000000012a297892 */ /* 0x000fce000f8e3cff */
[----:B------:R-:W-:Y:S01]  /*7f70*/  SYNCS.ARRIVE.TRANS64.RED.A1T0 RZ, [UR4], RZ ;  /* 0x000000ffffff79a7 */ /* 0x000fe20008100404 */
[----:B------:R-:W4:Y:S01]  /*7f80*/  FENCE.VIEW.ASYNC.T ;  /* 0x00000000000073c6 */ /* 0x000f220000000200 */
[----:B------:R-:W-:Y:S05]  /*7f90*/  BRA.U UP0, `(.L_x_175) ;  /* 0x0000000100087547 */ /* 0x000fea000b800000 */
[----:B------:R-:W-:Y:S05]  /*7fa0*/  BPT.TRAP 0x1 ;  /* 0x000000040000795c */ /* 0x000fea0000300000 */
[----:B------:R-:W-:Y:S05]  /*7fb0*/  BPT.TRAP 0x1 ;  /* 0x000000040000795c */ /* 0x000fea0000300000 */
.L_x_175:
[----:B------:R-:W-:Y:S02]  /*7fc0*/  UIADD3 UR4, UPT, UPT, UR39, 0xa0a0, URZ ;  /* 0x0000a0a027047890 */ /* 0x000fe4000fffe0ff */
[----:B------:R-:W-:Y:S02]  /*7fd0*/  UISETP.NE.AND UP0, UPT, UR36, URZ, UPT ;  /* 0x000000ff2400728c */ /* 0x000fe4000bf05270 */
[----:B------:R-:W-:-:S09]  /*7fe0*/  UPRMT UR4, UR40, 0x654, UR4 ;  /* 0x0000065428047896 */ /* 0x000fd20008000004 */
[----:B----4-:R-:W-:Y:S01]  /*7ff0*/  SYNCS.ARRIVE.TRANS64.RED.A1T0 RZ, [UR4], RZ ;  /* 0x000000ffffff79a7 */ /* 0x010fe20008100404 */
[----:B------:R-:W-:Y:S05]  /*8000*/  BRA.U !UP0, `(.L_x_176) ;  /* 0x0000000108047547 */ /* 0x000fea000b800000 */
[----:B------:R-:W-:Y:S05]  /*8010*/  BPT.TRAP 0x1 ;  /* 0x000000040000795c */ /* 0x000fea0000300000 */
.L_x_176:
[----:B-1----:R-:W-:Y:S01]  /*8020*/  IMAD.U32 R3, RZ, RZ, UR41 ;  /* 0x00000029ff037e24 */ /* 0x002fe2000f8e00ff */
[----:B------:R-:W-:-:S04]  /*8030*/  ISETP.NE.AND P0, PT, R59, R23, PT ;  /* 0x000000173b00720c */ /* 0x000fc80003f05270 */
[----:B------:R-:W-:-:S04]  /*8040*/  SHF.L.U32 R3, R3, 0x1f, RZ ;  /* 0x0000001f03037819 */ /* 0x000fc800000006ff */
[----:B------:R-:W1:Y:S02]  /*8050*/  SYNCS.PHASECHK.TRANS64.TRYWAIT P1, [UR39+0xa080], R3 ;  /* 0x00a08003ff0075a7 */ /* 0x000e640008021127 */
[----:B-1----:R-:W-:Y:S05]  /*8060*/  @!P1 BRA `(.L_x_177) ;  /* 0x0000011000849947 */ /* 0x002fea0003800000 */
.L_x_395:
[----:B------:R-:W-:Y:S05]  /*8070*/  @!P0 BRA `(.L_x_178) ;  /* 0x0000000000408947 */ /* 0x000fea0003800000 */
[----:B------:R-:W-:Y:S01]  /*8080*/  MOV R14, 0x8 ;  /* 0x00000008000e7802 */ /* 0x000fe20000000f00 */
[----:B------:R-:W4:Y:S01]  /*8090*/  LDCU.64 UR6, c[0x4][0xb0] ;  /* 0x01001600ff0677ac */ /* 0x000f220008000a00 */
[----:B------:R-:W-:Y:S02]  /*80a0*/  HFMA2 R12, -RZ, RZ, 0, 5.9604644775390625e-08 ;  /* 0x00000001ff0c7431 */ /* 0x000fe400000001ff */
[----:B------:R-:W-:Y:S01]  /*80b0*/  IMAD.MOV.U32 R8, RZ, RZ, 0x192 ;  /* 0x00000192ff087424 */ /* 0x000fe200078e00ff */
[----:B------:R-:W5:Y:S01]  /*80c0*/  LDCU.64 UR4, c[0x4][0xb8] ;  /* 0x01001700ff0477ac */ /* 0x000f620008000a00 */
[----:B------:R-:W1:Y:S01]  /*80d0*/  LDC.64 R14, c[0x4][R14] ;  /* 0x010000000e0e7b82 */ /* 0x000e620000000a00 */
[----:B------:R-:W-:Y:S01]  /*80e0*/  IMAD.MOV.U32 R13, RZ, RZ, RZ ;  /* 0x000000ffff0d7224 */ /* 0x000fe200078e00ff */
[----:B------:R-:W2:Y:S01]  /*80f0*/  LDCU.64 UR8, c[0x4][0x28] ;  /* 0x01000500ff0877ac */ /* 0x000ea20008000a00 */
[----:B----4-:R-:W-:Y:S01]  /*8100*/  IMAD.U32 R4, RZ, RZ, UR6 ;  /* 0x00000006ff047e24 */ /* 0x010fe2000f8e00ff */
[----:B------:R-:W-:Y:S01]  /*8110*/  MOV R5, UR7 ;  /* 0x0000000700057c02 */ /* 0x000fe20008000f00 */
[----:B-----5:R-:W-:Y:S01]  /*8120*/  IMAD.U32 R6, RZ, RZ, UR4 ;  /* 0x00000004ff067e24 */ /* 0x020fe2000f8e00ff */
[----:B------:R-:W-:Y:S01]  /*8130*/  MOV R7, UR5 ;  /* 0x0000000500077c02 */ /* 0x000fe20008000f00 */
[----:B--2---:R-:W-:Y:S01]  /*8140*/  IMAD.U32 R10, RZ, RZ, UR8 ;  /* 0x00000008ff0a7e24 */ /* 0x004fe2000f8e00ff */
[----:B------:R-:W-:-:S02]  /*8150*/  MOV R11, UR9 ;  /* 0x00000009000b7c02 */ /* 0x000fc40008000f00 */
[----:B------:R-:W-:-:S07]  /*8160*/  LEPC R20, `(.L_x_178) ;  /* 0x000000001014794e */ /* 0x000fce0000000000 */
[----:B-1-3--:R-:W-:Y:S05]  /*8170*/  CALL.ABS.NOINC R14 ;  /* 0x000000000e007343 */ /* 0x00afea0003c00000 */
.L_x_178:
[----:B------:R-:W-:Y:S05]  /*8180*/  WARPSYNC.ALL ;  /* 0x0000000000007948 */ /* 0x000fea0003800000 */
[----:B------:R-:W-:Y:S01]  /*8190*/  R2UR UR4, R57 ;  /* 0x00000000390472ca */ /* 0x000fe200000e0000 */
[----:B------:R-:W-:Y:S01]  /*81a0*/  UISETP.NE.AND UP0, UPT, UR38, URZ, UPT ;  /* 0x000000ff2600728c */ /* 0x000fe2000bf05270 */
[----:B------:R-:W-:Y:S01]  /*81b0*/  PLOP3.LUT P0, PT, PT, PT, PT, 0x80, 0x8 ;  /* 0x000000000008781c */ /* 0x000fe20003f0f070 */
[----:B------:R-:W-:-:S10]  /*81c0*/  IMAD.MOV.U32 R61, RZ, RZ, 0x3f800000 ;  /* 0x3f800000ff3d7424 */ /* 0x000fd400078e00ff */
[----:B------:R-:W4:Y:S02]  /*81d0*/  LDTM.x2 R4, tmem[UR4] ;  /* 0x00000004000479ee */ /* 0x000f2400080c0000 */
[----:B----4-:R-:W-:-:S13]  /*81e0*/  FSETP.NEU.AND P2, PT, R4, R5, PT ;  /* 0x000000050400720b */ /* 0x010fda0003f4d000 */
        /* <DEDUP_REMOVED lines=11> */
.L_x_179:
[----:B------:R-:W-:Y:S01]  /*82a0*/  IMAD.U32 R3, RZ, RZ, UR43 ;  /* 0x0000002bff037e24 */ /* 0x000fe2000f8e00ff */
[----:B------:R-:W-:-:S04]  /*82b0*/  FSETP.NEU.AND P1, PT, R61, 1, PT ;  /* 0x3f8000003d00780b */ /* 0x000fc80003f2d000 */
[----:B------:R-:W-:-:S04]  /*82c0*/  SHF.L.U32 R3, R3, 0x1f, RZ ;  /* 0x0000001f03037819 */ /* 0x000fc800000006ff */
[----:B------:R-:W1:Y:S02]  /*82d0*/  SYNCS.PHASECHK.TRANS64.TRYWAIT P0, [UR39+0xa098], R3 ;  /* 0x00a09803ff0075a7 */ /* 0x000e640008001127 */
[----:B-1----:R-:W-:Y:S05]  /*82e0*/  @!P0 BRA `(.L_x_180) ;  /* 0x0000010c00fc8947 */ /* 0x002fea0003800000 */
.L_x_396:
[----:B------:R-:W-:-:S13]  /*82f0*/  VOTE.ANY P1, P1 ;  /* 0x0000000000ff7806 */ /* 0x000fda0000820100 */
[----:B------:R-:W-:Y:S05]  /*8300*/  @!P1 BRA `(.L_x_181) ;  /* 0x0000000400989947 */ /* 0x000fea0003800000 */
[----:B------:R-:W-:-:S13]  /*8310*/  ISETP.NE.AND P0, PT, R59, R22, PT ;  /* 0x000000163b00720c */ /* 0x000fda0003f05270 */
        /* <DEDUP_REMOVED lines=17> */
.L_x_182:
[----:B------:R-:W-:Y:S05]  /*8430*/  WARPSYNC.ALL ;  /* 0x0000000000007948 */ /* 0x000fea0003800000 */
[----:B------:R-:W-:Y:S02]  /*8440*/  R2UR UR4, R56 ;  /* 0x00000000380472ca */ /* 0x000fe400000e0000 */
[----:B------:R-:W-:-:S11]  /*8450*/  ISETP.NE.AND P0, PT, R59, R19, PT ;  /* 0x000000133b00720c */ /* 0x000fd60003f05270 */
[----:B--2---:R-:W2:Y:S02]  /*8460*/  LDTM.x16 R40, tmem[UR4+0x180] ;  /* 0x00018004002879ee */ /* 0x004ea40008240000 */
[----:B--2---:R-:W-:Y:S05]  /*8470*/  @!P0 BRA `(.L_x_183) ;  /* 0x0000000000408947 */ /* 0x004fea0003800000 */
[----:B------:R-:W-:Y:S01]  /*8480*/  MOV R14, 0x8 ;  /* 0x00000008000e7802 */ /* 0x000fe20000000f00 */
[----:B------:R-:W2:Y:S01]  /*8490*/  LDCU.64 UR8, c[0x4][0xb0] ;  /* 0x01001600ff0877ac */ /* 0x000ea20008000a00 */
[----:B------:R-:W-:Y:S02]  /*84a0*/  HFMA2 R12, -RZ, RZ, 0, 5.9604644775390625e-08 ;  /* 0x00000001ff0c7431 */ /* 0x000fe400000001ff */
[----:B------:R-:W-:Y:S01]  /*84b0*/  IMAD.MOV.U32 R8, RZ, RZ, 0x192 ;  /* 0x00000192ff087424 */ /* 0x000fe200078e00ff */
[----:B------:R-:W4:Y:S01]  /*84c0*/  LDCU.64 UR6, c[0x4][0xb8] ;  /* 0x01001700ff0677ac */ /* 0x000f220008000a00 */
[----:B------:R-:W1:Y:S01]  /*84d0*/  LDC.64 R14, c[0x4][R14] ;  /* 0x010000000e0e7b82 */ /* 0x000e620000000a00 */
[----:B------:R-:W-:Y:S01]  /*84e0*/  IMAD.MOV.U32 R13, RZ, RZ, RZ ;  /* 0x000000ffff0d7224 */ /* 0x000fe200078e00ff */
[----:B------:R-:W5:Y:S01]  /*84f0*/  LDCU.64 UR4, c[0x4][0x30] ;  /* 0x01000600ff0477ac */ /* 0x000f620008000a00 */
[----:B--2---:R-:W-:Y:S01]  /*8500*/  IMAD.U32 R4, RZ, RZ, UR8 ;  /* 0x00000008ff047e24 */ /* 0x004fe2000f8e00ff */
[----:B------:R-:W-:Y:S01]  /*8510*/  MOV R5, UR9 ;  /* 0x0000000900057c02 */ /* 0x000fe20008000f00 */
[----:B----4-:R-:W-:Y:S01]  /*8520*/  IMAD.U32 R6, RZ, RZ, UR6 ;  /* 0x00000006ff067e24 */ /* 0x010fe2000f8e00ff */
[----:B------:R-:W-:Y:S01]  /*8530*/  MOV R7, UR7 ;  /* 0x0000000700077c02 */ /* 0x000fe20008000f00 */
[----:B-----5:R-:W-:Y:S01]  /*8540*/  IMAD.U32 R10, RZ, RZ, UR4 ;  /* 0x00000004ff0a7e24 */ /* 0x020fe2000f8e00ff */
[----:B------:R-:W-:-:S02]  /*8550*/  MOV R11, UR5 ;  /* 0x00000005000b7c02 */ /* 0x000fc40008000f00 */
[----:B------:R-:W-:-:S07]  /*8560*/  LEPC R20, `(.L_x_183) ;  /* 0x000000001014794e */ /* 0x000fce0000000000 */
[----:B-1-3--:R-:W-:Y:S05]  /*8570*/  CALL.ABS.NOINC R14 ;  /* 0x000000000e007343 */ /* 0x00afea0003c00000 */
.L_x_183:
[----:B------:R-:W-:Y:S05]  /*8580*/  WARPSYNC.ALL ;  /* 0x0000000000007948 */ /* 0x000fea0003800000 */
[----:B------:R-:W-:Y:S02]  /*8590*/  R2UR UR4, R56 ;  /* 0x00000000380472ca */ /* 0x000fe400000e0000 */
[----:B------:R-:W-:Y:S02]  /*85a0*/  ISETP.NE.AND P0, PT, R59, R22, PT ;  /* 0x000000163b00720c */ /* 0x000fe40003f05270 */
[----:B------:R-:W-:-:S09]  /*85b0*/  FSETP.NEU.AND P1, PT, R61, 1, PT ;  /* 0x3f8000003d00780b */ /* 0x000fd20003f2d000 */
[----:B---3--:R-:W2:Y:S04]  /*85c0*/  LDTM.x16 R24, tmem[UR4+0x190] ;  /* 0x00019004001879ee */ /* 0x008ea80008240000 */
        /* <DEDUP_REMOVED lines=25> */
.L_x_184:
        /* <DEDUP_REMOVED lines=30> */
.L_x_185:
[----:B------:R-:W-:Y:S05]  /*8940*/  WARPSYNC.ALL ;  /* 0x0000000000007948 */ /* 0x000fea0003800000 */
[----:B------:R-:W-:-:S13]  /*8950*/  R2UR UR4, R56 ;  /* 0x00000000380472ca */ /* 0x000fda00000e0000 */
[----:B------:R4:W-:Y:S02]  /*8960*/  STTM.x16 tmem[UR4+0x190], R24 ;  /* 0x00019018000079ed */ /* 0x0009e40008240004 */
.L_x_181:
[----:B------:R-:W-:-:S09]  /*8970*/  UISETP.NE.AND UP0, UPT, UR37, URZ, UPT ;  /* 0x000000ff2500728c */ /* 0x000fd2000bf05270 */
[----:B------:R-:W-:Y:S05]  /*8980*/  BRA.U !UP0, `(.L_x_186) ;  /* 0x0000000108047547 */ /* 0x000fea000b800000 */
[----:B------:R-:W-:Y:S05]  /*8990*/  BPT.TRAP 0x1 ;  /* 0x000000040000795c */ /* 0x000fea0000300000 */
.L_x_186:
[----:B------:R-:W-:Y:S02]  /*89a0*/  UPRMT UR4, UR40, 0x654, UR44 ;  /* 0x0000065428047896 */ /* 0x000fe4000800002c */
[----:B------:R-:W-:-:S07]  /*89b0*/  UISETP.NE.AND UP0, UPT, UR38, URZ, UPT ;  /* 0x000000ff2600728c */ /* 0x000fce000bf05270 */
[----:B------:R-:W-:Y:S01]  /*89c0*/  SYNCS.ARRIVE.TRANS64.RED.A1T0 RZ, [UR4], RZ ;  /* 0x000000ffffff79a7 */ /* 0x000fe20008100404 */
[----:B------:R-:W1:Y:S01]  /*89d0*/  FENCE.VIEW.ASYNC.T ;  /* 0x00000000000073c6 */ /* 0x000e620000000200 */
[----:B------:R-:W-:Y:S05]  /*89e0*/  BRA.U UP0, `(.L_x_187) ;  /* 0x0000000100087547 */ /* 0x000fea000b800000 */
[----:B------:R-:W-:Y:S05]  /*89f0*/  BPT.TRAP 0x1 ;  /* 0x000000040000795c */ /* 0x000fea0000300000 */
[----:B------:R-:W-:Y:S05]  /*8a00*/  BPT.TRAP 0x1 ;  /* 0x000000040000795c */ /* 0x000fea0000300000 */
.L_x_187:
[----:B------:R-:W-:Y:S01]  /*8a10*/  UIADD3 UR5, UPT, UPT, UR39, 0xa0a8, URZ ;  /* 0x0000a0a827057890 */ /* 0x000fe2000fffe0ff */
[----:B------:R-:W-:Y:S01]  /*8a20*/  LOP3.LUT R18, R18, 0x1, RZ, 0x3c, !PT ;  /* 0x0000000112127812 */ /* 0x000fe200078e3cff */
[----:B------:R-:W-:Y:S02]  /*8a30*/  UISETP.NE.AND UP0, UPT, UR46, URZ, UPT ;  /* 0x000000ff2e00728c */ /* 0x000fe4000bf05270 */
[----:B------:R-:W-:Y:S02]  /*8a40*/  UPRMT UR5, UR40, 0x654, UR5 ;  /* 0x0000065428057896 */ /* 0x000fe40008000005 */
[----:B------:R-:W-:-:S07]  /*8a50*/  ULOP3.LUT UR43, UR43, 0x1, URZ, 0x3c, !UPT ;  /* 0x000000012b2b7892 */ /* 0x000fce000f8e3cff */
[----:B-1----:R-:W-:Y:S01]  /*8a60*/  SYNCS.ARRIVE.TRANS64.RED.A1T0 RZ, [UR5], RZ ;  /* 0x000000ffffff79a7 */ /* 0x002fe20008100405 */
[----:B------:R-:W-:Y:S05]  /*8a70*/  BRA.U UP0, `(.L_x_188) ;  /* 0xffffffe900fc7547 */ /* 0x000fea000b83ffff */
.L_x_164:
[----:B------:R-:W-:-:S09]  /*8a80*/  UISETP.NE.AND UP0, UPT, UR36, URZ, UPT ;  /* 0x000000ff2400728c */ /* 0x000fd2000bf05270 */
[----:B------:R-:W-:Y:S05]  /*8a90*/  BRA.U !UP0, `(.L_x_189) ;  /* 0x0000000108047547 */ /* 0x000fea000b800000 */
[----:B------:R-:W-:Y:S05]  /*8aa0*/  BPT.TRAP 0x1 ;  /* 0x000000040000795c */ /* 0x000fea0000300000 */
.L_x_189:
[----:B---34-:R-:W3:Y:S01]  /*8ab0*/  S2R R27, SR_CgaCtaId ;  /* 0x00000000001b7919 */ /* 0x018ee20000008800 */
[----:B------:R-:W-:Y:S01]  /*8ac0*/  MOV R26, 0x400 ;  /* 0x00000400001a7802 */ /* 0x000fe20000000f00 */
[----:B------:R-:W-:-:S03]  /*8ad0*/  UISETP.NE.AND UP0, UPT, UR37, URZ, UPT ;  /* 0x000000ff2500728c */ /* 0x000fc6000bf05270 */
[----:B---3--:R-:W-:-:S05]  /*8ae0*/  LEA R26, R27, R26, 0x18 ;  /* 0x0000001a1b1a7211 */ /* 0x008fca00078ec0ff */
[----:B------:R-:W-:-:S05]  /*8af0*/  VIADD R34, R26, 0xa088 ;  /* 0x0000a0881a227836 */ /* 0x000fca0000000000 */
[----:B-1----:R-:W-:-:S04]  /*8b00*/  PRMT R0, R27, 0x654, R34 ;  /* 0x000006541b007816 */ /* 0x002fc80000000022 */
[----:B------:R1:W-:Y:S01]  /*8b10*/  SYNCS.ARRIVE.TRANS64.RED.A1T0 RZ, [R0+URZ], RZ ;  /* 0x000000ff00ff79a7 */ /* 0x0003e200081004ff */
[----:B------:R-:W-:Y:S05]  /*8b20*/  BRA.U !UP0, `(.L_x_190) ;  /* 0x0000000108047547 */ /* 0x000fea000b800000 */
[----:B------:R-:W-:Y:S05]  /*8b30*/  BPT.TRAP 0x1 ;  /* 0x000000040000795c */ /* 0x000fea0000300000 */
.L_x_190:
[----:B------:R-:W-:-:S04]  /*8b40*/  SHF.L.U32 R3, R18, 0x1f, RZ ;  /* 0x0000001f12037819 */ /* 0x000fc800000006ff */
[----:B------:R-:W3:Y:S02]  /*8b50*/  SYNCS.PHASECHK.TRANS64.TRYWAIT P0, [R26+URZ+0xa070], R3 ;  /* 0x00a070031a0075a7 */ /* 0x000ee400080011ff */
[----:B---3--:R-:W-:Y:S05]  /*8b60*/  @!P0 BRA `(.L_x_191) ;  /* 0x0000010400f48947 */ /* 0x008fea0003800000 */
.L_x_397:
[----:B------:R-:W-:Y:S01]  /*8b70*/  R2UR UR5, R56 ;  /* 0x00000000380572ca */ /* 0x000fe200000e0000 */
[----:B------:R-:W-:-:S12]  /*8b80*/  UISETP.NE.AND UP0, UPT, UR37, URZ, UPT ;  /* 0x000000ff2500728c */ /* 0x000fd8000bf05270 */
[----:B------:R-:W4:Y:S02]  /*8b90*/  LDTM.x2 R22, tmem[UR5] ;  /* 0x00000005001679ee */ /* 0x000f2400080c0000 */
[----:B----4-:R-:W-:Y:S05]  /*8ba0*/  BRA.U !UP0, `(.L_x_192) ;  /* 0x0000000108047547 */ /* 0x010fea000b800000 */
[----:B------:R-:W-:Y:S05]  /*8bb0*/  BPT.TRAP 0x1 ;  /* 0x000000040000795c */ /* 0x000fea0000300000 */
.L_x_192:
[----:B------:R-:W-:Y:S01]  /*8bc0*/  SYNCS.ARRIVE.TRANS64.RED.A1T0 RZ, [UR4], RZ ;  /* 0x000000ffffff79a7 */ /* 0x000fe20008100404 */
[----:B------:R-:W-:-:S09]  /*8bd0*/  UISETP.NE.AND UP0, UPT, UR38, URZ, UPT ;  /* 0x000000ff2600728c */ /* 0x000fd2000bf05270 */
[----:B------:R-:W-:Y:S05]  /*8be0*/  BRA.U UP0, `(.L_x_193) ;  /* 0x0000000100047547 */ /* 0x000fea000b800000 */
[----:B------:R-:W-:Y:S05]  /*8bf0*/  BPT.TRAP 0x1 ;  /* 0x000000040000795c */ /* 0x000fea0000300000 */
.L_x_193:
[----:B-1----:R-:W-:-:S04]  /*8c00*/  MOV R0, UR43 ;  /* 0x0000002b00007c02 */ /* 0x002fc80008000f00 */
[----:B---3--:R-:W-:-:S04]  /*8c10*/  SHF.L.U32 R3, R0, 0x1f, RZ ;  /* 0x0000001f00037819 */ /* 0x008fc800000006ff */
[----:B------:R-:W1:Y:S02]  /*8c20*/  SYNCS.PHASECHK.TRANS64.TRYWAIT P0, [R26+URZ+0xa090], R3 ;  /* 0x00a090031a0075a7 */ /* 0x000e6400080011ff */
[----:B-1----:R-:W-:Y:S05]  /*8c30*/  @!P0 BRA `(.L_x_194) ;  /* 0x0000010400d48947 */ /* 0x002fea0003800000 */
.L_x_398:
[----:B------:R-:W-:-:S09]  /*8c40*/  UISETP.NE.AND UP0, UPT, UR38, URZ, UPT ;  /* 0x000000ff2600728c */ /* 0x000fd2000bf05270 */
[----:B------:R-:W-:Y:S05]  /*8c50*/  BRA.U UP0, `(.L_x_195) ;  /* 0x0000000100047547 */ /* 0x000fea000b800000 */
[----:B------:R-:W-:Y:S05]  /*8c60*/  BPT.TRAP 0x1 ;  /* 0x000000040000795c */ /* 0x000fea0000300000 */
.L_x_195:
[----:B------:R-:W-:Y:S01]  /*8c70*/  MOV R5, 0x1 ;  /* 0x0000000100057802 */ /* 0x000fe20000000f00 */
[----:B-1----:R1:W3:Y:S03]  /*8c80*/  MUFU.RCP R3, R22 ;  /* 0x0000001600037308 */ /* 0x0022e60000001000 */
[----:B------:R-:W-:-:S04]  /*8c90*/  SHF.L.U32 R5, R5, 0x1f, RZ ;  /* 0x0000001f05057819 */ /* 0x000fc800000006ff */
[----:B------:R-:W4:Y:S02]  /*8ca0*/  SYNCS.PHASECHK.TRANS64.TRYWAIT P0, [R26+URZ+0xa0c0], R5 ;  /* 0x00a0c0051a0075a7 */ /* 0x000f2400080011ff */
[----:B-1-34-:R-:W-:Y:S05]  /*8cb0*/  @!P0 BRA `(.L_x_196) ;  /* 0x0000010400c88947 */ /* 0x01afea0003800000 */
.L_x_399:
[----:B------:R-:W3:Y:S01]  /*8cc0*/  LDCU UR4, c[0x0][0x708] ;  /* 0x0000e100ff0477ac */ /* 0x000ee20008000800 */
[----:B------:R-:W-:Y:S01]  /*8cd0*/  FFMA R32, -R22, R3, 1 ;  /* 0x3f80000016207423 */ /* 0x000fe20000000103 */
[----:B------:R-:W4:Y:S01]  /*8ce0*/  LDC R36, c[0x0][0x708] ;  /* 0x0001c200ff247b82 */ /* 0x000f220000000800 */
[----:B------:R-:W-:Y:S02]  /*8cf0*/  BSSY.RECONVERGENT B2, `(.L_x_197) ;  /* 0x000000b000027945 */ /* 0x000fe40003800200 */
[----:B------:R-:W-:Y:S01]  /*8d00*/  FFMA R32, R3, R32, R3 ;  /* 0x0000002003207223 */ /* 0x000fe20000000003 */
[----:B---3--:R-:W-:-:S03]  /*8d10*/  MOV R3, UR4 ;  /* 0x0000000400037c02 */ /* 0x008fc60008000f00 */
[----:B-1----:R-:W-:Y:S01]  /*8d20*/  FFMA R5, R32, UR4, RZ ;  /* 0x0000000420057c23 */ /* 0x002fe200080000ff */
[----:B------:R-:W1:Y:S03]  /*8d30*/  FCHK P0, R3, R22 ;  /* 0x0000001603007302 */ /* 0x000e660000000000 */
[----:B------:R-:W-:-:S04]  /*8d40*/  FFMA R0, -R22, R5, UR4 ;  /* 0x0000000416007e23 */ /* 0x000fc80008000105 */
[----:B------:R-:W-:Y:S01]  /*8d50*/  FFMA R32, R32, R0, R5 ;  /* 0x0000000020207223 */ /* 0x000fe20000000005 */
[----:B-1----:R-:W-:Y:S05]  /*8d60*/  @!P0 BRA `(.L_x_198) ;  /* 0x00000000000c8947 */ /* 0x002fea0003800000 */
[----:B------:R-:W-:Y:S02]  /*8d70*/  MOV R4, 0x8d90 ;  /* 0x00008d9000047802 */ /* 0x000fe40000000f00 */
[----:B--2-4-:R-:W-:Y:S05]  /*8d80*/  CALL.REL.NOINC `($__internal_3_$__cuda_sm3x_div_rn_noftz_f32_slowpath) ;  /* 0x0000011000787944 */ /* 0x014fea0003c00000 */
[----:B------:R-:W-:Y:S02]  /*8d90*/  MOV R32, R0 ;  /* 0x0000000000207202 */ /* 0x000fe40000000f00 */
.L_x_198:
[----:B------:R-:W-:Y:S05]  /*8da0*/  BSYNC.RECONVERGENT B2 ;  /* 0x0000000000027941 */ /* 0x000fea0003800200 */
.L_x_197:
[----:B------:R-:W-:Y:S01]  /*8db0*/  VIADD R0, R56, 0x100 ;  /* 0x0000010038007836 */ /* 0x000fe20000000000 */
[C---:B------:R-:W-:Y:S01]  /*8dc0*/  LOP3.LUT R29, R17.reuse, 0x3, RZ, 0xc0, !PT ;  /* 0x00000003111d7812 */ /* 0x040fe200078ec0ff */
[----:B------:R-:W-:-:S03]  /*8dd0*/  IMAD.SHL.U32 R17, R17, 0x400, RZ ;  /* 0x0000040011117824 */ /* 0x000fc600078e00ff */
[----:B------:R-:W-:Y:S02]  /*8de0*/  SHF.R.U32.HI R0, RZ, 0x15, R0 ;  /* 0x00000015ff007819 */ /* 0x000fe40000011600 */
[----:B------:R-:W-:Y:S02]  /*8df0*/  LOP3.LUT R17, R17, 0xc00, RZ, 0xc0, !PT ;  /* 0x00000c0011117812 */ /* 0x000fe400078ec0ff */
[----:B------:R-:W-:-:S03]  /*8e00*/  ISETP.NE.AND P0, PT, R29, R0, PT ;  /* 0x000000001d00720c */ /* 0x000fc60003f05270 */
[----:B------:R-:W-:-:S10]  /*8e10*/  IMAD R28, R16, 0x20, R17 ;  /* 0x00000020101c7824 */ /* 0x000fd400078e0211 */
[----:B------:R-:W-:Y:S05]  /*8e20*/  @!P0 BRA `(.L_x_199) ;  /* 0x0000000000408947 */ /* 0x000fea0003800000 */
[----:B------:R-:W-:Y:S01]  /*8e30*/  MOV R14, 0x8 ;  /* 0x00000008000e7802 */ /* 0x000fe20000000f00 */
[----:B------:R-:W1:Y:S01]  /*8e40*/  LDCU.64 UR6, c[0x4][0xb0] ;  /* 0x01001600ff0677ac */ /* 0x000e620008000a00 */
[----:B------:R-:W-:Y:S02]  /*8e50*/  HFMA2 R12, -RZ, RZ, 0, 5.9604644775390625e-08 ;  /* 0x00000001ff0c7431 */ /* 0x000fe400000001ff */
[----:B------:R-:W-:Y:S01]  /*8e60*/  IMAD.MOV.U32 R8, RZ, RZ, 0x192 ;  /* 0x00000192ff087424 */ /* 0x000fe200078e00ff */
[----:B------:R-:W3:Y:S01]  /*8e70*/  LDCU.64 UR4, c[0x4][0xb8] ;  /* 0x01001700ff0477ac */ /* 0x000ee20008000a00 */
[----:B------:R-:W2:Y:S01]  /*8e80*/  LDC.64 R14, c[0x4][R14] ;  /* 0x010000000e0e7b82 */ /* 0x000ea20000000a00 */
[----:B------:R-:W-:Y:S01]  /*8e90*/  IMAD.MOV.U32 R13, RZ, RZ, RZ ;  /* 0x000000ffff0d7224 */ /* 0x000fe200078e00ff */
[----:B------:R-:W5:Y:S01]  /*8ea0*/  LDCU.64 UR8, c[0x4][0x40] ;  /* 0x01000800ff0877ac */ /* 0x000f620008000a00 */
[----:B-1----:R-:W-:Y:S01]  /*8eb0*/  IMAD.U32 R4, RZ, RZ, UR6 ;  /* 0x00000006ff047e24 */ /* 0x002fe2000f8e00ff */
[----:B------:R-:W-:Y:S01]  /*8ec0*/  MOV R5, UR7 ;  /* 0x0000000700057c02 */ /* 0x000fe20008000f00 */
[----:B---3--:R-:W-:Y:S01]  /*8ed0*/  IMAD.U32 R6, RZ, RZ, UR4 ;  /* 0x00000004ff067e24 */ /* 0x008fe2000f8e00ff */
[----:B------:R-:W-:Y:S01]  /*8ee0*/  MOV R7, UR5 ;  /* 0x0000000500077c02 */ /* 0x000fe20008000f00 */
[----:B-----5:R-:W-:Y:S01]  /*8ef0*/  IMAD.U32 R10, RZ, RZ, UR8 ;  /* 0x00000008ff0a7e24 */ /* 0x020fe2000f8e00ff */
[----:B------:R-:W-:-:S02]  /*8f00*/  MOV R11, UR9 ;  /* 0x00000009000b7c02 */ /* 0x000fc40008000f00 */
[----:B------:R-:W-:-:S07]  /*8f10*/  LEPC R20, `(.L_x_199) ;  /* 0x000000001014794e */ /* 0x000fce0000000000 */
[----:B--2-4-:R-:W-:Y:S05]  /*8f20*/  CALL.ABS.NOINC R14 ;  /* 0x000000000e007343 */ /* 0x014fea0003c00000 */
.L_x_199:
[----:B------:R-:W1:Y:S01]  /*8f30*/  S2R R3, SR_SWINHI ;  /* 0x0000000000037919 */ /* 0x000e620000002f00 */
[----:B------:R-:W-:Y:S05]  /*8f40*/  WARPSYNC.ALL ;  /* 0x0000000000007948 */ /* 0x000fea0003800000 */
[----:B------:R-:W-:-:S13]  /*8f50*/  R2UR UR4, R56 ;  /* 0x00000000380472ca */ /* 0x000fda00000e0000 */
[----:B------:R-:W3:Y:S01]  /*8f60*/  LDTM.x16 R4, tmem[UR4+0x100] ;  /* 0x00010004000479ee */ /* 0x000ee20008240000 */
[----:B------:R-:W-:Y:S02]  /*8f70*/  MOV R30, R26 ;  /* 0x0000001a001e7202 */ /* 0x000fe40000000f00 */
[----:B-1----:R-:W-:Y:S02]  /*8f80*/  MOV R31, R3 ;  /* 0x00000003001f7202 */ /* 0x002fe40000000f00 */
[----:B------:R-:W-:-:S05]  /*8f90*/  LEA R28, P0, R28, R30, 0x1 ;  /* 0x0000001e1c1c7211 */ /* 0x000fca00078008ff */
[----:B------:R-:W-:Y:S01]  /*8fa0*/  IMAD.X R31, RZ, RZ, R31, P0 ;  /* 0x000000ffff1f7224 */ /* 0x000fe200000e061f */
[----:B------:R-:W-:Y:S01]  /*8fb0*/  IADD3 R0, P0, PT, R28, 0x10, RZ ;  /* 0x000000101c007810 */ /* 0x000fe20007f1e0ff */
[C---:B---3--:R-:W-:Y:S02]  /*8fc0*/  FMUL2 R20, R32.reuse.F32, R8.F32x2.HI_LO ;  /* 0x000000082014724a */ /* 0x048fe40000040000 */
[----:B------:R-:W-:Y:S01]  /*8fd0*/  FMUL2 R24, R32.F32, R10.F32x2.HI_LO ;  /* 0x0000000a2018724a */ /* 0x000fe20000040000 */
[--C-:B------:R-:W-:Y:S01]  /*8fe0*/  SHF.R.U64 R3, R28, 0x3, R31.reuse ;  /* 0x000000031c037819 */ /* 0x100fe2000000121f */
[C---:B------:R-:W-:Y:S01]  /*8ff0*/  FMUL2 R6, R32.reuse.F32, R6.F32x2.HI_LO ;  /* 0x000000062006724a */ /* 0x040fe20000040000 */
[----:B------:R-:W-:Y:S01]  /*9000*/  F2FP.F16.F32.PACK_AB R10, R21, R20 ;  /* 0x00000014150a723e */ /* 0x000fe200000000ff */
[----:B------:R-:W-:Y:S02]  /*9010*/  IMAD.X R21, RZ, RZ, R31, P0 ;  /* 0x000000ffff157224 */ /* 0x000fe400000e061f */
[C---:B------:R-:W-:Y:S01]  /*9020*/  FMUL2 R4, R32.reuse.F32, R4.F32x2.HI_LO ;  /* 0x000000042004724a */ /* 0x040fe20000040000 */
[----:B------:R-:W-:Y:S01]  /*9030*/  F2FP.F16.F32.PACK_AB R11, R25, R24 ;  /* 0x00000018190b723e */ /* 0x000fe200000000ff */
[C---:B------:R-:W-:Y:S01]  /*9040*/  FMUL2 R12, R32.reuse.F32, R12.F32x2.HI_LO ;  /* 0x0000000c200c724a */ /* 0x040fe20000040000 */
[----:B------:R-:W-:Y:S01]  /*9050*/  F2FP.F16.F32.PACK_AB R9, R7, R6 ;  /* 0x000000060709723e */ /* 0x000fe200000000ff */
[----:B------:R-:W-:Y:S01]  /*9060*/  FMUL2 R14, R32.F32, R14.F32x2.HI_LO ;  /* 0x0000000e200e724a */ /* 0x000fe20000040000 */
[----:B------:R-:W-:Y:S01]  /*9070*/  SHF.R.U64 R7, R0, 0x3, R21 ;  /* 0x0000000300077819 */ /* 0x000fe20000001215 */
[C---:B------:R-:W-:Y:S01]  /*9080*/  FMUL2 R16, R32.reuse.F32, R16.F32x2.HI_LO ;  /* 0x000000102010724a */ /* 0x040fe20000040000 */
[----:B------:R-:W-:Y:S01]  /*9090*/  F2FP.F16.F32.PACK_AB R8, R5, R4 ;  /* 0x000000040508723e */ /* 0x000fe200000000ff */
[----:B------:R-:W-:Y:S01]  /*90a0*/  FMUL2 R18, R32.F32, R18.F32x2.HI_LO ;  /* 0x000000122012724a */ /* 0x000fe20000040000 */
[----:B------:R-:W-:-:S02]  /*90b0*/  LOP3.LUT R30, R28, 0x30, R3, 0x78, !PT ;  /* 0x000000301c1e7812 */ /* 0x000fc400078e7803 */
[----:B------:R-:W-:Y:S01]  /*90c0*/  LOP3.LUT R20, R0, 0x30, R7, 0x78, !PT ;  /* 0x0000003000147812 */ /* 0x000fe200078e7807 */
[----:B------:R-:W-:Y:S01]  /*90d0*/  VIADD R0, R56, 0x110 ;  /* 0x0000011038007836 */ /* 0x000fe20000000000 */
[----:B------:R-:W-:Y:S01]  /*90e0*/  F2FP.F16.F32.PACK_AB R4, R13, R12 ;  /* 0x0000000c0d04723e */ /* 0x000fe200000000ff */
[----:B------:R1:W-:Y:S01]  /*90f0*/  ST.E.128 desc[UR48][R30.64], R8 ;  /* 0x000000081e007985 */ /* 0x0003e2000c101d30 */
[----:B------:R-:W-:Y:S02]  /*9100*/  F2FP.F16.F32.PACK_AB R5, R15, R14 ;  /* 0x0000000e0f05723e */ /* 0x000fe400000000ff */
[----:B------:R-:W-:Y:S02]  /*9110*/  F2FP.F16.F32.PACK_AB R6, R17, R16 ;  /* 0x000000101106723e */ /* 0x000fe400000000ff */
[----:B------:R-:W-:Y:S02]  /*9120*/  F2FP.F16.F32.PACK_AB R7, R19, R18 ;  /* 0x000000121307723e */ /* 0x000fe400000000ff */
[----:B------:R-:W-:-:S03]  /*9130*/  SHF.R.U32.HI R0, RZ, 0x15, R0 ;  /* 0x00000015ff007819 */ /* 0x000fc60000011600 */
[----:B------:R1:W-:Y:S01]  /*9140*/  ST.E.128 desc[UR48][R20.64], R4 ;  /* 0x0000000414007985 */ /* 0x0003e2000c101d30 */
[----:B------:R-:W-:-:S13]  /*9150*/  ISETP.NE.AND P0, PT, R29, R0, PT ;  /* 0x000000001d00720c */ /* 0x000fda0003f05270 */
[----:B------:R-:W-:Y:S05]  /*9160*/  @!P0 BRA `(.L_x_200) ;  /* 0x0000000000408947 */ /* 0x000fea0003800000 */
[----:B------:R-:W-:Y:S01]  /*9170*/  MOV R14, 0x8 ;  /* 0x00000008000e7802 */ /* 0x000fe20000000f00 */
[----:B------:R-:W3:Y:S01]  /*9180*/  LDCU.64 UR8, c[0x4][0xb0] ;  /* 0x01001600ff0877ac */ /* 0x000ee20008000a00 */
[----:B------:R-:W-:Y:S02]  /*9190*/  HFMA2 R12, -RZ, RZ, 0, 5.9604644775390625e-08 ;  /* 0x00000001ff0c7431 */ /* 0x000fe400000001ff */
[----:B-1----:R-:W-:Y:S01]  /*91a0*/  IMAD.MOV.U32 R8, RZ, RZ, 0x192 ;  /* 0x00000192ff087424 */ /* 0x002fe200078e00ff */
[----:B------:R-:W1:Y:S01]  /*91b0*/  LDCU.64 UR6, c[0x4][0xb8] ;  /* 0x01001700ff0677ac */ /* 0x000e620008000a00 */
[----:B------:R-:W2:Y:S01]  /*91c0*/  LDC.64 R14, c[0x4][R14] ;  /* 0x010000000e0e7b82 */ /* 0x000ea20000000a00 */
[----:B------:R-:W-:Y:S01]  /*91d0*/  IMAD.MOV.U32 R13, RZ, RZ, RZ ;  /* 0x000000ffff0d7224 */ /* 0x000fe200078e00ff */
[----:B------:R-:W5:Y:S01]  /*91e0*/  LDCU.64 UR4, c[0x4][0x40] ;  /* 0x01000800ff0477ac */ /* 0x000f620008000a00 */
[----:B---3--:R-:W-:Y:S01]  /*91f0*/  IMAD.U32 R4, RZ, RZ, UR8 ;  /* 0x00000008ff047e24 */ /* 0x008fe2000f8e00ff */
[----:B------:R-:W-:Y:S01]  /*9200*/  MOV R5, UR9 ;  /* 0x0000000900057c02 */ /* 0x000fe20008000f00 */
[----:B-1----:R-:W-:Y:S01]  /*9210*/  IMAD.U32 R6, RZ, RZ, UR6 ;  /* 0x00000006ff067e24 */ /* 0x002fe2000f8e00ff */
[----:B------:R-:W-:Y:S01]  /*9220*/  MOV R7, UR7 ;  /* 0x0000000700077c02 */ /* 0x000fe20008000f00 */
[----:B-----5:R-:W-:Y:S01]  /*9230*/  IMAD.U32 R10, RZ, RZ, UR4 ;  /* 0x00000004ff0a7e24 */ /* 0x020fe2000f8e00ff */
[----:B------:R-:W-:-:S02]  /*9240*/  MOV R11, UR5 ;  /* 0x00000005000b7c02 */ /* 0x000fc40008000f00 */
[----:B------:R-:W-:-:S07]  /*9250*/  LEPC R20, `(.L_x_200) ;  /* 0x000000001014794e */ /* 0x000fce0000000000 */
[----:B--2-4-:R-:W-:Y:S05]  /*9260*/  CALL.ABS.NOINC R14 ;  /* 0x000000000e007343 */ /* 0x014fea0003c00000 */
.L_x_200:
[----:B------:R-:W-:Y:S05]  /*9270*/  WARPSYNC.ALL ;  /* 0x0000000000007948 */ /* 0x000fea0003800000 */
[----:B------:R-:W-:Y:S01]  /*9280*/  R2UR UR4, R56 ;  /* 0x00000000380472ca */ /* 0x000fe200000e0000 */
[----:B------:R-:W3:Y:S01]  /*9290*/  S2R R35, SR_CTAID.X ;  /* 0x0000000000237919 */ /* 0x000ee20000002500 */
[C---:B------:R-:W-:Y:S02]  /*92a0*/  IADD3 R33, P0, PT, R28.reuse, 0x30, RZ ;  /* 0x000000301c217810 */ /* 0x040fe40007f1e0ff */
[----:B------:R-:W-:-:S03]  /*92b0*/  IADD3 R3, P1, PT, R28, 0x20, RZ ;  /* 0x000000201c037810 */ /* 0x000fc60007f3e0ff */
[--C-:B--2---:R-:W-:Y:S02]  /*92c0*/  IMAD.X R41, RZ, RZ, R31.reuse, P0 ;  /* 0x000000ffff297224 */ /* 0x104fe400000e061f */
[----:B------:R-:W-:-:S04]  /*92d0*/  IMAD.X R39, RZ, RZ, R31, P1 ;  /* 0x000000ffff277224 */ /* 0x000fc800008e061f */
[----:B-1----:R-:W1:Y:S01]  /*92e0*/  LDTM.x16 R4, tmem[UR4+0x110] ;  /* 0x00011004000479ee */ /* 0x002e620008240000 */
[----:B------:R-:W2:Y:S01]  /*92f0*/  LDCU.64 UR4, c[0x0][0x880] ;  /* 0x00011000ff0477ac */ /* 0x000ea20008000a00 */
[----:B------:R-:W-:-:S04]  /*9300*/  SHF.R.U64 R0, R3, 0x3, R39 ;  /* 0x0000000303007819 */ /* 0x000fc80000001227 */
[----:B------:R-:W-:Y:S01]  /*9310*/  LOP3.LUT R38, R3, 0x30, R0, 0x78, !PT ;  /* 0x0000003003267812 */ /* 0x000fe200078e7800 */
[----:B--2---:R-:W-:-:S04]  /*9320*/  UISETP.NE.U32.AND UP0, UPT, UR4, URZ, UPT ;  /* 0x000000ff0400728c */ /* 0x004fc8000bf05070 */
[----:B------:R-:W-:Y:S01]  /*9330*/  UISETP.NE.AND.EX UP0, UPT, UR5, URZ, UPT, UP0 ;  /* 0x000000ff0500728c */ /* 0x000fe2000bf05300 */
[C---:B-1----:R-:W-:Y:S01]  /*9340*/  FMUL2 R20, R32.reuse.F32, R8.F32x2.HI_LO ;  /* 0x000000082014724a */ /* 0x042fe20000040000 */
[C---:B------:R-:W-:Y:S01]  /*9350*/  SHF.R.U64 R8, R33.reuse, 0x3, R41 ;  /* 0x0000000321087819 */ /* 0x040fe20000001229 */
[C---:B------:R-:W-:Y:S02]  /*9360*/  FMUL2 R4, R32.reuse.F32, R4.F32x2.HI_LO ;  /* 0x000000042004724a */ /* 0x040fe40000040000 */
[C---:B------:R-:W-:Y:S01]  /*9370*/  FMUL2 R6, R32.reuse.F32, R6.F32x2.HI_LO ;  /* 0x000000062006724a */ /* 0x040fe20000040000 */
[----:B------:R-:W-:Y:S01]  /*9380*/  LOP3.LUT R40, R33, 0x30, R8, 0x78, !PT ;  /* 0x0000003021287812 */ /* 0x000fe200078e7808 */
[C---:B------:R-:W-:Y:S01]  /*9390*/  FMUL2 R24, R32.reuse.F32, R10.F32x2.HI_LO ;  /* 0x0000000a2018724a */ /* 0x040fe20000040000 */
[----:B------:R-:W-:Y:S01]  /*93a0*/  F2FP.F16.F32.PACK_AB R8, R5, R4 ;  /* 0x000000040508723e */ /* 0x000fe200000000ff */
[C---:B------:R-:W-:Y:S01]  /*93b0*/  FMUL2 R12, R32.reuse.F32, R12.F32x2.HI_LO ;  /* 0x0000000c200c724a */ /* 0x040fe20000040000 */
[----:B------:R-:W-:Y:S01]  /*93c0*/  F2FP.F16.F32.PACK_AB R9, R7, R6 ;  /* 0x000000060709723e */ /* 0x000fe200000000ff */
[C---:B------:R-:W-:Y:S01]  /*93d0*/  FMUL2 R14, R32.reuse.F32, R14.F32x2.HI_LO ;  /* 0x0000000e200e724a */ /* 0x040fe20000040000 */
[----:B------:R-:W-:Y:S01]  /*93e0*/  F2FP.F16.F32.PACK_AB R10, R21, R20 ;  /* 0x00000014150a723e */ /* 0x000fe200000000ff */
[C---:B------:R-:W-:Y:S01]  /*93f0*/  FMUL2 R16, R32.reuse.F32, R16.F32x2.HI_LO ;  /* 0x000000102010724a */ /* 0x040fe20000040000 */
[----:B------:R-:W-:Y:S01]  /*9400*/  F2FP.F16.F32.PACK_AB R11, R25, R24 ;  /* 0x00000018190b723e */ /* 0x000fe200000000ff */
[----:B------:R-:W-:Y:S01]  /*9410*/  FMUL2 R18, R32.F32, R18.F32x2.HI_LO ;  /* 0x000000122012724a */ /* 0x000fe20000040000 */
[----:B------:R-:W-:Y:S01]  /*9420*/  F2FP.F16.F32.PACK_AB R4, R13, R12 ;  /* 0x0000000c0d04723e */ /* 0x000fe200000000ff */
[----:B------:R-:W1:Y:S01]  /*9430*/  S2R R33, SR_CTAID.Z ;  /* 0x0000000000217919 */ /* 0x000e620000002700 */
[----:B------:R-:W-:-:S02]  /*9440*/  F2FP.F16.F32.PACK_AB R5, R15, R14 ;  /* 0x0000000e0f05723e */ /* 0x000fc400000000ff */
[----:B------:R-:W-:Y:S01]  /*9450*/  F2FP.F16.F32.PACK_AB R6, R17, R16 ;  /* 0x000000101106723e */ /* 0x000fe200000000ff */
[----:B------:R2:W-:Y:S01]  /*9460*/  ST.E.128 desc[UR48][R38.64], R8 ;  /* 0x0000000826007985 */ /* 0x0005e2000c101d30 */
[----:B------:R-:W-:Y:S01]  /*9470*/  F2FP.F16.F32.PACK_AB R7, R19, R18 ;  /* 0x000000121307723e */ /* 0x000fe200000000ff */
[----:B------:R-:W1:Y:S04]  /*9480*/  S2R R32, SR_CTAID.Y ;  /* 0x0000000000207919 */ /* 0x000e680000002600 */
[----:B------:R2:W-:Y:S01]  /*9490*/  ST.E.128 desc[UR48][R40.64], R4 ;  /* 0x0000000428007985 */ /* 0x0005e2000c101d30 */
[----:B------:R-:W-:Y:S01]  /*94a0*/  @!PT LDS RZ, [RZ] ;  /* 0x00000000fffff984 */ /* 0x000fe20000000800 */
[----:B------:R-:W-:Y:S01]  /*94b0*/  @!PT LDS RZ, [RZ] ;  /* 0x00000000fffff984 */ /* 0x000fe20000000800 */
[----:B------:R-:W-:Y:S01]  /*94c0*/  @!PT LDS RZ, [RZ] ;  /* 0x00000000fffff984 */ /* 0x000fe20000000800 */
[----:B------:R-:W-:Y:S01]  /*94d0*/  @!PT LDS RZ, [RZ] ;  /* 0x00000000fffff984 */ /* 0x000fe20000000800 */
[----:B------:R5:W-:Y:S06]  /*94e0*/  MEMBAR.ALL.CTA ;  /* 0x0000000000007992 */ /* 0x000bec0000008000 */
[----:B-----5:R-:W1:Y:S01]  /*94f0*/  FENCE.VIEW.ASYNC.S ;  /* 0x00000000000073c6 */ /* 0x020e620000000000 */
[----:B---3--:R-:W-:Y:S05]  /*9500*/  BRA.U !UP0, `(.L_x_201) ;  /* 0x0000000108fc7547 */ /* 0x008fea000b800000 */
[C---:B------:R-:W-:Y:S01]  /*9510*/  FSETP.GEU.AND P0, PT, R22.reuse, 1.175494350822287508e-38, PT ;  /* 0x008000001600780b */ /* 0x040fe20003f0e000 */
[----:B------:R-:W3:Y:S01]  /*9520*/  LDCU UR4, c[0x0][0x380] ;  /* 0x00007000ff0477ac */ /* 0x000ee20008000800 */
[----:B------:R-:W-:Y:S01]  /*9530*/  MOV R0, 0x3e055027 ;  /* 0x3e05502700007802 */ /* 0x000fe20000000f00 */
[----:B------:R-:W-:Y:S01]  /*9540*/  BSSY.RECONVERGENT B0, `(.L_x_201) ;  /* 0x000003b000007945 */ /* 0x000fe20003800200 */
[----:B--2---:R-:W-:Y:S01]  /*9550*/  FSEL R5, RZ, -23, P0 ;  /* 0xc1b80000ff057808 */ /* 0x004fe20000000000 */
[----:B------:R-:W2:Y:S08]  /*9560*/  LDCU UR5, c[0x0][0x700] ;  /* 0x0000e000ff0577ac */ /* 0x000eb00008000800 */
[----:B------:R-:W-:-:S05]  /*9570*/  @!P0 FMUL R22, R22, 8388608 ;  /* 0x4b00000016168820 */ /* 0x000fca0000400000 */
[C---:B------:R-:W-:Y:S02]  /*9580*/  IADD3 R7, PT, PT, R22.reuse, -0x3f2aaaab, RZ ;  /* 0xc0d5555516077810 */ /* 0x040fe40007ffe0ff */
[C---:B------:R-:W-:Y:S02]  /*9590*/  ISETP.GT.U32.AND P0, PT, R22.reuse, 0x7f7fffff, PT ;  /* 0x7f7fffff1600780c */ /* 0x040fe40003f04070 */
[----:B------:R-:W-:Y:S02]  /*95a0*/  LOP3.LUT R7, R7, 0xff800000, RZ, 0xc0, !PT ;  /* 0xff80000007077812 */ /* 0x000fe400078ec0ff */
[C---:B------:R-:W-:Y:S02]  /*95b0*/  FSETP.NEU.AND P1, PT, R22.reuse, RZ, PT ;  /* 0x000000ff1600720b */ /* 0x040fe40003f2d000 */
[-C--:B------:R-:W-:Y:S02]  /*95c0*/  IADD3 R3, PT, PT, R22, -R7.reuse, RZ ;  /* 0x8000000716037210 */ /* 0x080fe40007ffe0ff */
[----:B------:R-:W-:-:S03]  /*95d0*/  I2FP.F32.S32 R4, R7 ;  /* 0x0000000700047245 */ /* 0x000fc60000201400 */
[----:B------:R-:W-:Y:S02]  /*95e0*/  FADD R3, R3, -1 ;  /* 0xbf80000003037421 */ /* 0x000fe40000000000 */
[----:B------:R-:W-:Y:S02]  /*95f0*/  FFMA R4, R4, 1.1920928955078125e-07, R5 ;  /* 0x3400000004047823 */ /* 0x000fe40000000005 */
[----:B------:R-:W-:-:S04]  /*9600*/  FFMA R0, R3, -R0, 0.14084610342979431152 ;  /* 0x3e1039f603007423 */ /* 0x000fc80000000800 */
[----:B------:R-:W-:-:S04]  /*9610*/  FFMA R0, R3, R0, -0.12148627638816833496 ;  /* 0xbdf8cdcc03007423 */ /* 0x000fc80000000000 */
[----:B------:R-:W-:-:S04]  /*9620*/  FFMA R0, R3, R0, 0.13980610668659210205 ;  /* 0x3e0f295503007423 */ /* 0x000fc80000000000 */
[----:B------:R-:W-:-:S04]  /*9630*/  FFMA R0, R3, R0, -0.16684235632419586182 ;  /* 0xbe2ad8b903007423 */ /* 0x000fc80000000000 */
[----:B------:R-:W-:-:S04]  /*9640*/  FFMA R0, R3, R0, 0.20012299716472625732 ;  /* 0x3e4ced0b03007423 */ /* 0x000fc80000000000 */
[----:B------:R-:W-:-:S04]  /*9650*/  FFMA R0, R3, R0, -0.24999669194221496582 ;  /* 0xbe7fff2203007423 */ /* 0x000fc80000000000 */
[----:B------:R-:W-:-:S04]  /*9660*/  FFMA R0, R3, R0, 0.33333182334899902344 ;  /* 0x3eaaaa7803007423 */ /* 0x000fc80000000000 */
[----:B------:R-:W-:-:S04]  /*9670*/  FFMA R0, R3, R0, -0.5 ;  /* 0xbf00000003007423 */ /* 0x000fc80000000000 */
[----:B------:R-:W-:-:S04]  /*9680*/  FMUL R0, R3, R0 ;  /* 0x0000000003007220 */ /* 0x000fc80000400000 */
[----:B------:R-:W-:Y:S01]  /*9690*/  FFMA R5, R3, R0, R3 ;  /* 0x0000000003057223 */ /* 0x000fe20000000003 */
[----:B------:R-:W-:Y:S02]  /*96a0*/  MOV R3, 0x7f800000 ;  /* 0x7f80000000037802 */ /* 0x000fe40000000f00 */
[----:B------:R-:W-:Y:S01]  /*96b0*/  LEA R0, R35, R2, 0x8 ;  /* 0x0000000223007211 */ /* 0x000fe200078e40ff */
[----:B------:R-:W-:Y:S02]  /*96c0*/  FFMA R4, R4, 0.69314718246459960938, R5 ;  /* 0x3f31721804047823 */ /* 0x000fe40000000005 */
[----:B------:R-:W-:Y:S01]  /*96d0*/  @P0 FFMA R4, R22, R3, +INF ;  /* 0x7f80000016040423 */ /* 0x000fe20000000003 */
[----:B---3--:R-:W-:-:S04]  /*96e0*/  ISETP.GE.AND P0, PT, R0, UR4, PT ;  /* 0x0000000400007c0c */ /* 0x008fc8000bf06270 */
[----:B------:R-:W-:-:S05]  /*96f0*/  FSEL R4, R4, -INF , P1 ;  /* 0xff80000004047808 */ /* 0x000fca0000800000 */
[----:B--2---:R-:W-:-:S04]  /*9700*/  FFMA R23, R23, UR5, R4 ;  /* 0x0000000517177c23 */ /* 0x004fc80008000004 */
[----:B------:R-:W-:Y:S05]  /*9710*/  @P0 BRA `(.L_x_202) ;  /* 0x0000000000740947 */ /* 0x000fea0003800000 */
[----:B------:R-:W2:Y:S01]  /*9720*/  LDCU UR7, c[0x0][0x38c] ;  /* 0x00007180ff0777ac */ /* 0x000ea20008000800 */
[----:B------:R-:W-:Y:S01]  /*9730*/  HFMA2 R4, -RZ, RZ, 0, 0 ;  /* 0x00000000ff047431 */ /* 0x000fe200000001ff */
[----:B------:R-:W1:Y:S01]  /*9740*/  LDCU UR6, c[0x0][0x890] ;  /* 0x00011200ff0677ac */ /* 0x000e620008000800 */
[----:B------:R-:W3:Y:S01]  /*9750*/  LDCU.64 UR4, c[0x0][0x888] ;  /* 0x00011100ff0477ac */ /* 0x000ee20008000a00 */
[----:B--2---:R-:W2:Y:S01]  /*9760*/  I2F.U32.RP R7, UR7 ;  /* 0x0000000700077d06 */ /* 0x004ea20008209000 */
[----:B------:R-:W-:Y:S01]  /*9770*/  ISETP.NE.U32.AND P0, PT, RZ, UR7, PT ;  /* 0x00000007ff007c0c */ /* 0x000fe2000bf05070 */
[----:B-1----:R-:W-:-:S06]  /*9780*/  IMAD R0, R33, UR6, R0 ;  /* 0x0000000621007c24 */ /* 0x002fcc000f8e0200 */
[----:B--2---:R-:W1:Y:S02]  /*9790*/  MUFU.RCP R6, R7 ;  /* 0x0000000700067308 */ /* 0x004e640000001000 */
[----:B-1----:R-:W-:-:S06]  /*97a0*/  IADD3 R6, PT, PT, R6, 0xffffffe, RZ ;  /* 0x0ffffffe06067810 */ /* 0x002fcc0007ffe0ff */
[----:B------:R-:W1:Y:S02]  /*97b0*/  F2I.FTZ.U32.TRUNC.NTZ R5, R6 ;  /* 0x0000000600057305 */ /* 0x000e64000021f000 */
[----:B-1----:R-:W-:Y:S01]  /*97c0*/  IADD3 R3, PT, PT, RZ, -R5, RZ ;  /* 0x80000005ff037210 */ /* 0x002fe20007ffe0ff */
[----:B------:R-:W1:Y:S04]  /*97d0*/  LDC.64 R6, c[0x0][0x880] ;  /* 0x00022000ff067b82 */ /* 0x000e680000000a00 */
[----:B------:R-:W-:-:S04]  /*97e0*/  IMAD R3, R3, UR7, RZ ;  /* 0x0000000703037c24 */ /* 0x000fc8000f8e02ff */
[----:B------:R-:W-:-:S06]  /*97f0*/  IMAD.HI.U32 R3, R5, R3, R4 ;  /* 0x0000000305037227 */ /* 0x000fcc00078e0004 */
[----:B------:R-:W-:-:S05]  /*9800*/  IMAD.HI.U32 R3, R3, R32, RZ ;  /* 0x0000002003037227 */ /* 0x000fca00078e00ff */
[----:B------:R-:W-:-:S05]  /*9810*/  IADD3 R5, PT, PT, -R3, RZ, RZ ;  /* 0x000000ff03057210 */ /* 0x000fca0007ffe1ff */
[----:B------:R-:W-:-:S05]  /*9820*/  IMAD R4, R5, UR7, R32 ;  /* 0x0000000705047c24 */ /* 0x000fca000f8e0220 */
[----:B------:R-:W-:-:S13]  /*9830*/  ISETP.GE.U32.AND P2, PT, R4, UR7, PT ;  /* 0x0000000704007c0c */ /* 0x000fda000bf46070 */
[----:B------:R-:W-:Y:S02]  /*9840*/  @P2 IADD3 R4, PT, PT, R4, -UR7, RZ ;  /* 0x8000000704042c10 */ /* 0x000fe4000fffe0ff */
[----:B------:R-:W-:Y:S02]  /*9850*/  @P2 IADD3 R3, PT, PT, R3, 0x1, RZ ;  /* 0x0000000103032810 */ /* 0x000fe40007ffe0ff */
[----:B------:R-:W-:-:S13]  /*9860*/  ISETP.GE.U32.AND P1, PT, R4, UR7, PT ;  /* 0x0000000704007c0c */ /* 0x000fda000bf26070 */
[----:B------:R-:W-:Y:S02]  /*9870*/  @P1 IADD3 R3, PT, PT, R3, 0x1, RZ ;  /* 0x0000000103031810 */ /* 0x000fe40007ffe0ff */
[----:B------:R-:W-:-:S04]  /*9880*/  @!P0 LOP3.LUT R3, RZ, UR7, RZ, 0x33, !PT ;  /* 0x00000007ff038c12 */ /* 0x000fc8000f8e33ff */
[C---:B------:R-:W-:Y:S01]  /*9890*/  IADD3 R5, PT, PT, -R3.reuse, RZ, RZ ;  /* 0x000000ff03057210 */ /* 0x040fe20007ffe1ff */
[----:B---3--:R-:W-:-:S04]  /*98a0*/  IMAD R0, R3, UR5, R0 ;  /* 0x0000000503007c24 */ /* 0x008fc8000f8e0200 */
[----:B------:R-:W-:-:S04]  /*98b0*/  IMAD R5, R5, UR7, R32 ;  /* 0x0000000705057c24 */ /* 0x000fc8000f8e0220 */
[----:B------:R-:W-:-:S04]  /*98c0*/  IMAD R5, R5, UR4, R0 ;  /* 0x0000000405057c24 */ /* 0x000fc8000f8e0200 */
[----:B-1----:R-:W-:-:S05]  /*98d0*/  IMAD.WIDE.U32 R6, R5, 0x4, R6 ;  /* 0x0000000405067825 */ /* 0x002fca00078e0006 */
[----:B------:R2:W-:Y:S02]  /*98e0*/  STG.E desc[UR48][R6.64], R23 ;  /* 0x0000001706007986 */ /* 0x0005e4000c101930 */
.L_x_202:
[----:B------:R-:W-:Y:S05]  /*98f0*/  BSYNC.RECONVERGENT B0 ;  /* 0x0000000000007941 */ /* 0x000fea0003800200 */
.L_x_201:
[----:B------:R-:W-:Y:S01]  /*9900*/  UISETP.NE.AND UP0, UPT, UR38, URZ, UPT ;  /* 0x000000ff2600728c */ /* 0x000fe2000bf05270 */
[----:B------:R-:W-:-:S08]  /*9910*/  NOP ;  /* 0x0000000000007918 */ /* 0x000fd00000000000 */
[----:B------:R-:W-:Y:S05]  /*9920*/  BRA.U UP0, `(.L_x_203) ;  /* 0x0000000100087547 */ /* 0x000fea000b800000 */
[----:B------:R-:W-:Y:S05]  /*9930*/  BPT.TRAP 0x1 ;  /* 0x000000040000795c */ /* 0x000fea0000300000 */
[----:B------:R-:W-:Y:S05]  /*9940*/  BPT.TRAP 0x1 ;  /* 0x000000040000795c */ /* 0x000fea0000300000 */
.L_x_203:
[----:B------:R-:W-:Y:S01]  /*9950*/  IADD3 R0, PT, PT, R26, 0xa0a0, RZ ;  /* 0x0000a0a01a007810 */ /* 0x000fe20007ffe0ff */
[----:B------:R-:W-:-:S03]  /*9960*/  UISETP.NE.AND UP0, UPT, UR38, URZ, UPT ;  /* 0x000000ff2600728c */ /* 0x000fc6000bf05270 */
[----:B------:R-:W-:-:S04]  /*9970*/  PRMT R0, R27, 0x654, R0 ;  /* 0x000006541b007816 */ /* 0x000fc80000000000 */
[----:B-1----:R1:W-:Y:S02]  /*9980*/  SYNCS.ARRIVE.TRANS64.RED.A1T0 RZ, [R0+URZ], RZ ;  /* 0x000000ff00ff79a7 */ /* 0x0023e400081004ff */
[----:B------:R-:W-:Y:S05]  /*9990*/  BRA.U UP0, `(.L_x_204) ;  /* 0x0000000100047547 */ /* 0x000fea000b800000 */
[----:B------:R-:W-:Y:S05]  /*99a0*/  BPT.TRAP 0x1 ;  /* 0x000000040000795c */ /* 0x000fea0000300000 */
.L_x_204:
[----:B------:R3:W-:Y:S01]  /*99b0*/  SYNCS.ARRIVE.TRANS64.A1T0 RZ, [R26+URZ+0xa0b0], RZ ;  /* 0x00a0b0ff1aff79a7 */ /* 0x0007e200081000ff */
[----:B------:R-:W-:-:S09]  /*99c0*/  UISETP.NE.AND UP0, UPT, UR36, URZ, UPT ;  /* 0x000000ff2400728c */ /* 0x000fd2000bf05270 */
[----:B------:R-:W-:Y:S05]  /*99d0*/  BRA.U !UP0, `(.L_x_205) ;  /* 0x0000000108047547 */ /* 0x000fea000b800000 */
[----:B------:R-:W-:Y:S05]  /*99e0*/  BPT.TRAP 0x1 ;  /* 0x000000040000795c */ /* 0x000fea0000300000 */
.L_x_205:
[----:B------:R-:W-:Y:S01]  /*99f0*/  IMAD.U32 R3, RZ, RZ, UR42 ;  /* 0x0000002aff037e24 */ /* 0x000fe2000f8e00ff */
[----:B-1----:R-:W-:-:S04]  /*9a00*/  SHF.R.U32.HI R0, RZ, 0x15, R57 ;  /* 0x00000015ff007819 */ /* 0x002fc80000011639 */
[----:B------:R-:W-:Y:S02]  /*9a10*/  SHF.L.U32 R3, R3, 0x1f, RZ ;  /* 0x0000001f03037819 */ /* 0x000fe400000006ff */
[----:B------:R-:W-:Y:S02]  /*9a20*/  ISETP.NE.AND P0, PT, R29, R0, PT ;  /* 0x000000001d00720c */ /* 0x000fe40003f05270 */
[----:B------:R-:W1:Y:S02]  /*9a30*/  SYNCS.PHASECHK.TRANS64.TRYWAIT P1, [R26+URZ+0xa080], R3 ;  /* 0x00a080031a0075a7 */ /* 0x000e6400080211ff */
[----:B-1----:R-:W-:Y:S09]  /*9a40*/  @!P1 BRA `(.L_x_206) ;  /* 0x000000f800789947 */ /* 0x002ff20003800000 */
.L_x_400:
[----:B------:R-:W-:Y:S05]  /*9a50*/  @!P0 BRA `(.L_x_207) ;  /* 0x0000000000408947 */ /* 0x000fea0003800000 */
[----:B------:R-:W-:Y:S01]  /*9a60*/  MOV R14, 0x8 ;  /* 0x00000008000e7802 */ /* 0x000fe20000000f00 */
[----:B------:R-:W1:Y:S01]  /*9a70*/  LDCU.64 UR8, c[0x4][0xb0] ;  /* 0x01001600ff0877ac */ /* 0x000e620008000a00 */
[----:B------:R-:W-:Y:S02]  /*9a80*/  HFMA2 R12, -RZ, RZ, 0, 5.9604644775390625e-08 ;  /* 0x00000001ff0c7431 */ /* 0x000fe400000001ff */
[----:B--2---:R-:W-:Y:S01]  /*9a90*/  IMAD.MOV.U32 R8, RZ, RZ, 0x192 ;  /* 0x00000192ff087424 */ /* 0x004fe200078e00ff */
[----:B------:R-:W2:Y:S01]  /*9aa0*/  LDCU.64 UR6, c[0x4][0xb8] ;  /* 0x01001700ff0677ac */ /* 0x000ea20008000a00 */
[----:B------:R-:W3:Y:S01]  /*9ab0*/  LDC.64 R14, c[0x4][R14] ;  /* 0x010000000e0e7b82 */ /* 0x000ee20000000a00 */
[----:B------:R-:W-:Y:S01]  /*9ac0*/  IMAD.MOV.U32 R13, RZ, RZ, RZ ;  /* 0x000000ffff0d7224 */ /* 0x000fe200078e00ff */
[----:B------:R-:W5:Y:S01]  /*9ad0*/  LDCU.64 UR4, c[0x4][0x28] ;  /* 0x01000500ff0477ac */ /* 0x000f620008000a00 */
[----:B-1----:R-:W-:Y:S01]  /*9ae0*/  IMAD.U32 R4, RZ, RZ, UR8 ;  /* 0x00000008ff047e24 */ /* 0x002fe2000f8e00ff */
[----:B------:R-:W-:Y:S01]  /*9af0*/  MOV R5, UR9 ;  /* 0x0000000900057c02 */ /* 0x000fe20008000f00 */
[----:B--2---:R-:W-:Y:S01]  /*9b00*/  IMAD.U32 R6, RZ, RZ, UR6 ;  /* 0x00000006ff067e24 */ /* 0x004fe2000f8e00ff */
[----:B------:R-:W-:Y:S01]  /*9b10*/  MOV R7, UR7 ;  /* 0x0000000700077c02 */ /* 0x000fe20008000f00 */
[----:B-----5:R-:W-:Y:S01]  /*9b20*/  IMAD.U32 R10, RZ, RZ, UR4 ;  /* 0x00000004ff0a7e24 */ /* 0x020fe2000f8e00ff */
[----:B------:R-:W-:-:S02]  /*9b30*/  MOV R11, UR5 ;  /* 0x00000005000b7c02 */ /* 0x000fc40008000f00 */
[----:B------:R-:W-:-:S07]  /*9b40*/  LEPC R20, `(.L_x_207) ;  /* 0x000000001014794e */ /* 0x000fce0000000000 */
[----:B---34-:R-:W-:Y:S05]  /*9b50*/  CALL.ABS.NOINC R14 ;  /* 0x000000000e007343 */ /* 0x018fea0003c00000 */
.L_x_207:
[----:B------:R-:W-:Y:S05]  /*9b60*/  WARPSYNC.ALL ;  /* 0x0000000000007948 */ /* 0x000fea0003800000 */
[----:B------:R-:W-:Y:S01]  /*9b70*/  R2UR UR4, R57 ;  /* 0x00000000390472ca */ /* 0x000fe200000e0000 */
[----:B------:R-:W-:-:S12]  /*9b80*/  UISETP.NE.AND UP0, UPT, UR36, URZ, UPT ;  /* 0x000000ff2400728c */ /* 0x000fd8000bf05270 */
[----:B--2---:R-:W1:Y:S02]  /*9b90*/  LDTM.x2 R22, tmem[UR4] ;  /* 0x00000004001679ee */ /* 0x004e6400080c0000 */
[----:B-1----:R-:W-:Y:S05]  /*9ba0*/  BRA.U !UP0, `(.L_x_208) ;  /* 0x0000000108047547 */ /* 0x002fea000b800000 */
[----:B------:R-:W-:Y:S05]  /*9bb0*/  BPT.TRAP 0x1 ;  /* 0x000000040000795c */ /* 0x000fea0000300000 */
.L_x_208:
[----:B------:R-:W-:Y:S01]  /*9bc0*/  PRMT R34, R27, 0x654, R34 ;  /* 0x000006541b227816 */ /* 0x000fe20000000022 */
[----:B------:R-:W-:-:S03]  /*9bd0*/  UISETP.NE.AND UP0, UPT, UR38, URZ, UPT ;  /* 0x000000ff2600728c */ /* 0x000fc6000bf05270 */
[----:B------:R1:W-:Y:S06]  /*9be0*/  SYNCS.ARRIVE.TRANS64.RED.A1T0 RZ, [R34+URZ], RZ ;  /* 0x000000ff22ff79a7 */ /* 0x0003ec00081004ff */
[----:B------:R-:W-:Y:S05]  /*9bf0*/  BRA.U UP0, `(.L_x_209) ;  /* 0x0000000100047547 */ /* 0x000fea000b800000 */
[----:B------:R-:W-:Y:S05]  /*9c00*/  BPT.TRAP 0x1 ;  /* 0x000000040000795c */ /* 0x000fea0000300000 */
.L_x_209:
[----:B------:R-:W-:-:S04]  /*9c10*/  MOV R0, UR43 ;  /* 0x0000002b00007c02 */ /* 0x000fc80008000f00 */
[----:B------:R-:W-:-:S04]  /*9c20*/  SHF.L.U32 R3, R0, 0x1f, RZ ;  /* 0x0000001f00037819 */ /* 0x000fc800000006ff */
[----:B------:R-:W2:Y:S02]  /*9c30*/  SYNCS.PHASECHK.TRANS64.TRYWAIT P0, [R26+URZ+0xa098], R3 ;  /* 0x00a098031a0075a7 */ /* 0x000ea400080011ff */
[----:B--2---:R-:W-:Y:S05]  /*9c40*/  @!P0 BRA `(.L_x_210) ;  /* 0x000000f8000c8947 */ /* 0x004fea0003800000 */
.L_x_401:
[----:B------:R-:W-:-:S09]  /*9c50*/  UISETP.NE.AND UP0, UPT, UR38, URZ, UPT ;  /* 0x000000ff2600728c */ /* 0x000fd2000bf05270 */
[----:B------:R-:W-:Y:S05]  /*9c60*/  BRA.U UP0, `(.L_x_211) ;  /* 0x0000000100047547 */ /* 0x000fea000b800000 */
[----:B------:R-:W-:Y:S05]  /*9c70*/  BPT.TRAP 0x1 ;  /* 0x000000040000795c */ /* 0x000fea0000300000 */
.L_x_211:
[----:B--2---:R-:W-:Y:S01]  /*9c80*/  MOV R3, 0x1 ;  /* 0x0000000100037802 */ /* 0x004fe20000000f00 */
[----:B------:R2:W1:Y:S03]  /*9c90*/  MUFU.RCP R5, R22 ;  /* 0x0000001600057308 */ /* 0x0004660000001000 */
[----:B------:R-:W-:-:S04]  /*9ca0*/  SHF.L.U32 R3, R3, 0x1f, RZ ;  /* 0x0000001f03037819 */ /* 0x000fc800000006ff */
[----:B------:R-:W5:Y:S02]  /*9cb0*/  SYNCS.PHASECHK.TRANS64.TRYWAIT P0, [R26+URZ+0xa0c8], R3 ;  /* 0x00a0c8031a0075a7 */ /* 0x000f6400080011ff */
[----:B-12--5:R-:W-:Y:S05]  /*9cc0*/  @!P0 BRA `(.L_x_212) ;  /* 0x000000f800008947 */ /* 0x026fea0003800000 */
.L_x_402:
[----:B------:R-:W1:Y:S01]  /*9cd0*/  LDCU UR4, c[0x0][0x708] ;  /* 0x0000e100ff0477ac */ /* 0x000e620008000800 */
[----:B------:R-:W-:Y:S01]  /*9ce0*/  FFMA R34, -R22, R5, 1 ;  /* 0x3f80000016227423 */ /* 0x000fe20000000105 */
[----:B------:R-:W-:Y:S03]  /*9cf0*/  BSSY.RECONVERGENT B2, `(.L_x_213) ;  /* 0x000000b000027945 */ /* 0x000fe60003800200 */
[----:B------:R-:W-:Y:S01]  /*9d00*/  FFMA R34, R5, R34, R5 ;  /* 0x0000002205227223 */ /* 0x000fe20000000005 */
[----:B-1----:R-:W-:-:S03]  /*9d10*/  MOV R3, UR4 ;  /* 0x0000000400037c02 */ /* 0x002fc60008000f00 */
[----:B------:R-:W-:Y:S01]  /*9d20*/  FFMA R5, R34, UR4, RZ ;  /* 0x0000000422057c23 */ /* 0x000fe200080000ff */
[----:B------:R-:W1:Y:S03]  /*9d30*/  FCHK P0, R3, R22 ;  /* 0x0000001603007302 */ /* 0x000e660000000000 */
[----:B------:R-:W-:-:S04]  /*9d40*/  FFMA R0, -R22, R5, UR4 ;  /* 0x0000000416007e23 */ /* 0x000fc80008000105 */
[----:B------:R-:W-:Y:S01]  /*9d50*/  FFMA R34, R34, R0, R5 ;  /* 0x0000000022227223 */ /* 0x000fe20000000005 */
[----:B-1----:R-:W-:Y:S05]  /*9d60*/  @!P0 BRA `(.L_x_214) ;  /* 0x00000000000c8947 */ /* 0x002fea0003800000 */
[----:B------:R-:W-:Y:S02]  /*9d70*/  MOV R4, 0x9d90 ;  /* 0x00009d9000047802 */ /* 0x000fe40000000f00 */
[----:B---34-:R-:W-:Y:S05]  /*9d80*/  CALL.REL.NOINC `($__internal_3_$__cuda_sm3x_div_rn_noftz_f32_slowpath) ;  /* 0x0000010000787944 */ /* 0x018fea0003c00000 */
[----:B------:R-:W-:Y:S02]  /*9d90*/  MOV R34, R0 ;  /* 0x0000000000227202 */ /* 0x000fe40000000f00 */
.L_x_214:
[----:B------:R-:W-:Y:S05]  /*9da0*/  BSYNC.RECONVERGENT B2 ;  /* 0x0000000000027941 */ /* 0x000fea0003800200 */
.L_x_213:
[----:B------:R-:W-:-:S05]  /*9db0*/  VIADD R0, R56, 0x180 ;  /* 0x0000018038007836 */ /* 0x000fca0000000000 */
[----:B------:R-:W-:-:S04]  /*9dc0*/  SHF.R.U32.HI R0, RZ, 0x15, R0 ;  /* 0x00000015ff007819 */ /* 0x000fc80000011600 */
[----:B------:R-:W-:-:S13]  /*9dd0*/  ISETP.NE.AND P0, PT, R29, R0, PT ;  /* 0x000000001d00720c */ /* 0x000fda0003f05270 */
[----:B------:R-:W-:Y:S05]  /*9de0*/  @!P0 BRA `(.L_x_215) ;  /* 0x0000000000408947 */ /* 0x000fea0003800000 */
[----:B------:R-:W-:Y:S01]  /*9df0*/  MOV R14, 0x8 ;  /* 0x00000008000e7802 */ /* 0x000fe20000000f00 */
[----:B------:R-:W1:Y:S01]  /*9e00*/  LDCU.64 UR8, c[0x4][0xb0] ;  /* 0x01001600ff0877ac */ /* 0x000e620008000a00 */
[----:B------:R-:W-:Y:S02]  /*9e10*/  HFMA2 R12, -RZ, RZ, 0, 5.9604644775390625e-08 ;  /* 0x00000001ff0c7431 */ /* 0x000fe400000001ff */
[----:B------:R-:W-:Y:S01]  /*9e20*/  IMAD.MOV.U32 R8, RZ, RZ, 0x192 ;  /* 0x00000192ff087424 */ /* 0x000fe200078e00ff */
        /* <DEDUP_REMOVED lines=12> */
.L_x_215:
[----:B------:R-:W-:Y:S05]  /*9ef0*/  WARPSYNC.ALL ;  /* 0x0000000000007948 */ /* 0x000fea0003800000 */
[----:B------:R-:W-:Y:S02]  /*9f00*/  R2UR UR4, R56 ;  /* 0x00000000380472ca */ /* 0x000fe400000e0000 */
[C---:B------:R-:W-:Y:S02]  /*9f10*/  IADD3 R38, P0, PT, R28.reuse, 0x2010, RZ ;  /* 0x000020101c267810 */ /* 0x040fe40007f1e0ff */
[----:B------:R-:W-:-:S03]  /*9f20*/  IADD3 R3, P1, PT, R28, 0x2000, RZ ;  /* 0x000020001c037810 */ /* 0x000fc60007f3e0ff */
[--C-:B------:R-:W-:Y:S02]  /*9f30*/  IMAD.X R39, RZ, RZ, R31.reuse, P0 ;  /* 0x000000ffff277224 */ /* 0x100fe400000e061f */
[----:B------:R-:W-:-:S04]  /*9f40*/  IMAD.X R37, RZ, RZ, R31, P1 ;  /* 0x000000ffff257224 */ /* 0x000fc800008e061f */
[----:B------:R-:W1:Y:S01]  /*9f50*/  LDTM.x16 R4, tmem[UR4+0x180] ;  /* 0x00018004000479ee */ /* 0x000e620008240000 */
[----:B------:R-:W-:-:S04]  /*9f60*/  SHF.R.U64 R0, R3, 0x3, R37 ;  /* 0x0000000303007819 */ /* 0x000fc80000001225 */
[----:B----4-:R-:W-:Y:S01]  /*9f70*/  LOP3.LUT R36, R3, 0x30, R0, 0x78, !PT ;  /* 0x0000003003247812 */ /* 0x010fe200078e7800 */
[----:B------:R-:W-:-:S05]  /*9f80*/  VIADD R0, R56, 0x190 ;  /* 0x0000019038007836 */ /* 0x000fca0000000000 */
[----:B------:R-:W-:-:S04]  /*9f90*/  SHF.R.U32.HI R0, RZ, 0x15, R0 ;  /* 0x00000015ff007819 */ /* 0x000fc80000011600 */
[----:B------:R-:W-:Y:S01]  /*9fa0*/  ISETP.NE.AND P0, PT, R29, R0, PT ;  /* 0x000000001d00720c */ /* 0x000fe20003f05270 */
[----:B-1----:R-:W-:Y:S01]  /*9fb0*/  FMUL2 R20, R34.F32, R8.F32x2.HI_LO ;  /* 0x000000082214724a */ /* 0x002fe20000040000 */
[----:B------:R-:W-:Y:S01]  /*9fc0*/  SHF.R.U64 R9, R38, 0x3, R39 ;  /* 0x0000000326097819 */ /* 0x000fe20000001227 */
[C---:B------:R-:W-:Y:S02]  /*9fd0*/  FMUL2 R4, R34.reuse.F32, R4.F32x2.HI_LO ;  /* 0x000000042204724a */ /* 0x040fe40000040000 */
[----:B------:R-:W-:Y:S01]  /*9fe0*/  FMUL2 R6, R34.F32, R6.F32x2.HI_LO ;  /* 0x000000062206724a */ /* 0x000fe20000040000 */
        /* <DEDUP_REMOVED lines=10> */
[----:B------:R-:W-:-:S02]  /*a090*/  F2FP.F16.F32.PACK_AB R4, R13, R12 ;  /* 0x0000000c0d04723e */ /* 0x000fc400000000ff */
[----:B------:R-:W-:Y:S01]  /*a0a0*/  F2FP.F16.F32.PACK_AB R5, R15, R14 ;  /* 0x0000000e0f05723e */ /* 0x000fe200000000ff */
[----:B------:R1:W-:Y:S01]  /*a0b0*/  ST.E.128 desc[UR48][R36.64], R8 ;  /* 0x0000000824007985 */ /* 0x0003e2000c101d30 */
[----:B------:R-:W-:Y:S02]  /*a0c0*/  F2FP.F16.F32.PACK_AB R6, R17, R16 ;  /* 0x000000101106723e */ /* 0x000fe400000000ff */
[----:B------:R-:W-:-:S05]  /*a0d0*/  F2FP.F16.F32.PACK_AB R7, R19, R18 ;  /* 0x000000121307723e */ /* 0x000fca00000000ff */
[----:B------:R1:W-:Y:S01]  /*a0e0*/  ST.E.128 desc[UR48][R38.64], R4 ;  /* 0x0000000426007985 */ /* 0x0003e2000c101d30 */
[----:B------:R-:W-:Y:S05]  /*a0f0*/  @!P0 BRA `(.L_x_216) ;  /* 0x0000000000408947 */ /* 0x000fea0003800000 */
[----:B------:R-:W-:Y:S01]  /*a100*/  MOV R14, 0x8 ;  /* 0x00000008000e7802 */ /* 0x000fe20000000f00 */
[----:B------:R-:W2:Y:S01]  /*a110*/  LDCU.64 UR8, c[0x4][0xb0] ;  /* 0x01001600ff0877ac */ /* 0x000ea20008000a00 */
[----:B------:R-:W-:Y:S02]  /*a120*/  HFMA2 R12, -RZ, RZ, 0, 5.9604644775390625e-08 ;  /* 0x00000001ff0c7431 */ /* 0x000fe400000001ff */
[----:B-1----:R-:W-:Y:S01]  /*a130*/  IMAD.MOV.U32 R8, RZ, RZ, 0x192 ;  /* 0x00000192ff087424 */ /* 0x002fe200078e00ff */
[----:B------:R-:W1:Y:S01]  /*a140*/  LDCU.64 UR6, c[0x4][0xb8] ;  /* 0x01001700ff0677ac */ /* 0x000e620008000a00 */
[----:B------:R-:W4:Y:S01]  /*a150*/  LDC.64 R14, c[0x4][R14] ;  /* 0x010000000e0e7b82 */ /* 0x000f220000000a00 */
[----:B------:R-:W-:Y:S01]  /*a160*/  IMAD.MOV.U32 R13, RZ, RZ, RZ ;  /* 0x000000ffff0d7224 */ /* 0x000fe200078e00ff */
[----:B------:R-:W5:Y:S01]  /*a170*/  LDCU.64 UR4, c[0x4][0x40] ;  /* 0x01000800ff0477ac */ /* 0x000f620008000a00 */
[----:B--2---:R-:W-:Y:S01]  /*a180*/  IMAD.U32 R4, RZ, RZ, UR8 ;  /* 0x00000008ff047e24 */ /* 0x004fe2000f8e00ff */
[----:B------:R-:W-:Y:S01]  /*a190*/  MOV R5, UR9 ;  /* 0x0000000900057c02 */ /* 0x000fe20008000f00 */
[----:B-1----:R-:W-:Y:S01]  /*a1a0*/  IMAD.U32 R6, RZ, RZ, UR6 ;  /* 0x00000006ff067e24 */ /* 0x002fe2000f8e00ff */
[----:B------:R-:W-:Y:S01]  /*a1b0*/  MOV R7, UR7 ;  /* 0x0000000700077c02 */ /* 0x000fe20008000f00 */
[----:B-----5:R-:W-:Y:S01]  /*a1c0*/  IMAD.U32 R10, RZ, RZ, UR4 ;  /* 0x00000004ff0a7e24 */ /* 0x020fe2000f8e00ff */
[----:B------:R-:W-:-:S02]  /*a1d0*/  MOV R11, UR5 ;  /* 0x00000005000b7c02 */ /* 0x000fc40008000f00 */
[----:B------:R-:W-:-:S07]  /*a1e0*/  LEPC R20, `(.L_x_216) ;  /* 0x000000001014794e */ /* 0x000fce0000000000 */
[----:B---34-:R-:W-:Y:S05]  /*a1f0*/  CALL.ABS.NOINC R14 ;  /* 0x000000000e007343 */ /* 0x018fea0003c00000 */
.L_x_216:
[----:B------:R-:W2:Y:S01]  /*a200*/  LDCU.64 UR4, c[0x0][0x880] ;  /* 0x00011000ff0477ac */ /* 0x000ea20008000a00 */
[C---:B------:R-:W-:Y:S02]  /*a210*/  IADD3 R3, P2, PT, R28.reuse, 0x2020, RZ ;  /* 0x000020201c037810 */ /* 0x040fe40007f5e0ff */
[----:B------:R-:W-:-:S03]  /*a220*/  IADD3 R30, P1, PT, R28, 0x2030, RZ ;  /* 0x000020301c1e7810 */ /* 0x000fc60007f3e0ff */
[--C-:B------:R-:W-:Y:S02]  /*a230*/  IMAD.X R29, RZ, RZ, R31.reuse, P2 ;  /* 0x000000ffff1d7224 */ /* 0x100fe400010e061f */
[----:B------:R-:W-:-:S03]  /*a240*/  IMAD.X R31, RZ, RZ, R31, P1 ;  /* 0x000000ffff1f7224 */ /* 0x000fc600008e061f */
[----:B------:R-:W-:-:S04]  /*a250*/  SHF.R.U64 R0, R3, 0x3, R29 ;  /* 0x0000000303007819 */ /* 0x000fc8000000121d */
[----:B------:R-:W-:Y:S02]  /*a260*/  LOP3.LUT R28, R3, 0x30, R0, 0x78, !PT ;  /* 0x00000030031c7812 */ /* 0x000fe400078e7800 */
[----:B--2---:R-:W-:-:S04]  /*a270*/  ISETP.NE.U32.AND P0, PT, RZ, UR4, PT ;  /* 0x00000004ff007c0c */ /* 0x004fc8000bf05070 */
[----:B------:R-:W-:Y:S01]  /*a280*/  ISETP.NE.AND.EX P0, PT, RZ, UR5, PT, P0 ;  /* 0x00000005ff007c0c */ /* 0x000fe2000bf05300 */
[----:B------:R-:W-:Y:S05]  /*a290*/  WARPSYNC.ALL ;  /* 0x0000000000007948 */ /* 0x000fea0003800000 */
[----:B------:R-:W-:-:S13]  /*a2a0*/  R2UR UR4, R56 ;  /* 0x00000000380472ca */ /* 0x000fda00000e0000 */
[----:B-1----:R-:W1:Y:S02]  /*a2b0*/  LDTM.x16 R4, tmem[UR4+0x190] ;  /* 0x00019004000479ee */ /* 0x002e640008240000 */
        /* <DEDUP_REMOVED lines=20> */
[----:B------:R-:W-:Y:S01]  /*a400*/  @!PT LDS RZ, [RZ] ;  /* 0x00000000fffff984 */ /* 0x000fe20000000800 */
[----:B------:R-:W-:Y:S01]  /*a410*/  @!PT LDS RZ, [RZ] ;  /* 0x00000000fffff984 */ /* 0x000fe20000000800 */
[----:B------:R-:W-:Y:S01]  /*a420*/  @!PT LDS RZ, [RZ] ;  /* 0x00000000fffff984 */ /* 0x000fe20000000800 */
[----:B------:R-:W-:Y:S01]  /*a430*/  @!PT LDS RZ, [RZ] ;  /* 0x00000000fffff984 */ /* 0x000fe20000000800 */
[----:B------:R2:W-:Y:S06]  /*a440*/  MEMBAR.ALL.CTA ;  /* 0x0000000000007992 */ /* 0x0005ec0000008000 */
[----:B--2---:R-:W2:Y:S01]  /*a450*/  FENCE.VIEW.ASYNC.S ;  /* 0x00000000000073c6 */ /* 0x004ea20000000000 */
[----:B------:R-:W-:Y:S05]  /*a460*/  @!P0 BRA `(.L_x_217) ;  /* 0x0000000400008947 */ /* 0x000fea0003800000 */
[C---:B------:R-:W-:Y:S01]  /*a470*/  FSETP.GEU.AND P0, PT, R22.reuse, 1.175494350822287508e-38, PT ;  /* 0x008000001600780b */ /* 0x040fe20003f0e000 */
[----:B------:R-:W4:Y:S01]  /*a480*/  LDCU UR4, c[0x0][0x380] ;  /* 0x00007000ff0477ac */ /* 0x000f220008000800 */
[----:B------:R-:W-:Y:S01]  /*a490*/  MOV R0, 0x3e055027 ;  /* 0x3e05502700007802 */ /* 0x000fe20000000f00 */
[----:B------:R-:W-:Y:S01]  /*a4a0*/  BSSY.RECONVERGENT B0, `(.L_x_217) ;  /* 0x000003c000007945 */ /* 0x000fe20003800200 */
[----:B-1----:R-:W-:Y:S01]  /*a4b0*/  FSEL R5, RZ, -23, P0 ;  /* 0xc1b80000ff057808 */ /* 0x002fe20000000000 */
[----:B------:R-:W1:Y:S08]  /*a4c0*/  LDCU UR5, c[0x0][0x700] ;  /* 0x0000e000ff0577ac */ /* 0x000e700008000800 */
        /* <DEDUP_REMOVED lines=19> */
[----:B------:R-:W-:Y:S02]  /*a600*/  LEA R0, R35, R2, 0x8 ;  /* 0x0000000223007211 */ /* 0x000fe400078e40ff */
[----:B------:R-:W-:Y:S01]  /*a610*/  MOV R3, 0x7f800000 ;  /* 0x7f80000000037802 */ /* 0x000fe20000000f00 */
[----:B------:R-:W-:Y:S01]  /*a620*/  FFMA R4, R4, 0.69314718246459960938, R5 ;  /* 0x3f31721804047823 */ /* 0x000fe20000000005 */
[----:B------:R-:W-:-:S03]  /*a630*/  IADD3 R0, PT, PT, R0, 0x80, RZ ;  /* 0x0000008000007810 */ /* 0x000fc60007ffe0ff */
[----:B------:R-:W-:Y:S01]  /*a640*/  @P0 FFMA R4, R22, R3, +INF ;  /* 0x7f80000016040423 */ /* 0x000fe20000000003 */
[----:B----4-:R-:W-:-:S04]  /*a650*/  ISETP.GE.AND P0, PT, R0, UR4, PT ;  /* 0x0000000400007c0c */ /* 0x010fc8000bf06270 */
[----:B------:R-:W-:-:S05]  /*a660*/  FSEL R4, R4, -INF , P1 ;  /* 0xff80000004047808 */ /* 0x000fca0000800000 */
[----:B-1----:R-:W-:-:S04]  /*a670*/  FFMA R23, R23, UR5, R4 ;  /* 0x0000000517177c23 */ /* 0x002fc80008000004 */
[----:B------:R-:W-:Y:S05]  /*a680*/  @P0 BRA `(.L_x_218) ;  /* 0x0000000000740947 */ /* 0x000fea0003800000 */
[----:B------:R-:W1:Y:S01]  /*a690*/  LDCU UR7, c[0x0][0x38c] ;  /* 0x00007180ff0777ac */ /* 0x000e620008000800 */
[----:B------:R-:W4:Y:S01]  /*a6a0*/  LDCU UR6, c[0x0][0x890] ;  /* 0x00011200ff0677ac */ /* 0x000f220008000800 */
[----:B------:R-:W5:Y:S01]  /*a6b0*/  LDCU.64 UR4, c[0x0][0x888] ;  /* 0x00011100ff0477ac */ /* 0x000f620008000a00 */
[----:B-1----:R-:W1:Y:S01]  /*a6c0*/  I2F.U32.RP R6, UR7 ;  /* 0x0000000700067d06 */ /* 0x002e620008209000 */
[----:B------:R-:W-:Y:S01]  /*a6d0*/  ISETP.NE.U32.AND P0, PT, RZ, UR7, PT ;  /* 0x00000007ff007c0c */ /* 0x000fe2000bf05070 */
[----:B----4-:R-:W-:-:S06]  /*a6e0*/  IMAD R33, R33, UR6, R0 ;  /* 0x0000000621217c24 */ /* 0x010fcc000f8e0200 */
[----:B-1----:R-:W1:Y:S02]  /*a6f0*/  MUFU.RCP R4, R6 ;  /* 0x0000000600047308 */ /* 0x002e640000001000 */
[----:B-1----:R-:W-:-:S06]  /*a700*/  IADD3 R4, PT, PT, R4, 0xffffffe, RZ ;  /* 0x0ffffffe04047810 */ /* 0x002fcc0007ffe0ff */
[----:B------:R-:W1:Y:S02]  /*a710*/  F2I.FTZ.U32.TRUNC.NTZ R3, R4 ;  /* 0x0000000400037305 */ /* 0x000e64000021f000 */
[----:B-1----:R-:W-:-:S05]  /*a720*/  IADD3 R2, PT, PT, RZ, -R3, RZ ;  /* 0x80000003ff027210 */ /* 0x002fca0007ffe0ff */
[----:B------:R-:W-:Y:S02]  /*a730*/  IMAD R5, R2, UR7, RZ ;  /* 0x0000000702057c24 */ /* 0x000fe4000f8e02ff */
[----:B------:R-:W-:-:S05]  /*a740*/  HFMA2 R2, -RZ, RZ, 0, 0 ;  /* 0x00000000ff027431 */ /* 0x000fca00000001ff */
[----:B------:R-:W-:-:S06]  /*a750*/  IMAD.HI.U32 R5, R3, R5, R2 ;  /* 0x0000000503057227 */ /* 0x000fcc00078e0002 */
[----:B------:R-:W-:Y:S02]  /*a760*/  IMAD.HI.U32 R2, R5, R32, RZ ;  /* 0x0000002005027227 */ /* 0x000fe400078e00ff */
[----:B------:R-:W1:Y:S03]  /*a770*/  LDC.64 R4, c[0x0][0x880] ;  /* 0x00022000ff047b82 */ /* 0x000e660000000a00 */
        /* <DEDUP_REMOVED lines=9> */
[----:B-----5:R-:W-:-:S04]  /*a810*/  IMAD R33, R2, UR5, R33 ;  /* 0x0000000502217c24 */ /* 0x020fc8000f8e0221 */
[----:B------:R-:W-:-:S04]  /*a820*/  IMAD R32, R3, UR7, R32 ;  /* 0x0000000703207c24 */ /* 0x000fc8000f8e0220 */
[----:B------:R-:W-:-:S04]  /*a830*/  IMAD R33, R32, UR4, R33 ;  /* 0x0000000420217c24 */ /* 0x000fc8000f8e0221 */
[----:B-1----:R-:W-:-:S05]  /*a840*/  IMAD.WIDE.U32 R4, R33, 0x4, R4 ;  /* 0x0000000421047825 */ /* 0x002fca00078e0004 */
[----:B------:R1:W-:Y:S02]  /*a850*/  STG.E desc[UR48][R4.64], R23 ;  /* 0x0000001704007986 */ /* 0x0003e4000c101930 */
.L_x_218:
[----:B------:R-:W-:Y:S05]  /*a860*/  BSYNC.RECONVERGENT B0 ;  /* 0x0000000000007941 */ /* 0x000fea0003800200 */
.L_x_217:
[----:B------:R-:W-:Y:S01]  /*a870*/  UISETP.NE.AND UP0, UPT, UR38, URZ, UPT ;  /* 0x000000ff2600728c */ /* 0x000fe2000bf05270 */
[----:B------:R-:W-:-:S08]  /*a880*/  NOP ;  /* 0x0000000000007918 */ /* 0x000fd00000000000 */
[----:B------:R-:W-:Y:S05]  /*a890*/  BRA.U UP0, `(.L_x_219) ;  /* 0x0000000100087547 */ /* 0x000fea000b800000 */
[----:B------:R-:W-:Y:S05]  /*a8a0*/  BPT.TRAP 0x1 ;  /* 0x000000040000795c */ /* 0x000fea0000300000 */
[----:B------:R-:W-:Y:S05]  /*a8b0*/  BPT.TRAP 0x1 ;  /* 0x000000040000795c */ /* 0x000fea0000300000 */
.L_x_219:
[----:B------:R-:W-:Y:S01]  /*a8c0*/  IADD3 R0, PT, PT, R26, 0xa0a8, RZ ;  /* 0x0000a0a81a007810 */ /* 0x000fe20007ffe0ff */
[----:B------:R-:W-:-:S03]  /*a8d0*/  UISETP.NE.AND UP0, UPT, UR38, URZ, UPT ;  /* 0x000000ff2600728c */ /* 0x000fc6000bf05270 */
[----:B------:R-:W-:-:S04]  /*a8e0*/  PRMT R0, R27, 0x654, R0 ;  /* 0x000006541b007816 */ /* 0x000fc80000000000 */
[----:B--2---:R2:W-:Y:S02]  /*a8f0*/  SYNCS.ARRIVE.TRANS64.RED.A1T0 RZ, [R0+URZ], RZ ;  /* 0x000000ff00ff79a7 */ /* 0x0045e400081004ff */
[----:B------:R-:W-:Y:S05]  /*a900*/  BRA.U UP0, `(.L_x_220) ;  /* 0x0000000100047547 */ /* 0x000fea000b800000 */
[----:B------:R-:W-:Y:S05]  /*a910*/  BPT.TRAP 0x1 ;  /* 0x000000040000795c */ /* 0x000fea0000300000 */
.L_x_220:
[----:B------:R-:W-:Y:S01]  /*a920*/  SYNCS.ARRIVE.TRANS64.A1T0 RZ, [R26+URZ+0xa0b8], RZ ;  /* 0x00a0b8ff1aff79a7 */ /* 0x000fe200081000ff */
[----:B------:R-:W-:Y:S05]  /*a930*/  EXIT ;  /* 0x000000000000794d */ /* 0x000fea0003800000 */
.L_x_27:
[----:B------:R-:W-:-:S08]  /*a940*/  NOP ;  /* 0x0000000000007918 */ /* 0x000fd00000000000 */
[----:B------:R-:W1:Y:S02]  /*a950*/  USETMAXREG.TRY_ALLOC.CTAPOOL UP0, 0xc0 ;  /* 0x000000c0000079c8 */ /* 0x000e640008000600 */
[----:B-1----:R-:W-:Y:S05]  /*a960*/  BRA.U !UP0, `(.L_x_27) ;  /* 0xfffffffd08f47547 */ /* 0x002fea000b83ffff */
[----:B------:R-:W1:Y:S01]  /*a970*/  S2UR UR8, SR_CTAID.X ;  /* 0x00000000000879c3 */ /* 0x000e620000002500 */
[----:B------:R-:W2:Y:S02]  /*a980*/  LDCU.64 UR4, c[0x0][0x380] ;  /* 0x00007000ff0477ac */ /* 0x000ea40008000a00 */
[----:B--2---:R-:W-:Y:S02]  /*a990*/  UISETP.NE.AND UP0, UPT, UR5, URZ, UPT ;  /* 0x000000ff0500728c */ /* 0x004fe4000bf05270 */
[----:B-1----:R-:W-:-:S04]  /*a9a0*/  USHF.L.U32 UR9, UR8, 0x8, URZ ;  /* 0x0000000808097899 */ /* 0x002fc800080006ff */
[----:B------:R-:W-:-:S06]  /*a9b0*/  UISETP.GE.U32.OR UP0, UPT, UR9, UR4, !UP0 ;  /* 0x000000040900728c */ /* 0x000fcc000c706470 */
[----:B------:R-:W-:-:S13]  /*a9c0*/  PLOP3.LUT P0, PT, PT, PT, UP0, 0x80, 0x8 ;  /* 0x000000000008781c */ /* 0x000fda0003f0f008 */
[----:B------:R-:W-:Y:S05]  /*a9d0*/  @P0 EXIT ;  /* 0x000000000000094d */ /* 0x000fea0003800000 */
[----:B------:R-:W-:Y:S02]  /*a9e0*/  UIADD3 UR10, UPT, UPT, UR5, 0x7f, URZ ;  /* 0x0000007f050a7890 */ /* 0x000fe4000fffe0ff */
[----:B------:R-:W-:Y:S02]  /*a9f0*/  ULEA UR4, UR8, 0x2, 0x1 ;  /* 0x0000000208047891 */ /* 0x000fe4000f8e08ff */
[----:B------:R-:W-:Y:S02]  /*aa00*/  USHF.R.S32.HI UR9, URZ, 0x1f, UR10 ;  /* 0x0000001fff097899 */ /* 0x000fe4000801140a */
[----:B------:R-:W-:Y:S02]  /*aa10*/  ULOP3.LUT UR4, UR4, 0x1fffffe, URZ, 0xc0, !UPT ;  /* 0x01fffffe04047892 */ /* 0x000fe4000f8ec0ff */
[----:B------:R-:W-:Y:S02]  /*aa20*/  ULEA.HI UR9, UR9, UR10, URZ, 0x7 ;  /* 0x0000000a09097291 */ /* 0x000fe4000f8f38ff */
[----:B------:R-:W-:-:S02]  /*aa30*/  UISETP.NE.AND UP1, UPT, UR55, URZ, UPT ;  /* 0x000000ff3700728c */ /* 0x000fc4000bf25270 */
[----:B------:R-:W-:Y:S02]  /*aa40*/  USHF.R.S32.HI UR9, URZ, 0x7, UR9 ;  /* 0x00000007ff097899 */ /* 0x000fe40008011409 */
[----:B------:R-:W-:Y:S02]  /*aa50*/  USEL UR46, UR7, UR6, UP1 ;  /* 0x00000006072e7287 */ /* 0x000fe40008800000 */
[----:B------:R-:W-:Y:S02]  /*aa60*/  UISETP.LT.AND UP0, UPT, UR9, UR4, UPT ;  /* 0x000000040900728c */ /* 0x000fe4000bf01270 */
[----:B------:R-:W-:Y:S02]  /*aa70*/  ULOP3.LUT UR46, UR46, 0x1, URZ, 0xc0, !UPT ;  /* 0x000000012e2e7892 */ /* 0x000fe4000f8ec0ff */
[----:B------:R-:W-:-:S04]  /*aa80*/  USEL UR38, UR9, UR4, UP0 ;  /* 0x0000000409267287 */ /* 0x000fc80008000000 */
[----:B------:R-:W-:-:S04]  /*aa90*/  UISETP.LT.AND UP0, UPT, UR38, 0x2, UPT ;  /* 0x000000022600788c */ /* 0x000fc8000bf01270 */
[----:B------:R-:W-:Y:S02]  /*aaa0*/  USEL UR53, UR38, 0x2, UP0 ;  /* 0x0000000226357887 */ /* 0x000fe40008000000 */
[----:B------:R-:W-:Y:S02]  /*aab0*/  UISETP.NE.U32.AND UP0, UPT, UR46, 0x1, UPT ;  /* 0x000000012e00788c */ /* 0x000fe4000bf05070 */
[----:B------:R-:W-:-:S07]  /*aac0*/  UIADD3 UR4, UPT, UPT, -UR53, UR38, URZ ;  /* 0x0000002635047290 */ /* 0x000fce000fffe1ff */
[----:B------:R-:W-:Y:S05]  /*aad0*/  BRA.U !UP0, `(.L_x_221) ;  /* 0x0000000108047547 */ /* 0x000fea000b800000 */
[----:B------:R-:W-:Y:S05]  /*aae0*/  BPT.TRAP 0x1 ;  /* 0x000000040000795c */ /* 0x000fea0000300000 */
.L_x_221:
[----:B------:R-:W1:Y:S01]  /*aaf0*/  S2UR UR42, SR_CgaCtaId ;  /* 0x00000000002a79c3 */ /* 0x000e620000008800 */
[----:B------:R-:W-:Y:S01]  /*ab00*/  UISETP.NE.AND UP0, UPT, UR55, URZ, UPT ;  /* 0x000000ff3700728c */ /* 0x000fe2000bf05270 */
[----:B------:R-:W-:Y:S01]  /*ab10*/  MOV R3, 0x1 ;  /* 0x0000000100037802 */ /* 0x000fe20000000f00 */
[----:B------:R-:W-:Y:S01]  /*ab20*/  UMOV UR5, 0x400 ;  /* 0x0000040000057882 */ /* 0x000fe20000000000 */
[----:B------:R-:W-:Y:S02]  /*ab30*/  USHF.L.U32 UR45, UR45, 0x3, URZ ;  /* 0x000000032d2d7899 */ /* 0x000fe400080006ff */
[----:B------:R-:W-:Y:S01]  /*ab40*/  SHF.L.U32 R3, R3, 0x1f, RZ ;  /* 0x0000001f03037819 */ /* 0x000fe200000006ff */
[----:B------:R-:W-:Y:S01]  /*ab50*/  UMOV UR52, 0x1 ;  /* 0x0000000100347882 */ /* 0x000fe20000000000 */
[----:B-1----:R-:W-:-:S04]  /*ab60*/  ULEA UR42, UR42, UR5, 0x18 ;  /* 0x000000052a2a7291 */ /* 0x002fc8000f8ec0ff */
[----:B------:R-:W-:Y:S02]  /*ab70*/  UIADD3 UR5, UPT, UPT, UR42, 0xa078, URZ ;  /* 0x0000a0782a057890 */ /* 0x000fe4000fffe0ff */
[----:B------:R-:W-:Y:S02]  /*ab80*/  @!UP0 UIADD3 UR5, UPT, UPT, UR42, 0xa088, URZ ;  /* 0x0000a0882a058890 */ /* 0x000fe4000fffe0ff */
[----:B------:R-:W-:-:S07]  /*ab90*/  UIADD3 UR44, UPT, UPT, UR42, UR45, URZ ;  /* 0x0000002d2a2c7290 */ /* 0x000fce000fffe0ff */
[----:B------:R-:W1:Y:S02]  /*aba0*/  SYNCS.PHASECHK.TRANS64.TRYWAIT P0, [UR5], R3 ;  /* 0x00000003ff0075a7 */ /* 0x000e640008001105 */
[----:B-1----:R-:W-:Y:S05]  /*abb0*/  @!P0 BRA `(.L_x_222) ;  /* 0x000000e800588947 */ /* 0x002fea0003800000 */
.L_x_404:
[----:B------:R-:W-:Y:S01]  /*abc0*/  UISETP.GE.AND UP0, UPT, UR4, 0x1, UPT ;  /* 0x000000010400788c */ /* 0x000fe2000bf06270 */
[----:B------:R-:W-:Y:S01]  /*abd0*/  HFMA2 R2, -RZ, RZ, 0, 0 ;  /* 0x00000000ff027431 */ /* 0x000fe200000001ff */
[----:B------:R-:W-:Y:S01]  /*abe0*/  MOV R17, 0xff800000 ;  /* 0xff80000000117802 */ /* 0x000fe20000000f00 */
[----:B------:R-:W-:Y:S01]  /*abf0*/  HFMA2 R16, -RZ, RZ, 0, 0 ;  /* 0x00000000ff107431 */ /* 0x000fe200000001ff */
[----:B------:R-:W-:Y:S01]  /*ac00*/  UMOV UR49, 0x1 ;  /* 0x0000000100317882 */ /* 0x000fe20000000000 */
[----:B------:R-:W-:Y:S01]  /*ac10*/  UMOV UR51, URZ ;  /* 0x000000ff00337c82 */ /* 0x000fe20008000000 */
[----:B------:R-:W-:-:S03]  /*ac20*/  UMOV UR50, URZ ;  /* 0x000000ff00327c82 */ /* 0x000fc60008000000 */
[----:B------:R-:W-:Y:S05]  /*ac30*/  BRA.U !UP0, `(.L_x_223) ;  /* 0x0000004508a07547 */ /* 0x000fea000b800000 */
[----:B------:R-:W-:Y:S01]  /*ac40*/  ULOP3.LUT UR41, URZ, UR53, URZ, 0x33, !UPT ;  /* 0x00000035ff297292 */ /* 0x000fe2000f8e33ff */
[----:B------:R-:W-:Y:S01]  /*ac50*/  MOV R16, RZ ;  /* 0x000000ff00107202 */ /* 0x000fe20000000f00 */
[----:B------:R-:W2:Y:S01]  /*ac60*/  LDCU UR36, c[0x0][0x704] ;  /* 0x0000e080ff2477ac */ /* 0x000ea20008000800 */
[----:B------:R-:W-:Y:S01]  /*ac70*/  MOV R156, 0xff800000 ;  /* 0xff800000009c7802 */ /* 0x000fe20000000f00 */
[----:B------:R-:W-:Y:S01]  /*ac80*/  UIADD3 UR41, UPT, UPT, UR41, UR38, URZ ;  /* 0x0000002629297290 */ /* 0x000fe2000fffe0ff */
[----:B------:R-:W-:Y:S01]  /*ac90*/  UMOV UR50, URZ ;  /* 0x000000ff00327c82 */ /* 0x000fe20008000000 */
[----:B------:R-:W-:Y:S01]  /*aca0*/  UMOV UR49, 0x1 ;  /* 0x0000000100317882 */ /* 0x000fe20000000000 */
[----:B------:R-:W-:Y:S01]  /*acb0*/  UMOV UR52, 0x1 ;  /* 0x0000000100347882 */ /* 0x000fe20000000000 */
[----:B------:R-:W-:-:S08]  /*acc0*/  UMOV UR51, URZ ;  /* 0x000000ff00337c82 */ /* 0x000fd00008000000 */
.L_x_244:
[----:B------:R-:W3:Y:S01]  /*acd0*/  S2R R2, SR_TID.X ;  /* 0x0000000000027919 */ /* 0x000ee20000002100 */
[----:B------:R-:W-:Y:S01]  /*ace0*/  UISETP.NE.AND UP0, UPT, UR55, URZ, UPT ;  /* 0x000000ff3700728c */ /* 0x000fe2000bf05270 */
[----:B------:R-:W-:-:S03]  /*acf0*/  UMOV UR4, 0x20 ;  /* 0x0000002000047882 */ /* 0x000fc60000000000 */
[----:B------:R-:W-:Y:S02]  /*ad00*/  USEL UR4, UR4, 0xa0, UP0 ;  /* 0x000000a004047887 */ /* 0x000fe40008000000 */
[----:B------:R-:W-:Y:S01]  /*ad10*/  USEL UR5, UR48, UR47, UP0 ;  /* 0x0000002f30057287 */ /* 0x000fe20008000000 */
[----:B---3--:R-:W-:-:S05]  /*ad20*/  IMAD.U32 R18, R2, 0x10000, RZ ;  /* 0x0001000002127824 */ /* 0x008fca00078e00ff */
[----:B------:R-:W-:-:S05]  /*ad30*/  LOP3.LUT R18, R18, 0x600000, RZ, 0xc0, !PT ;  /* 0x0060000012127812 */ /* 0x000fca00078ec0ff */
[----:B-1----:R-:W-:Y:S01]  /*ad40*/  VIADD R0, R18, UR4 ;  /* 0x0000000412007c36 */ /* 0x002fe20008000000 */
[----:B------:R-:W-:Y:S02]  /*ad50*/  USEL UR4, UR51, UR50, UP0 ;  /* 0x0000003233047287 */ /* 0x000fe40008000000 */
[----:B------:R-:W-:-:S03]  /*ad60*/  UISETP.GT.U32.AND UP0, UPT, UR5, 0x1, UPT ;  /* 0x000000010500788c */ /* 0x000fc6000bf04070 */
[----:B------:R-:W1:Y:S02]  /*ad70*/  SHFL.IDX PT, R0, R0, RZ, 0x1f ;  /* 0x00001fff00007589 */ /* 0x000e6400000e0000 */
[----:B-1----:R-:W-:-:S04]  /*ad80*/  R2UR UR40, R0 ;  /* 0x00000000002872ca */ /* 0x002fc800000e0000 */
[----:B--2---:R-:W-:Y:S11]  /*ad90*/  BRA.U UP0, `(.L_x_224) ;  /* 0x0000000100047547 */ /* 0x004ff6000b800000 */
[----:B--2---:R-:W-:Y:S05]  /*ada0*/  BPT.TRAP 0x1 ;  /* 0x000000040000795c */ /* 0x004fea0000300000 */
.L_x_224:
[----:B------:R-:W1:Y:S01]  /*adb0*/  S2UR UR37, SR_CgaCtaId ;  /* 0x00000000002579c3 */ /* 0x000e620000008800 */
[----:B------:R-:W-:Y:S01]  /*adc0*/  UISETP.NE.AND UP0, UPT, UR55, URZ, UPT ;  /* 0x000000ff3700728c */ /* 0x000fe2000bf05270 */
[----:B------:R-:W-:Y:S01]  /*add0*/  IMAD.U32 R3, RZ, RZ, UR4 ;  /* 0x00000004ff037e24 */ /* 0x000fe2000f8e00ff */
[----:B------:R-:W-:Y:S01]  /*ade0*/  UMOV UR5, 0x400 ;  /* 0x0000040000057882 */ /* 0x000fe20000000000 */
[----:B------:R-:W-:Y:S01]  /*adf0*/  SHF.R.U32.HI R2, RZ, 0x5, R2 ;  /* 0x00000005ff027819 */ /* 0x000fe20000011602 */
[----:B------:R-:W-:Y:S01]  /*ae00*/  USEL UR4, URZ, 0x80, UP0 ;  /* 0x00000080ff047887 */ /* 0x000fe20008000000 */
[----:B------:R-:W-:Y:S02]  /*ae10*/  SHF.R.U32.HI R22, RZ, 0x15, R18 ;  /* 0x00000015ff167819 */ /* 0x000fe40000011612 */
[----:B------:R-:W-:Y:S02]  /*ae20*/  SHF.L.U32 R3, R3, 0x1f, RZ ;  /* 0x0000001f03037819 */ /* 0x000fe400000006ff */
[----:B------:R-:W-:-:S02]  /*ae30*/  LOP3.LUT R19, R2, 0x3, RZ, 0xc0, !PT ;  /* 0x0000000302137812 */ /* 0x000fc400078ec0ff */
[----:B------:R-:W-:Y:S02]  /*ae40*/  LOP3.LUT R18, R18, UR4, RZ, 0xfc, !PT ;  /* 0x0000000412127c12 */ /* 0x000fe4000f8efcff */
[----:B------:R-:W-:Y:S01]  /*ae50*/  ISETP.NE.AND P0, PT, R19, R22, PT ;  /* 0x000000161300720c */ /* 0x000fe20003f05270 */
[----:B-1----:R-:W-:-:S04]  /*ae60*/  ULEA UR37, UR37, UR5, 0x18 ;  /* 0x0000000525257291 */ /* 0x002fc8000f8ec0ff */
[----:B------:R-:W-:Y:S02]  /*ae70*/  UIADD3 UR5, UPT, UPT, UR37, 0xa060, URZ ;  /* 0x0000a06025057890 */ /* 0x000fe4000fffe0ff */
[----:B------:R-:W-:-:S09]  /*ae80*/  @UP0 UIADD3 UR5, UPT, UPT, UR37, 0xa050, URZ ;  /* 0x0000a05025050890 */ /* 0x000fd2000fffe0ff */
[----:B------:R-:W1:Y:S02]  /*ae90*/  SYNCS.PHASECHK.TRANS64.TRYWAIT P1, [UR5], R3 ;  /* 0x00000003ff0075a7 */ /* 0x000e640008021105 */
[----:B-1----:R-:W-:Y:S05]  /*aea0*/  @!P1 BRA `(.L_x_225) ;  /* 0x000000e400b49947 */ /* 0x002fea0003800000 */
.L_x_406:
[----:B------:R-:W-:Y:S05]  /*aeb0*/  @!P0 BRA `(.L_x_226) ;  /* 0x0000000000408947 */ /* 0x000fea0003800000 */
        /* <DEDUP_REMOVED lines=16> */
.L_x_226:
[C---:B-1----:R-:W-:Y:S01]  /*afc0*/  VIADD R0, R18.reuse, 0x20 ;  /* 0x0000002012007836 */ /* 0x042fe20000000000 */
[----:B------:R-:W-:Y:S05]  /*afd0*/  WARPSYNC.ALL ;  /* 0x0000000000007948 */ /* 0x000fea0003800000 */
[----:B------:R-:W-:Y:S02]  /*afe0*/  SHF.R.U32.HI R0, RZ, 0x15, R0 ;  /* 0x00000015ff007819 */ /* 0x000fe40000011600 */
[----:B------:R-:W-:Y:S02]  /*aff0*/  R2UR UR4, R18 ;  /* 0x00000000120472ca */ /* 0x000fe400000e0000 */
[----:B------:R-:W-:-:S11]  /*b000*/  ISETP.NE.AND P0, PT, R19, R0, PT ;  /* 0x000000001300720c */ /* 0x000fd60003f05270 */
[----:B------:R-:W1:Y:S02]  /*b010*/  LDTM.x32 R124, tmem[UR4] ;  /* 0x00000004007c79ee */ /* 0x000e6400082c0000 */
[----:B-1----:R-:W-:Y:S05]  /*b020*/  @!P0 BRA `(.L_x_227) ;  /* 0x0000000000408947 */ /* 0x002fea0003800000 */
[----:B------:R-:W-:Y:S01]  /*b030*/  MOV R14, 0x8 ;  /* 0x00000008000e7802 */ /* 0x000fe20000000f00 */
[----:B------:R-:W1:Y:S01]  /*b040*/  LDCU.64 UR8, c[0x4][0xb0] ;  /* 0x01001600ff0877ac */ /* 0x000e620008000a00 */
[----:B------:R-:W-:Y:S02]  /*b050*/  HFMA2 R12, -RZ, RZ, 0, 5.9604644775390625e-08 ;  /* 0x00000001ff0c7431 */ /* 0x000fe400000001ff */
[----:B------:R-:W-:Y:S01]  /*b060*/  IMAD.MOV.U32 R8, RZ, RZ, 0x192 ;  /* 0x00000192ff087424 */ /* 0x000fe200078e00ff */
[----:B------:R-:W3:Y:S01]  /*b070*/  LDCU.64 UR6, c[0x4][0xb8] ;  /* 0x01001700ff0677ac */ /* 0x000ee20008000a00 */
[----:B------:R-:W4:Y:S01]  /*b080*/  LDC.64 R14, c[0x4][R14] ;  /* 0x010000000e0e7b82 */ /* 0x000f220000000a00 */
        /* <DEDUP_REMOVED lines=10> */
.L_x_227:
[C---:B------:R-:W-:Y:S01]  /*b130*/  VIADD R0, R18.reuse, 0x40 ;  /* 0x0000004012007836 */ /* 0x040fe20000000000 */
[----:B------:R-:W-:Y:S05]  /*b140*/  WARPSYNC.ALL ;  /* 0x0000000000007948 */ /* 0x000fea0003800000 */
[----:B------:R-:W-:Y:S02]  /*b150*/  SHF.R.U32.HI R0, RZ, 0x15, R0 ;  /* 0x00000015ff007819 */ /* 0x000fe40000011600 */
[----:B------:R-:W-:Y:S02]  /*b160*/  R2UR UR4, R18 ;  /* 0x00000000120472ca */ /* 0x000fe400000e0000 */
[----:B------:R-:W-:-:S11]  /*b170*/  ISETP.NE.AND P0, PT, R19, R0, PT ;  /* 0x000000001300720c */ /* 0x000fd60003f05270 */
[----:B------:R-:W1:Y:S02]  /*b180*/  LDTM.x32 R92, tmem[UR4+0x20] ;  /* 0x00002004005c79ee */ /* 0x000e6400082c0000 */
        /* <DEDUP_REMOVED lines=17> */
.L_x_228:
        /* <DEDUP_REMOVED lines=23> */
.L_x_229:
[C---:B------:R-:W-:Y:S01]  /*b410*/  FMNMX3 R3, R156.reuse, R124, R128, !PT ;  /* 0x0000007c9c037276 */ /* 0x040fe20007800080 */
[----:B------:R-:W-:Y:S05]  /*b420*/  WARPSYNC.ALL ;  /* 0x0000000000007948 */ /* 0x000fea0003800000 */
[C---:B------:R-:W-:Y:S02]  /*b430*/  FMNMX3 R0, R156.reuse, R125, R129, !PT ;  /* 0x0000007d9c007276 */ /* 0x040fe40007800081 */
[----:B------:R-:W-:Y:S02]  /*b440*/  FMNMX3 R5, R156, R126, R130, !PT ;  /* 0x0000007e9c057276 */ /* 0x000fe40007800082 */
[----:B------:R-:W-:-:S02]  /*b450*/  FMNMX3 R3, R3, R132, R136, !PT ;  /* 0x0000008403037276 */ /* 0x000fc40007800088 */
[----:B------:R-:W-:Y:S02]  /*b460*/  FMNMX3 R0, R0, R133, R137, !PT ;  /* 0x0000008500007276 */ /* 0x000fe40007800089 */
[----:B------:R-:W-:Y:S02]  /*b470*/  FMNMX3 R6, R156, R127, R131, !PT ;  /* 0x0000007f9c067276 */ /* 0x000fe40007800083 */
[----:B------:R-:W-:Y:S02]  /*b480*/  FMNMX3 R5, R5, R134, R138, !PT ;  /* 0x0000008605057276 */ /* 0x000fe4000780008a */
[----:B------:R-:W-:Y:S02]  /*b490*/  FMNMX3 R3, R3, R140, R144, !PT ;  /* 0x0000008c03037276 */ /* 0x000fe40007800090 */
[----:B------:R-:W-:Y:S02]  /*b4a0*/  FMNMX3 R0, R0, R141, R145, !PT ;  /* 0x0000008d00007276 */ /* 0x000fe40007800091 */
[----:B------:R-:W-:-:S02]  /*b4b0*/  FMNMX3 R6, R6, R135, R139, !PT ;  /* 0x0000008706067276 */ /* 0x000fc4000780008b */
[----:B------:R-:W-:Y:S02]  /*b4c0*/  FMNMX3 R5, R5, R142, R146, !PT ;  /* 0x0000008e05057276 */ /* 0x000fe40007800092 */
[----:B------:R-:W-:Y:S02]  /*b4d0*/  R2UR UR4, R18 ;  /* 0x00000000120472ca */ /* 0x000fe400000e0000 */
[----:B------:R-:W-:Y:S02]  /*b4e0*/  FMNMX3 R3, R3, R148, R152, !PT ;  /* 0x0000009403037276 */ /* 0x000fe40007800098 */
[----:B------:R-:W-:Y:S02]  /*b4f0*/  FMNMX3 R0, R0, R149, R153, !PT ;  /* 0x0000009500007276 */ /* 0x000fe40007800099 */
[----:B------:R-:W-:Y:S02]  /*b500*/  FMNMX3 R6, R6, R143, R147, !PT ;  /* 0x0000008f06067276 */ /* 0x000fe40007800093 */
[----:B------:R-:W-:-:S02]  /*b510*/  FMNMX3 R5, R5, R150, R154, !PT ;  /* 0x0000009605057276 */ /* 0x000fc4000780009a */
[----:B------:R-:W-:Y:S02]  /*b520*/  FMNMX3 R3, R3, R92, R96, !PT ;  /* 0x0000005c03037276 */ /* 0x000fe40007800060 */
[----:B------:R-:W-:Y:S01]  /*b530*/  FMNMX3 R0, R0, R93, R97, !PT ;  /* 0x0000005d00007276 */ /* 0x000fe20007800061 */
[----:B------:R-:W1:Y:S01]  /*b540*/  LDTM.x32 R60, tmem[UR4+0x60] ;  /* 0x00006004003c79ee */ /* 0x000e6200082c0000 */
[----:B------:R-:W-:Y:S02]  /*b550*/  FMNMX3 R6, R6, R151, R155, !PT ;  /* 0x0000009706067276 */ /* 0x000fe4000780009b */
[----:B------:R-:W-:Y:S02]  /*b560*/  FMNMX3 R5, R5, R94, R98, !PT ;  /* 0x0000005e05057276 */ /* 0x000fe40007800062 */
        /* <DEDUP_REMOVED lines=28> */
[----:B-1----:R-:W-:Y:S02]  /*b730*/  FMNMX3 R3, R3, R60, R64, !PT ;  /* 0x0000003c03037276 */ /* 0x002fe40007800040 */
        /* <DEDUP_REMOVED lines=15> */
[----:B------:R-:W-:Y:S02]  /*b830*/  ISETP.NE.AND P0, PT, R19, R22, PT ;  /* 0x000000161300720c */ /* 0x000fe40003f05270 */
[----:B------:R-:W-:Y:S02]  /*b840*/  FMNMX3 R17, R6, R87, R91, !PT ;  /* 0x0000005706117276 */ /* 0x000fe4000780005b */
[----:B------:R-:W-:-:S04]  /*b850*/  FMNMX3 R0, R4, R3, R0, !PT ;  /* 0x0000000304007276 */ /* 0x000fc80007800000 */
[----:B------:R-:W-:-:S04]  /*b860*/  FMNMX R17, R17, R0, !PT ;  /* 0x0000000011117209 */ /* 0x000fc80007800000 */
[----:B------:R-:W-:-:S04]  /*b870*/  FSETP.NEU.AND P1, PT, R17, -INF , PT ;  /* 0xff8000001100780b */ /* 0x000fc80003f2d000 */
[----:B------:R-:W-:Y:S01]  /*b880*/  FSEL R157, R17, RZ, P1 ;  /* 0x000000ff119d7208 */ /* 0x000fe20000800000 */
[----:B------:R-:W-:Y:S08]  /*b890*/  @!P0 BRA `(.L_x_230) ;  /* 0x0000000000408947 */ /* 0x000ff00003800000 */
        /* <DEDUP_REMOVED lines=16> */
.L_x_230:
[----:B------:R-:W-:Y:S05]  /*b9a0*/  WARPSYNC.ALL ;  /* 0x0000000000007948 */ /* 0x000fea0003800000 */
[----:B------:R-:W-:Y:S02]  /*b9b0*/  R2UR UR4, R18 ;  /* 0x00000000120472ca */ /* 0x000fe400000e0000 */
[----:B------:R-:W-:-:S11]  /*b9c0*/  ISETP.NE.AND P0, PT, RZ, UR46, PT ;  /* 0x0000002eff007c0c */ /* 0x000fd6000bf05270 */
[----:B------:R1:W-:Y:S02]  /*b9d0*/  STTM.x2 tmem[UR4], R156 ;  /* 0x0000009c000079ed */ /* 0x0003e400080c0004 */
[----:B------:R-:W-:Y:S05]  /*b9e0*/  @P0 BRA `(.L_x_231) ;  /* 0x0000000000040947 */ /* 0x000fea0003800000 */
[----:B--2---:R-:W-:Y:S05]  /*b9f0*/  BPT.TRAP 0x1 ;  /* 0x000000040000795c */ /* 0x004fea0000300000 */
.L_x_231:
[----:B------:R-:W-:Y:S01]  /*ba00*/  UISETP.NE.AND UP0, UPT, UR55, URZ, UPT ;  /* 0x000000ff3700728c */ /* 0x000fe2000bf05270 */
[----:B------:R-:W-:Y:S01]  /*ba10*/  MOV R3, UR54 ;  /* 0x0000003600037c02 */ /* 0x000fe20008000f00 */
[----:B------:R-:W-:Y:S01]  /*ba20*/  UIADD3 UR4, UPT, UPT, UR37, 0xa080, URZ ;  /* 0x0000a08025047890 */ /* 0x000fe2000fffe0ff */
[----:B------:R-:W-:Y:S01]  /*ba30*/  MOV R4, UR45 ;  /* 0x0000002d00047c02 */ /* 0x000fe20008000f00 */
[----:B------:R-:W-:Y:S01]  /*ba40*/  USEL UR39, UR52, UR49, UP0 ;  /* 0x0000003134277287 */ /* 0x000fe20008000000 */
[----:B------:R-:W-:Y:S02]  /*ba50*/  SHF.L.U32 R3, R3, 0x1f, RZ ;  /* 0x0000001f03037819 */ /* 0x000fe400000006ff */
[----:B------:R-:W-:Y:S01]  /*ba60*/  FSETP.NEU.AND P0, PT, R17, -INF , PT ;  /* 0xff8000001100780b */ /* 0x000fe20003f0d000 */
[----:B------:R-:W-:-:S03]  /*ba70*/  ULOP3.LUT UR39, UR39, 0x1, URZ, 0x3c, !UPT ;  /* 0x0000000127277892 */ /* 0x000fc6000f8e3cff */
[----:B------:R-:W-:Y:S01]  /*ba80*/  @UP0 UIADD3 UR4, UPT, UPT, UR37, 0xa070, URZ ;  /* 0x0000a07025040890 */ /* 0x000fe2000fffe0ff */
[----:B------:R-:W-:-:S05]  /*ba90*/  FSEL R0, R17, RZ, P0 ;  /* 0x000000ff11007208 */ /* 0x000fca0000000000 */
[----:B--2---:R-:W-:-:S03]  /*baa0*/  FMUL R0, R0, -UR36 ;  /* 0x8000002400007c20 */ /* 0x004fc60008400000 */
[----:B------:R-:W-:Y:S01]  /*bab0*/  SYNCS.ARRIVE.TRANS64.A1T0 RZ, [UR4], RZ ;  /* 0x000000ffffff79a7 */ /* 0x000fe20008100004 */
[--C-:B------:R-:W-:Y:S02]  /*bac0*/  FFMA2 R18, R124.F32x2.HI_LO, UR36.F32, R0.reuse.F32 ;  /* 0x000000247c127c49 */ /* 0x100fe40009200000 */
[--C-:B------:R-:W-:Y:S02]  /*bad0*/  FFMA2 R22, R126.F32x2.HI_LO, UR36.F32, R0.reuse.F32 ;  /* 0x000000247e167c49 */ /* 0x100fe40009200000 */
[--C-:B------:R-:W-:Y:S01]  /*bae0*/  FFMA2 R124, R128.F32x2.HI_LO, UR36.F32, R0.reuse.F32 ;  /* 0x00000024807c7c49 */ /* 0x100fe20009200000 */
[----:B------:R-:W-:Y:S01]  /*baf0*/  FSETP.GEU.AND P4, PT, R18, -126, PT ;  /* 0xc2fc00001200780b */ /* 0x000fe20003f8e000 */
[----:B------:R-:W-:Y:S01]  /*bb00*/  FFMA2 R126, R130.F32x2.HI_LO, UR36.F32, R0.F32 ;  /* 0x00000024827e7c49 */ /* 0x000fe20009200000 */
[----:B------:R-:W2:Y:S01]  /*bb10*/  SYNCS.PHASECHK.TRANS64.TRYWAIT P5, [R4+UR42+0xa0d0], R3 ;  /* 0x00a0d003040075a7 */ /* 0x000ea200080a112a */
[----:B------:R-:W-:Y:S02]  /*bb20*/  FSETP.GEU.AND P3, PT, R19, -126, PT ;  /* 0xc2fc00001300780b */ /* 0x000fe40003f6e000 */
[----:B------:R-:W-:-:S02]  /*bb30*/  FSETP.GEU.AND P2, PT, R22, -126, PT ;  /* 0xc2fc00001600780b */ /* 0x000fc40003f4e000 */
[----:B------:R-:W-:Y:S02]  /*bb40*/  FSETP.GEU.AND P1, PT, R23, -126, PT ;  /* 0xc2fc00001700780b */ /* 0x000fe40003f2e000 */
[----:B------:R-:W-:Y:S02]  /*bb50*/  FSETP.GEU.AND P0, PT, R124, -126, PT ;  /* 0xc2fc00007c00780b */ /* 0x000fe40003f0e000 */
[----:B------:R-:W-:Y:S02]  /*bb60*/  FSETP.GEU.AND P6, PT, R125, -126, PT ;  /* 0xc2fc00007d00780b */ /* 0x000fe40003fce000 */
[----:B------:R-:W-:-:S03]  /*bb70*/  @!P4 FMUL R18, R18, 0.5 ;  /* 0x3f0000001212c820 */ /* 0x000fc60000400000 */
[----:B------:R-:W-:Y:S02]  /*bb80*/  @!P3 FMUL R19, R19, 0.5 ;  /* 0x3f0000001313b820 */ /* 0x000fe40000400000 */
[----:B------:R-:W-:Y:S01]  /*bb90*/  @!P2 FMUL R22, R22, 0.5 ;  /* 0x3f0000001616a820 */ /* 0x000fe20000400000 */
[----:B------:R-:W3:Y:S01]  /*bba0*/  MUFU.EX2 R18, R18 ;  /* 0x0000001200127308 */ /* 0x000ee20000000800 */
[----:B------:R-:W-:-:S07]  /*bbb0*/  @!P1 FMUL R23, R23, 0.5 ;  /* 0x3f00000017179820 */ /* 0x000fce0000400000 */
[----:B------:R-:W4:Y:S08]  /*bbc0*/  MUFU.EX2 R19, R19 ;  /* 0x0000001300137308 */ /* 0x000f300000000800 */
[----:B------:R-:W1:Y:S08]  /*bbd0*/  MUFU.EX2 R22, R22 ;  /* 0x0000001600167308 */ /* 0x000e700000000800 */
[----:B------:R-:W1:Y:S02]  /*bbe0*/  MUFU.EX2 R23, R23 ;  /* 0x0000001700177308 */ /* 0x000e640000000800 */
[----:B-1234-:R-:W-:Y:S05]  /*bbf0*/  @!P5 BRA `(.L_x_232) ;  /* 0x000000d80078d947 */ /* 0x01efea0003800000 */
.L_x_407:
[----:B------:R-:W-:Y:S01]  /*bc00*/  @!P0 FMUL R124, R124, 0.5 ;  /* 0x3f0000007c7c8820 */ /* 0x000fe20000400000 */
[--C-:B------:R-:W-:Y:S01]  /*bc10*/  FFMA2 R128, R132.F32x2.HI_LO, UR36.F32, R0.reuse.F32 ;  /* 0x0000002484807c49 */ /* 0x100fe20009200000 */
[----:B------:R-:W-:Y:S01]  /*bc20*/  FSETP.GEU.AND P5, PT, R126, -126, PT ;  /* 0xc2fc00007e00780b */ /* 0x000fe20003fae000 */
[----:B------:R-:W-:Y:S01]  /*bc30*/  @!P4 FMUL R18, R18, R18 ;  /* 0x000000121212c220 */ /* 0x000fe20000400000 */
[--C-:B------:R-:W-:Y:S01]  /*bc40*/  FFMA2 R130, R134.F32x2.HI_LO, UR36.F32, R0.reuse.F32 ;  /* 0x0000002486827c49 */ /* 0x100fe20009200000 */
[----:B------:R-:W-:Y:S01]  /*bc50*/  FSETP.GEU.AND P4, PT, R127, -126, PT ;  /* 0xc2fc00007f00780b */ /* 0x000fe20003f8e000 */
[----:B------:R-:W2:Y:S01]  /*bc60*/  MUFU.EX2 R124, R124 ;  /* 0x0000007c007c7308 */ /* 0x000ea20000000800 */
[----:B------:R-:W-:Y:S01]  /*bc70*/  @!P3 FMUL R19, R19, R19 ;  /* 0x000000131313b220 */ /* 0x000fe20000400000 */
[----:B------:R-:W-:Y:S01]  /*bc80*/  FSETP.GEU.AND P3, PT, R128, -126, PT ;  /* 0xc2fc00008000780b */ /* 0x000fe20003f6e000 */
[----:B------:R-:W-:Y:S01]  /*bc90*/  @!P2 FMUL R22, R22, R22 ;  /* 0x000000161616a220 */ /* 0x000fe20000400000 */
[----:B------:R-:W-:Y:S01]  /*bca0*/  @!P1 FMUL R23, R23, R23 ;  /* 0x0000001717179220 */ /* 0x000fe20000400000 */
[----:B------:R-:W-:Y:S01]  /*bcb0*/  FSETP.GEU.AND P2, PT, R129, -126, PT ;  /* 0xc2fc00008100780b */ /* 0x000fe20003f4e000 */
[----:B------:R-:W-:Y:S01]  /*bcc0*/  @!P6 FMUL R125, R125, 0.5 ;  /* 0x3f0000007d7de820 */ /* 0x000fe20000400000 */
[----:B------:R-:W-:Y:S01]  /*bcd0*/  FSETP.GEU.AND P1, PT, R130, -126, PT ;  /* 0xc2fc00008200780b */ /* 0x000fe20003f2e000 */
[--C-:B------:R-:W-:Y:S01]  /*bce0*/  FFMA2 R132, R136.F32x2.HI_LO, UR36.F32, R0.reuse.F32 ;  /* 0x0000002488847c49 */ /* 0x100fe20009200000 */
[----:B------:R-:W-:Y:S01]  /*bcf0*/  USHF.R.U32.HI UR4, URZ, 0x15, UR40 ;  /* 0x00000015ff047899 */ /* 0x000fe20008011628 */
[----:B------:R-:W-:Y:S01]  /*bd00*/  @!P5 FMUL R126, R126, 0.5 ;  /* 0x3f0000007e7ed820 */ /* 0x000fe20000400000 */
[--C-:B------:R-:W-:Y:S01]  /*bd10*/  FFMA2 R134, R138.F32x2.HI_LO, UR36.F32, R0.reuse.F32 ;  /* 0x000000248a867c49 */ /* 0x100fe20009200000 */
[----:B------:R-:W3:Y:S01]  /*bd20*/  MUFU.EX2 R125, R125 ;  /* 0x0000007d007d7308 */ /* 0x000ee20000000800 */
[----:B------:R-:W-:Y:S01]  /*bd30*/  @!P4 FMUL R127, R127, 0.5 ;  /* 0x3f0000007f7fc820 */ /* 0x000fe20000400000 */
[--C-:B------:R-:W-:Y:S01]  /*bd40*/  FFMA2 R136, R140.F32x2.HI_LO, UR36.F32, R0.reuse.F32 ;  /* 0x000000248c887c49 */ /* 0x100fe20009200000 */
[----:B-1----:R-:W-:Y:S01]  /*bd50*/  MOV R3, UR4 ;  /* 0x0000000400037c02 */ /* 0x002fe20008000f00 */
[----:B------:R-:W-:Y:S01]  /*bd60*/  @!P3 FMUL R128, R128, 0.5 ;  /* 0x3f0000008080b820 */ /* 0x000fe20000400000 */
[----:B--2---:R-:W-:Y:S01]  /*bd70*/  @!P0 FMUL R124, R124, R124 ;  /* 0x0000007c7c7c8220 */ /* 0x004fe20000400000 */
[----:B------:R-:W-:Y:S01]  /*bd80*/  FSETP.GEU.AND P0, PT, R131, -126, PT ;  /* 0xc2fc00008300780b */ /* 0x000fe20003f0e000 */
[----:B------:R-:W-:Y:S01]  /*bd90*/  @!P2 FMUL R129, R129, 0.5 ;  /* 0x3f0000008181a820 */ /* 0x000fe20000400000 */
[----:B------:R-:W-:Y:S01]  /*bda0*/  @!P1 FMUL R130, R130, 0.5 ;  /* 0x3f00000082829820 */ /* 0x000fe20000400000 */
[----:B------:R-:W1:Y:S01]  /*bdb0*/  MUFU.EX2 R126, R126 ;  /* 0x0000007e007e7308 */ /* 0x000e620000000800 */
[--C-:B------:R-:W-:Y:S01]  /*bdc0*/  FFMA2 R138, R142.F32x2.HI_LO, UR36.F32, R0.reuse.F32 ;  /* 0x000000248e8a7c49 */ /* 0x100fe20009200000 */
[----:B------:R-:W-:Y:S01]  /*bdd0*/  ULOP3.LUT UR5, UR45, 0x8, URZ, 0x3c, !UPT ;  /* 0x000000082d057892 */ /* 0x000fe2000f8e3cff */
[--C-:B------:R-:W-:Y:S01]  /*bde0*/  FFMA2 R140, R144.F32x2.HI_LO, UR36.F32, R0.reuse.F32 ;  /* 0x00000024908c7c49 */ /* 0x100fe20009200000 */
[----:B------:R-:W-:Y:S01]  /*bdf0*/  UISETP.NE.AND UP0, UPT, UR55, URZ, UPT ;  /* 0x000000ff3700728c */ /* 0x000fe2000bf05270 */
[--C-:B------:R-:W-:Y:S01]  /*be00*/  FFMA2 R142, R146.F32x2.HI_LO, UR36.F32, R0.reuse.F32 ;  /* 0x00000024928e7c49 */ /* 0x100fe20009200000 */
[----:B------:R-:W-:Y:S01]  /*be10*/  ULOP3.LUT UR54, UR54, 0x1, URZ, 0x3c, !UPT ;  /* 0x0000000136367892 */ /* 0x000fe2000f8e3cff */
[--C-:B------:R-:W-:Y:S01]  /*be20*/  FFMA2 R144, R148.F32x2.HI_LO, UR36.F32, R0.reuse.F32 ;  /* 0x0000002494907c49 */ /* 0x100fe20009200000 */
[----:B------:R-:W2:Y:S01]  /*be30*/  MUFU.EX2 R127, R127 ;  /* 0x0000007f007f7308 */ /* 0x000ea20000000800 */
[----:B---3--:R-:W-:Y:S01]  /*be40*/  @!P6 FMUL R125, R125, R125 ;  /* 0x0000007d7d7de220 */ /* 0x008fe20000400000 */
[----:B------:R-:W-:Y:S01]  /*be50*/  @!P0 FMUL R131, R131, 0.5 ;  /* 0x3f00000083838820 */ /* 0x000fe20000400000 */
[----:B------:R-:W-:Y:S01]  /*be60*/  FSETP.GEU.AND P6, PT, R132, -126, PT ;  /* 0xc2fc00008400780b */ /* 0x000fe20003fce000 */
[--C-:B------:R-:W-:Y:S01]  /*be70*/  FFMA2 R146, R150.F32x2.HI_LO, UR36.F32, R0.reuse.F32 ;  /* 0x0000002496927c49 */ /* 0x100fe20009200000 */
[----:B------:R-:W-:Y:S01]  /*be80*/  USEL UR52, UR39, UR52, UP0 ;  /* 0x0000003427347287 */ /* 0x000fe20008000000 */
[--C-:B------:R-:W-:Y:S01]  /*be90*/  FFMA2 R148, R152.F32x2.HI_LO, UR36.F32, R0.reuse.F32 ;  /* 0x0000002498947c49 */ /* 0x100fe20009200000 */
[----:B------:R-:W-:Y:S01]  /*bea0*/  USEL UR49, UR49, UR39, UP0 ;  /* 0x0000002731317287 */ /* 0x000fe20008000000 */
[----:B------:R-:W3:Y:S01]  /*beb0*/  MUFU.EX2 R128, R128 ;  /* 0x0000008000807308 */ /* 0x000ee20000000800 */
[----:B-1----:R-:W-:Y:S01]  /*bec0*/  @!P5 FMUL R126, R126, R126 ;  /* 0x0000007e7e7ed220 */ /* 0x002fe20000400000 */
[----:B------:R-:W-:Y:S01]  /*bed0*/  FSETP.GEU.AND P5, PT, R133, -126, PT ;  /* 0xc2fc00008500780b */ /* 0x000fe20003fae000 */
[--C-:B------:R-:W-:Y:S01]  /*bee0*/  FFMA2 R154, R154.F32x2.HI_LO, UR36.F32, R0.reuse.F32 ;  /* 0x000000249a9a7c49 */ /* 0x100fe20009200000 */
[----:B------:R-:W-:Y:S01]  /*bef0*/  F2FP.BF16.F32.PACK_AB R56, R19, R18 ;  /* 0x000000121338723e */ /* 0x000fe200000010ff */
[--C-:B------:R-:W-:Y:S01]  /*bf00*/  FFMA2 R8, R92.F32x2.HI_LO, UR36.F32, R0.reuse.F32 ;  /* 0x000000245c087c49 */ /* 0x100fe20009200000 */
[----:B------:R-:W-:Y:S01]  /*bf10*/  F2FP.BF16.F32.PACK_AB R57, R23, R22 ;  /* 0x000000161739723e */ /* 0x000fe200000010ff */
[--C-:B------:R-:W-:Y:S01]  /*bf20*/  FFMA2 R6, R94.F32x2.HI_LO, UR36.F32, R0.reuse.F32 ;  /* 0x000000245e067c49 */ /* 0x100fe20009200000 */
[----:B------:R-:W1:Y:S01]  /*bf30*/  MUFU.EX2 R129, R129 ;  /* 0x0000008100817308 */ /* 0x000e620000000800 */
[----:B--2---:R-:W-:Y:S01]  /*bf40*/  @!P4 FMUL R127, R127, R127 ;  /* 0x0000007f7f7fc220 */ /* 0x004fe20000400000 */
[----:B------:R-:W-:Y:S01]  /*bf50*/  FSETP.GEU.AND P4, PT, R134, -126, PT ;  /* 0xc2fc00008600780b */ /* 0x000fe20003f8e000 */
[----:B------:R-:W-:Y:S01]  /*bf60*/  @!P6 FMUL R132, R132, 0.5 ;  /* 0x3f0000008484e820 */ /* 0x000fe20000400000 */
[--C-:B------:R-:W-:Y:S01]  /*bf70*/  FFMA2 R4, R96.F32x2.HI_LO, UR36.F32, R0.reuse.F32 ;  /* 0x0000002460047c49 */ /* 0x100fe20009200000 */
[----:B------:R-:W-:Y:S01]  /*bf80*/  F2FP.BF16.F32.PACK_AB R58, R125, R124 ;  /* 0x0000007c7d3a723e */ /* 0x000fe200000010ff */
[--C-:B------:R-:W-:Y:S01]  /*bf90*/  FFMA2 R10, R98.F32x2.HI_LO, UR36.F32, R0.reuse.F32 ;  /* 0x00000024620a7c49 */ /* 0x100fe20009200000 */
[----:B------:R-:W-:Y:S01]  /*bfa0*/  F2FP.BF16.F32.PACK_AB R59, R127, R126 ;  /* 0x0000007e7f3b723e */ /* 0x000fe200000010ff */
[----:B------:R-:W2:Y:S01]  /*bfb0*/  MUFU.EX2 R130, R130 ;  /* 0x0000008200827308 */ /* 0x000ea20000000800 */
[----:B---3--:R-:W-:Y:S01]  /*bfc0*/  @!P3 FMUL R128, R128, R128 ;  /* 0x000000808080b220 */ /* 0x008fe20000400000 */
[----:B------:R-:W-:Y:S01]  /*bfd0*/  FSETP.GEU.AND P3, PT, R135, -126, PT ;  /* 0xc2fc00008700780b */ /* 0x000fe20003f6e000 */
[----:B------:R-:W-:Y:S01]  /*bfe0*/  @!P5 FMUL R133, R133, 0.5 ;  /* 0x3f0000008585d820 */ /* 0x000fe20000400000 */
[----:B------:R-:W-:-:S02]  /*bff0*/  FFMA2 R150, R122.F32x2.HI_LO, UR36.F32, R0.F32 ;  /* 0x000000247a967c49 */ /* 0x000fc40009200000 */
[--C-:B------:R-:W-:Y:S02]  /*c000*/  FFMA2 R24, R24.F32x2.HI_LO, UR36.F32, R0.reuse.F32 ;  /* 0x0000002418187c49 */ /* 0x100fe40009200000 */
[----:B------:R-:W3:Y:S01]  /*c010*/  MUFU.EX2 R131, R131 ;  /* 0x0000008300837308 */ /* 0x000ee20000000800 */
[----:B-1----:R-:W-:Y:S01]  /*c020*/  @!P2 FMUL R129, R129, R129 ;  /* 0x000000818181a220 */ /* 0x002fe20000400000 */
[----:B------:R-:W-:Y:S01]  /*c030*/  FSETP.GEU.AND P2, PT, R136, -126, PT ;  /* 0xc2fc00008800780b */ /* 0x000fe20003f4e000 */
[----:B------:R-:W-:Y:S01]  /*c040*/  @!P4 FMUL R134, R134, 0.5 ;  /* 0x3f0000008686c820 */ /* 0x000fe20000400000 */
[--C-:B------:R-:W-:Y:S02]  /*c050*/  FFMA2 R26, R26.F32x2.HI_LO, UR36.F32, R0.reuse.F32 ;  /* 0x000000241a1a7c49 */ /* 0x100fe40009200000 */
[--C-:B------:R-:W-:Y:S02]  /*c060*/  FFMA2 R28, R28.F32x2.HI_LO, UR36.F32, R0.reuse.F32 ;  /* 0x000000241c1c7c49 */ /* 0x100fe40009200000 */
[----:B------:R-:W-:Y:S01]  /*c070*/  @!P3 FMUL R135, R135, 0.5 ;  /* 0x3f0000008787b820 */ /* 0x000fe20000400000 */
[----:B--2---:R-:W-:Y:S01]  /*c080*/  @!P1 FMUL R130, R130, R130 ;  /* 0x0000008282829220 */ /* 0x004fe20000400000 */
[----:B------:R-:W-:Y:S01]  /*c090*/  FSETP.GEU.AND P1, PT, R137, -126, PT ;  /* 0xc2fc00008900780b */ /* 0x000fe20003f2e000 */
[----:B------:R-:W1:Y:S01]  /*c0a0*/  MUFU.EX2 R132, R132 ;  /* 0x0000008400847308 */ /* 0x000e620000000800 */
[----:B------:R-:W-:-:S02]  /*c0b0*/  FFMA2 R30, R30.F32x2.HI_LO, UR36.F32, R0.F32 ;  /* 0x000000241e1e7c49 */ /* 0x000fc40009200000 */
[--C-:B------:R-:W-:Y:S02]  /*c0c0*/  FFMA2 R32, R32.F32x2.HI_LO, UR36.F32, R0.reuse.F32 ;  /* 0x0000002420207c49 */ /* 0x100fe40009200000 */
[----:B------:R-:W-:Y:S01]  /*c0d0*/  @!P2 FMUL R136, R136, 0.5 ;  /* 0x3f0000008888a820 */ /* 0x000fe20000400000 */
[----:B---3--:R-:W-:Y:S01]  /*c0e0*/  @!P0 FMUL R131, R131, R131 ;  /* 0x0000008383838220 */ /* 0x008fe20000400000 */
[----:B------:R-:W-:Y:S01]  /*c0f0*/  FSETP.GEU.AND P0, PT, R138, -126, PT ;  /* 0xc2fc00008a00780b */ /* 0x000fe20003f0e000 */
[----:B------:R-:W2:Y:S01]  /*c100*/  MUFU.EX2 R133, R133 ;  /* 0x0000008500857308 */ /* 0x000ea20000000800 */
[--C-:B------:R-:W-:Y:S02]  /*c110*/  FFMA2 R34, R34.F32x2.HI_LO, UR36.F32, R0.reuse.F32 ;  /* 0x0000002422227c49 */ /* 0x100fe40009200000 */
[--C-:B------:R-:W-:Y:S02]  /*c120*/  FFMA2 R36, R36.F32x2.HI_LO, UR36.F32, R0.reuse.F32 ;  /* 0x0000002424247c49 */ /* 0x100fe40009200000 */
[----:B------:R-:W-:Y:S01]  /*c130*/  @!P1 FMUL R137, R137, 0.5 ;  /* 0x3f00000089899820 */ /* 0x000fe20000400000 */
[----:B------:R-:W-:-:S02]  /*c140*/  FFMA2 R38, R38.F32x2.HI_LO, UR36.F32, R0.F32 ;  /* 0x0000002426267c49 */ /* 0x000fc40009200000 */
[----:B------:R-:W3:Y:S01]  /*c150*/  MUFU.EX2 R134, R134 ;  /* 0x0000008600867308 */ /* 0x000ee20000000800 */
[----:B-1----:R-:W-:Y:S01]  /*c160*/  @!P6 FMUL R132, R132, R132 ;  /* 0x000000848484e220 */ /* 0x002fe20000400000 */
[----:B------:R-:W-:Y:S01]  /*c170*/  FSETP.GEU.AND P6, PT, R139, -126, PT ;  /* 0xc2fc00008b00780b */ /* 0x000fe20003fce000 */
[--C-:B------:R-:W-:Y:S02]  /*c180*/  FFMA2 R40, R40.F32x2.HI_LO, UR36.F32, R0.reuse.F32 ;  /* 0x0000002428287c49 */ /* 0x100fe40009200000 */
[----:B------:R-:W-:Y:S01]  /*c190*/  @!P0 FMUL R138, R138, 0.5 ;  /* 0x3f0000008a8a8820 */ /* 0x000fe20000400000 */
[--C-:B------:R-:W-:Y:S02]  /*c1a0*/  FFMA2 R42, R42.F32x2.HI_LO, UR36.F32, R0.reuse.F32 ;  /* 0x000000242a2a7c49 */ /* 0x100fe40009200000 */
[----:B------:R-:W1:Y:S01]  /*c1b0*/  MUFU.EX2 R135, R135 ;  /* 0x0000008700877308 */ /* 0x000e620000000800 */
[----:B--2---:R-:W-:Y:S01]  /*c1c0*/  @!P5 FMUL R133, R133, R133 ;  /* 0x000000858585d220 */ /* 0x004fe20000400000 */
[----:B------:R-:W-:Y:S01]  /*c1d0*/  FSETP.GEU.AND P5, PT, R140, -126, PT ;  /* 0xc2fc00008c00780b */ /* 0x000fe20003fae000 */
[----:B------:R-:W-:-:S02]  /*c1e0*/  FFMA2 R44, R44.F32x2.HI_LO, UR36.F32, R0.F32 ;  /* 0x000000242c2c7c49 */ /* 0x000fc40009200000 */
[--C-:B------:R-:W-:Y:S02]  /*c1f0*/  FFMA2 R46, R46.F32x2.HI_LO, UR36.F32, R0.reuse.F32 ;  /* 0x000000242e2e7c49 */ /* 0x100fe40009200000 */
[----:B------:R-:W-:Y:S01]  /*c200*/  @!P6 FMUL R139, R139, 0.5 ;  /* 0x3f0000008b8be820 */ /* 0x000fe20000400000 */
[----:B------:R-:W2:Y:S01]  /*c210*/  MUFU.EX2 R136, R136 ;  /* 0x0000008800887308 */ /* 0x000ea20000000800 */
[----:B---3--:R-:W-:Y:S01]  /*c220*/  @!P4 FMUL R134, R134, R134 ;  /* 0x000000868686c220 */ /* 0x008fe20000400000 */
[----:B------:R-:W-:Y:S01]  /*c230*/  FSETP.GEU.AND P4, PT, R141, -126, PT ;  /* 0xc2fc00008d00780b */ /* 0x000fe20003f8e000 */
[--C-:B------:R-:W-:Y:S02]  /*c240*/  FFMA2 R48, R48.F32x2.HI_LO, UR36.F32, R0.reuse.F32 ;  /* 0x0000002430307c49 */ /* 0x100fe40009200000 */
[--C-:B------:R-:W-:Y:S02]  /*c250*/  FFMA2 R50, R50.F32x2.HI_LO, UR36.F32, R0.reuse.F32 ;  /* 0x0000002432327c49 */ /* 0x100fe40009200000 */
[----:B------:R-:W-:Y:S01]  /*c260*/  @!P5 FMUL R140, R140, 0.5 ;  /* 0x3f0000008c8cd820 */ /* 0x000fe20000400000 */
[----:B------:R-:W3:Y:S01]  /*c270*/  MUFU.EX2 R137, R137 ;  /* 0x0000008900897308 */ /* 0x000ee20000000800 */
[----:B-1----:R-:W-:Y:S01]  /*c280*/  @!P3 FMUL R135, R135, R135 ;  /* 0x000000878787b220 */ /* 0x002fe20000400000 */
[----:B------:R-:W-:Y:S01]  /*c290*/  FSETP.GEU.AND P3, PT, R142, -126, PT ;  /* 0xc2fc00008e00780b */ /* 0x000fe20003f6e000 */
[----:B------:R-:W-:-:S02]  /*c2a0*/  FFMA2 R52, R52.F32x2.HI_LO, UR36.F32, R0.F32 ;  /* 0x0000002434347c49 */ /* 0x000fc40009200000 */
[--C-:B------:R-:W-:Y:S02]  /*c2b0*/  FFMA2 R54, R54.F32x2.HI_LO, UR36.F32, R0.reuse.F32 ;  /* 0x0000002436367c49 */ /* 0x100fe40009200000 */
[----:B------:R-:W-:Y:S01]  /*c2c0*/  @!P4 FMUL R141, R141, 0.5 ;  /* 0x3f0000008d8dc820 */ /* 0x000fe20000400000 */
[----:B------:R-:W1:Y:S01]  /*c2d0*/  MUFU.EX2 R138, R138 ;  /* 0x0000008a008a7308 */ /* 0x000e620000000800 */
[----:B--2---:R-:W-:Y:S01]  /*c2e0*/  @!P2 FMUL R136, R136, R136 ;  /* 0x000000888888a220 */ /* 0x004fe20000400000 */
[----:B------:R-:W-:Y:S01]  /*c2f0*/  FSETP.GEU.AND P2, PT, R143, -126, PT ;  /* 0xc2fc00008f00780b */ /* 0x000fe20003f4e000 */
[--C-:B------:R-:W-:Y:S02]  /*c300*/  FFMA2 R60, R60.F32x2.HI_LO, UR36.F32, R0.reuse.F32 ;  /* 0x000000243c3c7c49 */ /* 0x100fe40009200000 */
[--C-:B------:R-:W-:Y:S02]  /*c310*/  FFMA2 R62, R62.F32x2.HI_LO, UR36.F32, R0.reuse.F32 ;  /* 0x000000243e3e7c49 */ /* 0x100fe40009200000 */
[----:B------:R-:W-:Y:S01]  /*c320*/  @!P3 FMUL R142, R142, 0.5 ;  /* 0x3f0000008e8eb820 */ /* 0x000fe20000400000 */
[----:B------:R-:W2:Y:S01]  /*c330*/  MUFU.EX2 R139, R139 ;  /* 0x0000008b008b7308 */ /* 0x000ea20000000800 */
[----:B---3--:R-:W-:Y:S01]  /*c340*/  @!P1 FMUL R137, R137, R137 ;  /* 0x0000008989899220 */ /* 0x008fe20000400000 */
[----:B------:R-:W-:Y:S01]  /*c350*/  FSETP.GEU.AND P1, PT, R144, -126, PT ;  /* 0xc2fc00009000780b */ /* 0x000fe20003f2e000 */
[----:B------:R-:W-:-:S02]  /*c360*/  FFMA2 R64, R64.F32x2.HI_LO, UR36.F32, R0.F32 ;  /* 0x0000002440407c49 */ /* 0x000fc40009200000 */
[--C-:B------:R-:W-:Y:S02]  /*c370*/  FFMA2 R66, R66.F32x2.HI_LO, UR36.F32, R0.reuse.F32 ;  /* 0x0000002442427c49 */ /* 0x100fe40009200000 */
[----:B------:R-:W-:Y:S01]  /*c380*/  @!P2 FMUL R143, R143, 0.5 ;  /* 0x3f0000008f8fa820 */ /* 0x000fe20000400000 */
[----:B------:R-:W3:Y:S01]  /*c390*/  MUFU.EX2 R140, R140 ;  /* 0x0000008c008c7308 */ /* 0x000ee20000000800 */
[----:B-1----:R-:W-:Y:S01]  /*c3a0*/  @!P0 FMUL R138, R138, R138 ;  /* 0x0000008a8a8a8220 */ /* 0x002fe20000400000 */
[----:B------:R-:W-:Y:S01]  /*c3b0*/  FSETP.GEU.AND P0, PT, R145, -126, PT ;  /* 0xc2fc00009100780b */ /* 0x000fe20003f0e000 */
[--C-:B------:R-:W-:Y:S02]  /*c3c0*/  FFMA2 R68, R68.F32x2.HI_LO, UR36.F32, R0.reuse.F32 ;  /* 0x0000002444447c49 */ /* 0x100fe40009200000 */
[--C-:B------:R-:W-:Y:S02]  /*c3d0*/  FFMA2 R70, R70.F32x2.HI_LO, UR36.F32, R0.reuse.F32 ;  /* 0x0000002446467c49 */ /* 0x100fe40009200000 */
[----:B------:R-:W-:Y:S01]  /*c3e0*/  @!P1 FMUL R144, R144, 0.5 ;  /* 0x3f00000090909820 */ /* 0x000fe20000400000 */
        /* <DEDUP_REMOVED lines=22> */
[----:B------:R-:W-:Y:S02]  /*c550*/  FFMA2 R86, R86.F32x2.HI_LO, UR36.F32, R0.F32 ;  /* 0x0000002456567c49 */ /* 0x000fe40009200000 */
[----:B------:R-:W-:Y:S01]  /*c560*/  @!P4 FMUL R148, R148, 0.5 ;  /* 0x3f0000009494c820 */ /* 0x000fe20000400000 */
[----:B------:R-:W2:Y:S01]  /*c570*/  MUFU.EX2 R145, R145 ;  /* 0x0000009100917308 */ /* 0x000ea20000000800 */
[----:B---3--:R-:W-:Y:S01]  /*c580*/  @!P2 FMUL R143, R143, R143 ;  /* 0x0000008f8f8fa220 */ /* 0x008fe20000400000 */
[----:B------:R-:W-:-:S05]  /*c590*/  FSETP.GEU.AND P2, PT, R154, -126, PT ;  /* 0xc2fc00009a00780b */ /* 0x000fca0003f4e000 */
[----:B------:R-:W-:Y:S01]  /*c5a0*/  @!P3 FMUL R149, R149, 0.5 ;  /* 0x3f0000009595b820 */ /* 0x000fe20000400000 */
[----:B------:R-:W3:Y:S01]  /*c5b0*/  MUFU.EX2 R146, R146 ;  /* 0x0000009200927308 */ /* 0x000ee20000000800 */
[----:B-1----:R-:W-:Y:S01]  /*c5c0*/  @!P1 FMUL R144, R144, R144 ;  /* 0x0000009090909220 */ /* 0x002fe20000400000 */
[----:B------:R-:W-:-:S05]  /*c5d0*/  FSETP.GEU.AND P1, PT, R155, -126, PT ;  /* 0xc2fc00009b00780b */ /* 0x000fca0003f2e000 */
[----:B------:R-:W-:Y:S01]  /*c5e0*/  @!P2 FMUL R154, R154, 0.5 ;  /* 0x3f0000009a9aa820 */ /* 0x000fe20000400000 */
[----:B------:R-:W1:Y:S01]  /*c5f0*/  MUFU.EX2 R147, R147 ;  /* 0x0000009300937308 */ /* 0x000e620000000800 */
[----:B--2---:R-:W-:Y:S01]  /*c600*/  @!P0 FMUL R145, R145, R145 ;  /* 0x0000009191918220 */ /* 0x004fe20000400000 */
[----:B------:R-:W-:-:S05]  /*c610*/  FSETP.GEU.AND P0, PT, R8, -126, PT ;  /* 0xc2fc00000800780b */ /* 0x000fca0003f0e000 */
        /* <DEDUP_REMOVED lines=21> */
[----:B------:R1:W4:Y:S01]  /*c770*/  MUFU.EX2 R95, R9 ;  /* 0x00000009005f7308 */ /* 0x0003220000000800 */
[----:B--2---:R-:W-:Y:S01]  /*c780*/  @!P1 FMUL R93, R93, R93 ;  /* 0x0000005d5d5d9220 */ /* 0x004fe20000400000 */
[----:B------:R-:W-:-:S05]  /*c790*/  FSETP.GEU.AND P1, PT, R10, -126, PT ;  /* 0xc2fc00000a00780b */ /* 0x000fca0003f2e000 */
[----:B------:R-:W-:Y:S01]  /*c7a0*/  @!P2 FMUL R5, R5, 0.5 ;  /* 0x3f0000000505a820 */ /* 0x000fe20000400000 */
[----:B------:R-:W2:Y:S01]  /*c7b0*/  MUFU.EX2 R96, R6 ;  /* 0x0000000600607308 */ /* 0x000ea20000000800 */
[----:B---3--:R-:W-:Y:S01]  /*c7c0*/  @!P0 FMUL R94, R94, R94 ;  /* 0x0000005e5e5e8220 */ /* 0x008fe20000400000 */
[----:B------:R-:W-:-:S05]  /*c7d0*/  FSETP.GEU.AND P0, PT, R11, -126, PT ;  /* 0xc2fc00000b00780b */ /* 0x000fca0003f0e000 */
[----:B------:R-:W-:Y:S01]  /*c7e0*/  @!P1 FMUL R10, R10, 0.5 ;  /* 0x3f0000000a0a9820 */ /* 0x000fe20000400000 */
[----:B------:R3:W5:Y:S01]  /*c7f0*/  MUFU.EX2 R97, R7 ;  /* 0x0000000700617308 */ /* 0x0007620000000800 */
[----:B-1----:R-:W-:Y:S02]  /*c800*/  FFMA2 R8, R100.F32x2.HI_LO, UR36.F32, R0.F32 ;  /* 0x0000002464087c49 */ /* 0x002fe40009200000 */
[----:B----4-:R-:W-:-:S03]  /*c810*/  @!P6 FMUL R95, R95, R95 ;  /* 0x0000005f5f5fe220 */ /* 0x010fc60000400000 */
[----:B------:R-:W-:Y:S01]  /*c820*/  FSETP.GEU.AND P6, PT, R8, -126, PT ;  /* 0xc2fc00000800780b */ /* 0x000fe20003fce000 */
[----:B------:R-:W-:Y:S01]  /*c830*/  @!P0 FMUL R11, R11, 0.5 ;  /* 0x3f0000000b0b8820 */ /* 0x000fe20000400000 */
[----:B------:R-:W1:Y:S01]  /*c840*/  MUFU.EX2 R98, R4 ;  /* 0x0000000400627308 */ /* 0x000e620000000800 */
[----:B--2---:R-:W-:Y:S01]  /*c850*/  @!P5 FMUL R96, R96, R96 ;  /* 0x000000606060d220 */ /* 0x004fe20000400000 */
[----:B------:R-:W-:-:S06]  /*c860*/  FSETP.GEU.AND P5, PT, R9, -126, PT ;  /* 0xc2fc00000900780b */ /* 0x000fcc0003fae000 */
[----:B------:R2:W4:Y:S01]  /*c870*/  MUFU.EX2 R99, R5 ;  /* 0x0000000500637308 */ /* 0x0005220000000800 */
[----:B---3--:R-:W-:Y:S02]  /*c880*/  FFMA2 R6, R102.F32x2.HI_LO, UR36.F32, R0.F32 ;  /* 0x0000002466067c49 */ /* 0x008fe40009200000 */
[----:B-----5:R-:W-:Y:S01]  /*c890*/  @!P4 FMUL R97, R97, R97 ;  /* 0x000000616161c220 */ /* 0x020fe20000400000 */
[----:B------:R-:W-:Y:S02]  /*c8a0*/  @!P6 FMUL R8, R8, 0.5 ;  /* 0x3f0000000808e820 */ /* 0x000fe40000400000 */
[----:B------:R-:W-:Y:S01]  /*c8b0*/  FSETP.GEU.AND P4, PT, R6, -126, PT ;  /* 0xc2fc00000600780b */ /* 0x000fe20003f8e000 */
[----:B------:R-:W-:Y:S01]  /*c8c0*/  @!P5 FMUL R9, R9, 0.5 ;  /* 0x3f0000000909d820 */ /* 0x000fe20000400000 */
[----:B------:R-:W3:Y:S01]  /*c8d0*/  MUFU.EX2 R100, R10 ;  /* 0x0000000a00647308 */ /* 0x000ee20000000800 */
[----:B-1----:R-:W-:Y:S01]  /*c8e0*/  @!P3 FMUL R98, R98, R98 ;  /* 0x000000626262b220 */ /* 0x002fe20000400000 */
[----:B------:R-:W-:-:S06]  /*c8f0*/  FSETP.GEU.AND P3, PT, R7, -126, PT ;  /* 0xc2fc00000700780b */ /* 0x000fcc0003f6e000 */
[----:B------:R1:W5:Y:S01]  /*c900*/  MUFU.EX2 R101, R11 ;  /* 0x0000000b00657308 */ /* 0x0003620000000800 */
[----:B--2---:R-:W-:Y:S02]  /*c910*/  FFMA2 R4, R104.F32x2.HI_LO, UR36.F32, R0.F32 ;  /* 0x0000002468047c49 */ /* 0x004fe40009200000 */
[----:B----4-:R-:W-:Y:S01]  /*c920*/  @!P2 FMUL R99, R99, R99 ;  /* 0x000000636363a220 */ /* 0x010fe20000400000 */
[----:B------:R-:W-:Y:S02]  /*c930*/  @!P4 FMUL R6, R6, 0.5 ;  /* 0x3f0000000606c820 */ /* 0x000fe40000400000 */
[----:B------:R-:W-:Y:S01]  /*c940*/  FSETP.GEU.AND P2, PT, R4, -126, PT ;  /* 0xc2fc00000400780b */ /* 0x000fe20003f4e000 */
[----:B------:R-:W-:Y:S01]  /*c950*/  @!P3 FMUL R7, R7, 0.5 ;  /* 0x3f0000000707b820 */ /* 0x000fe20000400000 */
[----:B------:R-:W2:Y:S01]  /*c960*/  MUFU.EX2 R102, R8 ;  /* 0x0000000800667308 */ /* 0x000ea20000000800 */
[----:B---3--:R-:W-:Y:S01]  /*c970*/  @!P1 FMUL R100, R100, R100 ;  /* 0x0000006464649220 */ /* 0x008fe20000400000 */
[----:B------:R-:W-:-:S06]  /*c980*/  FSETP.GEU.AND P1, PT, R5, -126, PT ;  /* 0xc2fc00000500780b */ /* 0x000fcc0003f2e000 */
[----:B------:R3:W4:Y:S01]  /*c990*/  MUFU.EX2 R103, R9 ;  /* 0x0000000900677308 */ /* 0x0007220000000800 */
[----:B-1----:R-:W-:Y:S02]  /*c9a0*/  FFMA2 R10, R106.F32x2.HI_LO, UR36.F32, R0.F32 ;  /* 0x000000246a0a7c49 */ /* 0x002fe40009200000 */
[----:B-----5:R-:W-:Y:S01]  /*c9b0*/  @!P0 FMUL R101, R101, R101 ;  /* 0x0000006565658220 */ /* 0x020fe20000400000 */
[----:B------:R-:W-:Y:S02]  /*c9c0*/  @!P2 FMUL R4, R4, 0.5 ;  /* 0x3f0000000404a820 */ /* 0x000fe40000400000 */
[----:B------:R-:W-:Y:S01]  /*c9d0*/  FSETP.GEU.AND P0, PT, R10, -126, PT ;  /* 0xc2fc00000a00780b */ /* 0x000fe20003f0e000 */
[----:B------:R-:W-:Y:S01]  /*c9e0*/  @!P1 FMUL R5, R5, 0.5 ;  /* 0x3f00000005059820 */ /* 0x000fe20000400000 */
[----:B------:R-:W1:Y:S01]  /*c9f0*/  MUFU.EX2 R104, R6 ;  /* 0x0000000600687308 */ /* 0x000e620000000800 */
[----:B--2---:R-:W-:Y:S01]  /*ca00*/  @!P6 FMUL R102, R102, R102 ;  /* 0x000000666666e220 */ /* 0x004fe20000400000 */
[----:B------:R-:W-:-:S06]  /*ca10*/  FSETP.GEU.AND P6, PT, R11, -126, PT ;  /* 0xc2fc00000b00780b */ /* 0x000fcc0003fce000 */
[----:B------:R2:W5:Y:S01]  /*ca20*/  MUFU.EX2 R105, R7 ;  /* 0x0000000700697308 */ /* 0x0005620000000800 */
[----:B---3--:R-:W-:Y:S02]  /*ca30*/  FFMA2 R8, R108.F32x2.HI_LO, UR36.F32, R0.F32 ;  /* 0x000000246c087c49 */ /* 0x008fe40009200000 */
[----:B------:R-:W-:Y:S01]  /*ca40*/  @!P0 FMUL R10, R10, 0.5 ;  /* 0x3f0000000a0a8820 */ /* 0x000fe20000400000 */
[----:B----4-:R-:W-:Y:S02]  /*ca50*/  @!P5 FMUL R103, R103, R103 ;  /* 0x000000676767d220 */ /* 0x010fe40000400000 */
[----:B------:R-:W-:Y:S01]  /*ca60*/  FSETP.GEU.AND P5, PT, R8, -126, PT ;  /* 0xc2fc00000800780b */ /* 0x000fe20003fae000 */
[----:B------:R-:W-:Y:S01]  /*ca70*/  @!P6 FMUL R11, R11, 0.5 ;  /* 0x3f0000000b0be820 */ /* 0x000fe20000400000 */
[----:B------:R-:W3:Y:S01]  /*ca80*/  MUFU.EX2 R106, R4 ;  /* 0x00000004006a7308 */ /* 0x000ee20000000800 */
[----:B-1----:R-:W-:Y:S01]  /*ca90*/  @!P4 FMUL R104, R104, R104 ;  /* 0x000000686868c220 */ /* 0x002fe20000400000 */
[----:B------:R-:W-:-:S06]  /*caa0*/  FSETP.GEU.AND P4, PT, R9, -126, PT ;  /* 0xc2fc00000900780b */ /* 0x000fcc0003f8e000 */
[----:B------:R1:W4:Y:S01]  /*cab0*/  MUFU.EX2 R107, R5 ;  /* 0x00000005006b7308 */ /* 0x0003220000000800 */
[----:B--2---:R-:W-:Y:S02]  /*cac0*/  FFMA2 R6, R110.F32x2.HI_LO, UR36.F32, R0.F32 ;  /* 0x000000246e067c49 */ /* 0x004fe40009200000 */
[----:B-----5:R-:W-:Y:S01]  /*cad0*/  @!P3 FMUL R105, R105, R105 ;  /* 0x000000696969b220 */ /* 0x020fe20000400000 */
[----:B------:R-:W-:Y:S02]  /*cae0*/  @!P5 FMUL R8, R8, 0.5 ;  /* 0x3f0000000808d820 */ /* 0x000fe40000400000 */
[----:B------:R-:W-:Y:S01]  /*caf0*/  FSETP.GEU.AND P3, PT, R6, -126, PT ;  /* 0xc2fc00000600780b */ /* 0x000fe20003f6e000 */
[----:B------:R-:W-:Y:S01]  /*cb00*/  @!P4 FMUL R9, R9, 0.5 ;  /* 0x3f0000000909c820 */ /* 0x000fe20000400000 */
[----:B------:R-:W2:Y:S01]  /*cb10*/  MUFU.EX2 R108, R10 ;  /* 0x0000000a006c7308 */ /* 0x000ea20000000800 */
[----:B---3--:R-:W-:Y:S01]  /*cb20*/  @!P2 FMUL R106, R106, R106 ;  /* 0x0000006a6a6aa220 */ /* 0x008fe20000400000 */
[----:B------:R-:W-:-:S06]  /*cb30*/  FSETP.GEU.AND P2, PT, R7, -126, PT ;  /* 0xc2fc00000700780b */ /* 0x000fcc0003f4e000 */
[----:B------:R3:W5:Y:S01]  /*cb40*/  MUFU.EX2 R109, R11 ;  /* 0x0000000b006d7308 */ /* 0x0007620000000800 */
[----:B-1----:R-:W-:Y:S02]  /*cb50*/  FFMA2 R4, R112.F32x2.HI_LO, UR36.F32, R0.F32 ;  /* 0x0000002470047c49 */ /* 0x002fe40009200000 */
[----:B----4-:R-:W-:Y:S01]  /*cb60*/  @!P1 FMUL R107, R107, R107 ;  /* 0x0000006b6b6b9220 */ /* 0x010fe20000400000 */
[----:B------:R-:W-:Y:S02]  /*cb70*/  @!P3 FMUL R6, R6, 0.5 ;  /* 0x3f0000000606b820 */ /* 0x000fe40000400000 */
[----:B------:R-:W-:Y:S01]  /*cb80*/  FSETP.GEU.AND P1, PT, R4, -126, PT ;  /* 0xc2fc00000400780b */ /* 0x000fe20003f2e000 */
[----:B------:R-:W-:Y:S01]  /*cb90*/  @!P2 FMUL R7, R7, 0.5 ;  /* 0x3f0000000707a820 */ /* 0x000fe20000400000 */
[----:B------:R-:W1:Y:S01]  /*cba0*/  MUFU.EX2 R110, R8 ;  /* 0x00000008006e7308 */ /* 0x000e620000000800 */
[----:B--2---:R-:W-:Y:S01]  /*cbb0*/  @!P0 FMUL R108, R108, R108 ;  /* 0x0000006c6c6c8220 */ /* 0x004fe20000400000 */
[----:B------:R-:W-:-:S06]  /*cbc0*/  FSETP.GEU.AND P0, PT, R5, -126, PT ;  /* 0xc2fc00000500780b */ /* 0x000fcc0003f0e000 */
[----:B------:R2:W4:Y:S01]  /*cbd0*/  MUFU.EX2 R111, R9 ;  /* 0x00000009006f7308 */ /* 0x0005220000000800 */
[----:B---3--:R-:W-:Y:S02]  /*cbe0*/  FFMA2 R10, R114.F32x2.HI_LO, UR36.F32, R0.F32 ;  /* 0x00000024720a7c49 */ /* 0x008fe40009200000 */
[----:B------:R-:W-:Y:S01]  /*cbf0*/  @!P1 FMUL R4, R4, 0.5 ;  /* 0x3f00000004049820 */ /* 0x000fe20000400000 */
[----:B-----5:R-:W-:Y:S02]  /*cc00*/  @!P6 FMUL R109, R109, R109 ;  /* 0x0000006d6d6de220 */ /* 0x020fe40000400000 */
        /* <DEDUP_REMOVED lines=23> */
[----:B------:R-:W2:Y:S01]  /*cd80*/  MUFU.EX2 R118, R8 ;  /* 0x0000000800767308 */ /* 0x000ea20000000800 */
[----:B---3--:R-:W-:Y:S01]  /*cd90*/  FFMA2 R4, R120.F32x2.HI_LO, UR36.F32, R0.F32 ;  /* 0x0000002478047c49 */ /* 0x008fe20009200000 */
[----:B------:R-:W-:Y:S01]  /*cda0*/  MOV R0, UR5 ;  /* 0x0000000500007c02 */ /* 0x000fe20008000f00 */
[----:B----4-:R-:W-:Y:S01]  /*cdb0*/  @!P0 FMUL R115, R115, R115 ;  /* 0x0000007373738220 */ /* 0x010fe20000400000 */
[----:B------:R-:W-:Y:S02]  /*cdc0*/  @!P2 FMUL R6, R6, 0.5 ;  /* 0x3f0000000606a820 */ /* 0x000fe40000400000 */
[----:B------:R-:W-:Y:S01]  /*cdd0*/  FSETP.GEU.AND P0, PT, R4, -126, PT ;  /* 0xc2fc00000400780b */ /* 0x000fe20003f0e000 */
[----:B------:R-:W-:Y:S01]  /*cde0*/  @!P1 FMUL R7, R7, 0.5 ;  /* 0x3f00000007079820 */ /* 0x000fe20000400000 */
[----:B------:R-:W3:Y:S01]  /*cdf0*/  MUFU.EX2 R116, R10 ;  /* 0x0000000a00747308 */ /* 0x000ee20000000800 */
[----:B-1----:R-:W-:Y:S01]  /*ce00*/  @!P5 FMUL R117, R117, R117 ;  /* 0x000000757575d220 */ /* 0x002fe20000400000 */
[----:B------:R-:W-:Y:S01]  /*ce10*/  FSETP.GEU.AND P5, PT, R150, -126, PT ;  /* 0xc2fc00009600780b */ /* 0x000fe20003fae000 */
[----:B------:R1:W-:Y:S05]  /*ce20*/  SYNCS.ARRIVE.TRANS64.A1T0 RZ, [R0+UR37+0xa0d0], RZ ;  /* 0x00a0d0ff00ff79a7 */ /* 0x0003ea0008100025 */
[----:B------:R-:W4:Y:S01]  /*ce30*/  MUFU.EX2 R119, R9 ;  /* 0x0000000900777308 */ /* 0x000f220000000800 */
[----:B--2---:R-:W-:Y:S01]  /*ce40*/  @!P4 FMUL R118, R118, R118 ;  /* 0x000000767676c220 */ /* 0x004fe20000400000 */
[----:B------:R-:W-:Y:S01]  /*ce50*/  FSETP.GEU.AND P4, PT, R151, -126, PT ;  /* 0xc2fc00009700780b */ /* 0x000fe20003f8e000 */
[----:B------:R-:W-:-:S04]  /*ce60*/  @!P0 FMUL R4, R4, 0.5 ;  /* 0x3f00000004048820 */ /* 0x000fc80000400000 */
[----:B------:R-:W-:Y:S01]  /*ce70*/  @!P5 FMUL R150, R150, 0.5 ;  /* 0x3f0000009696d820 */ /* 0x000fe20000400000 */
[----:B------:R-:W2:Y:S01]  /*ce80*/  MUFU.EX2 R120, R6 ;  /* 0x0000000600787308 */ /* 0x000ea20000000800 */
[----:B---3--:R-:W-:Y:S01]  /*ce90*/  @!P6 FMUL R116, R116, R116 ;  /* 0x000000747474e220 */ /* 0x008fe20000400000 */
[----:B------:R-:W-:-:S05]  /*cea0*/  FSETP.GEU.AND P6, PT, R5, -126, PT ;  /* 0xc2fc00000500780b */ /* 0x000fca0003fce000 */
[----:B------:R-:W-:Y:S01]  /*ceb0*/  @!P4 FMUL R151, R151, 0.5 ;  /* 0x3f0000009797c820 */ /* 0x000fe20000400000 */
[----:B------:R-:W3:Y:S01]  /*cec0*/  MUFU.EX2 R121, R7 ;  /* 0x0000000700797308 */ /* 0x000ee20000000800 */
[----:B----4-:R-:W-:Y:S01]  /*ced0*/  @!P3 FMUL R119, R119, R119 ;  /* 0x000000777777b220 */ /* 0x010fe20000400000 */
[----:B------:R-:W-:-:S05]  /*cee0*/  FSETP.GEU.AND P3, PT, R24, -126, PT ;  /* 0xc2fc00001800780b */ /* 0x000fca0003f6e000 */
[----:B------:R-:W-:Y:S01]  /*cef0*/  @!P6 FMUL R5, R5, 0.5 ;  /* 0x3f0000000505e820 */ /* 0x000fe20000400000 */
[----:B------:R-:W4:Y:S01]  /*cf00*/  MUFU.EX2 R122, R4 ;  /* 0x00000004007a7308 */ /* 0x000f220000000800 */
        /* <DEDUP_REMOVED lines=29> */
[----:B------:R-:W-:-:S04]  /*d0e0*/  FSETP.GEU.AND P2, PT, R32, -126, PT ;  /* 0xc2fc00002000780b */ /* 0x000fc80003f4e000 */
[----:B------:R-:W-:Y:S01]  /*d0f0*/  F2FP.BF16.F32.PACK_AB R24, R153, R152 ;  /* 0x000000989918723e */ /* 0x000fe200000010ff */
[----:B------:R-:W-:Y:S01]  /*d100*/  @!P3 FMUL R31, R31, 0.5 ;  /* 0x3f0000001f1fb820 */ /* 0x000fe20000400000 */
[----:B------:R-:W3:Y:S01]  /*d110*/  MUFU.EX2 R158, R28 ;  /* 0x0000001c009e7308 */ /* 0x000ee20000000800 */
[----:B----4-:R-:W-:Y:S01]  /*d120*/  @!P1 FMUL R154, R154, R154 ;  /* 0x0000009a9a9a9220 */ /* 0x010fe20000400000 */
[----:B------:R-:W-:-:S05]  /*d130*/  FSETP.GEU.AND P1, PT, R33, -126, PT ;  /* 0xc2fc00002100780b */ /* 0x000fca0003f2e000 */
[----:B------:R-:W-:Y:S01]  /*d140*/  @!P2 FMUL R32, R32, 0.5 ;  /* 0x3f0000002020a820 */ /* 0x000fe20000400000 */
[----:B------:R-:W4:Y:S01]  /*d150*/  MUFU.EX2 R159, R29 ;  /* 0x0000001d009f7308 */ /* 0x000f220000000800 */
[----:B--2---:R-:W-:Y:S01]  /*d160*/  @!P0 FMUL R155, R155, R155 ;  /* 0x0000009b9b9b8220 */ /* 0x004fe20000400000 */
[----:B------:R-:W-:-:S04]  /*d170*/  FSETP.GEU.AND P0, PT, R34, -126, PT ;  /* 0xc2fc00002200780b */ /* 0x000fc80003f0e000 */
[----:B------:R-:W-:Y:S01]  /*d180*/  F2FP.BF16.F32.PACK_AB R25, R155, R154 ;  /* 0x0000009a9b19723e */ /* 0x000fe200000010ff */
[----:B------:R-:W-:Y:S01]  /*d190*/  @!P1 FMUL R33, R33, 0.5 ;  /* 0x3f00000021219820 */ /* 0x000fe20000400000 */
[----:B------:R-:W2:Y:S01]  /*d1a0*/  MUFU.EX2 R160, R30 ;  /* 0x0000001e00a07308 */ /* 0x000ea20000000800 */
[----:B---3--:R-:W-:Y:S01]  /*d1b0*/  @!P6 FMUL R158, R158, R158 ;  /* 0x0000009e9e9ee220 */ /* 0x008fe20000400000 */
[----:B------:R-:W-:-:S05]  /*d1c0*/  FSETP.GEU.AND P6, PT, R35, -126, PT ;  /* 0xc2fc00002300780b */ /* 0x000fca0003fce000 */
[----:B------:R-:W-:Y:S01]  /*d1d0*/  @!P0 FMUL R34, R34, 0.5 ;  /* 0x3f00000022228820 */ /* 0x000fe20000400000 */
[----:B------:R-:W3:Y:S01]  /*d1e0*/  MUFU.EX2 R161, R31 ;  /* 0x0000001f00a17308 */ /* 0x000ee20000000800 */
[----:B----4-:R-:W-:Y:S01]  /*d1f0*/  @!P5 FMUL R159, R159, R159 ;  /* 0x0000009f9f9fd220 */ /* 0x010fe20000400000 */
[----:B------:R-:W-:-:S04]  /*d200*/  FSETP.GEU.AND P5, PT, R36, -126, PT ;  /* 0xc2fc00002400780b */ /* 0x000fc80003fae000 */
[----:B------:R-:W-:Y:S01]  /*d210*/  F2FP.BF16.F32.PACK_AB R26, R159, R158 ;  /* 0x0000009e9f1a723e */ /* 0x000fe200000010ff */
        /* <DEDUP_REMOVED lines=120> */
[----:B------:R-:W-:Y:S02]  /*d9a0*/  FSETP.GEU.AND P6, PT, R67, -126, PT ;  /* 0xc2fc00004300780b */ /* 0x000fe40003fce000 */
[----:B------:R-:W-:-:S03]  /*d9b0*/  F2FP.BF16.F32.PACK_AB R60, R129, R128 ;  /* 0x00000080813c723e */ /* 0x000fc600000010ff */
[----:B------:R-:W-:Y:S01]  /*d9c0*/  @!P0 FMUL R66, R66, 0.5 ;  /* 0x3f00000042428820 */ /* 0x000fe20000400000 */
[----:B------:R-:W4:Y:S01]  /*d9d0*/  MUFU.EX2 R189, R63 ;  /* 0x0000003f00bd7308 */ /* 0x000f220000000800 */
[----:B--2---:R-:W-:Y:S01]  /*d9e0*/  @!P5 FMUL R187, R187, R187 ;  /* 0x000000bbbbbbd220 */ /* 0x004fe20000400000 */
[----:B------:R-:W-:Y:S02]  /*d9f0*/  FSETP.GEU.AND P5, PT, R68, -126, PT ;  /* 0xc2fc00004400780b */ /* 0x000fe40003fae000 */
[----:B------:R-:W-:Y:S02]  /*da00*/  F2FP.BF16.F32.PACK_AB R61, R131, R130 ;  /* 0x00000082833d723e */ /* 0x000fe400000010ff */
[----:B------:R-:W-:Y:S01]  /*da10*/  F2FP.BF16.F32.PACK_AB R40, R187, R186 ;  /* 0x000000babb28723e */ /* 0x000fe200000010ff */
[----:B------:R-:W-:Y:S01]  /*da20*/  @!P6 FMUL R67, R67, 0.5 ;  /* 0x3f0000004343e820 */ /* 0x000fe20000400000 */
[----:B------:R-:W2:Y:S01]  /*da30*/  MUFU.EX2 R42, R64 ;  /* 0x00000040002a7308 */ /* 0x000ea20000000800 */
[----:B---3--:R-:W-:Y:S01]  /*da40*/  @!P4 FMUL R188, R188, R188 ;  /* 0x000000bcbcbcc220 */ /* 0x008fe20000400000 */
[----:B------:R-:W-:-:S02]  /*da50*/  FSETP.GEU.AND P4, PT, R69, -126, PT ;  /* 0xc2fc00004500780b */ /* 0x000fc40003f8e000 */
[----:B------:R-:W-:-:S03]  /*da60*/  F2FP.BF16.F32.PACK_AB R62, R133, R132 ;  /* 0x00000084853e723e */ /* 0x000fc600000010ff */
[----:B------:R-:W-:Y:S01]  /*da70*/  @!P5 FMUL R68, R68, 0.5 ;  /* 0x3f0000004444d820 */ /* 0x000fe20000400000 */
[----:B------:R-:W3:Y:S01]  /*da80*/  MUFU.EX2 R50, R65 ;  /* 0x0000004100327308 */ /* 0x000ee20000000800 */
[----:B----4-:R-:W-:Y:S01]  /*da90*/  @!P3 FMUL R189, R189, R189 ;  /* 0x000000bdbdbdb220 */ /* 0x010fe20000400000 */
[----:B------:R-:W-:Y:S02]  /*daa0*/  FSETP.GEU.AND P3, PT, R70, -126, PT ;  /* 0xc2fc00004600780b */ /* 0x000fe40003f6e000 */
[----:B------:R-:W-:Y:S02]  /*dab0*/  F2FP.BF16.F32.PACK_AB R63, R135, R134 ;  /* 0x00000086873f723e */ /* 0x000fe400000010ff */
[----:B------:R-:W-:Y:S01]  /*dac0*/  F2FP.BF16.F32.PACK_AB R41, R189, R188 ;  /* 0x000000bcbd29723e */ /* 0x000fe200000010ff */
[----:B------:R-:W-:Y:S01]  /*dad0*/  @!P4 FMUL R69, R69, 0.5 ;  /* 0x3f0000004545c820 */ /* 0x000fe20000400000 */
[----:B------:R-:W4:Y:S01]  /*dae0*/  MUFU.EX2 R43, R66 ;  /* 0x00000042002b7308 */ /* 0x000f220000000800 */
[----:B--2---:R-:W-:Y:S01]  /*daf0*/  @!P2 FMUL R42, R42, R42 ;  /* 0x0000002a2a2aa220 */ /* 0x004fe20000400000 */
[----:B------:R-:W-:-:S02]  /*db00*/  FSETP.GEU.AND P2, PT, R71, -126, PT ;  /* 0xc2fc00004700780b */ /* 0x000fc40003f4e000 */
[----:B------:R-:W-:Y:S02]  /*db10*/  F2FP.BF16.F32.PACK_AB R64, R137, R136 ;  /* 0x000000888940723e */ /* 0x000fe400000010ff */
[----:B------:R2:W-:Y:S01]  /*db20*/  STL [R1+0x18], R42 ;  /* 0x0000182a01007387 */ /* 0x0005e20000100800 */
[----:B------:R-:W-:Y:S01]  /*db30*/  @!P3 FMUL R70, R70, 0.5 ;  /* 0x3f0000004646b820 */ /* 0x000fe20000400000 */
[----:B------:R-:W5:Y:S01]  /*db40*/  MUFU.EX2 R49, R67 ;  /* 0x0000004300317308 */ /* 0x000f620000000800 */
[----:B---3--:R-:W-:Y:S01]  /*db50*/  @!P1 FMUL R50, R50, R50 ;  /* 0x0000003232329220 */ /* 0x008fe20000400000 */
[----:B------:R-:W-:Y:S02]  /*db60*/  FSETP.GEU.AND P1, PT, R72, -126, PT ;  /* 0xc2fc00004800780b */ /* 0x000fe40003f2e000 */
[----:B------:R-:W-:Y:S02]  /*db70*/  F2FP.BF16.F32.PACK_AB R65, R139, R138 ;  /* 0x0000008a8b41723e */ /* 0x000fe400000010ff */
[----:B------:R-:W-:Y:S01]  /*db80*/  STL [R1+0x1c], R50 ;  /* 0x00001c3201007387 */ /* 0x000fe20000100800 */
[----:B------:R-:W-:Y:S01]  /*db90*/  @!P2 FMUL R71, R71, 0.5 ;  /* 0x3f0000004747a820 */ /* 0x000fe20000400000 */
[----:B------:R-:W3:Y:S01]  /*dba0*/  MUFU.EX2 R44, R68 ;  /* 0x00000044002c7308 */ /* 0x000ee20000000800 */
[----:B----4-:R-:W-:Y:S01]  /*dbb0*/  @!P0 FMUL R43, R43, R43 ;  /* 0x0000002b2b2b8220 */ /* 0x010fe20000400000 */
[----:B------:R-:W-:-:S02]  /*dbc0*/  FSETP.GEU.AND P0, PT, R73, -126, PT ;  /* 0xc2fc00004900780b */ /* 0x000fc40003f0e000 */
[----:B------:R-:W-:Y:S02]  /*dbd0*/  F2FP.BF16.F32.PACK_AB R66, R141, R140 ;  /* 0x0000008c8d42723e */ /* 0x000fe400000010ff */
[----:B------:R4:W-:Y:S01]  /*dbe0*/  STL [R1+0x20], R43 ;  /* 0x0000202b01007387 */ /* 0x0009e20000100800 */
[----:B------:R-:W-:Y:S01]  /*dbf0*/  @!P1 FMUL R72, R72, 0.5 ;  /* 0x3f00000048489820 */ /* 0x000fe20000400000 */
[----:B------:R-:W1:Y:S01]  /*dc00*/  MUFU.EX2 R48, R69 ;  /* 0x0000004500307308 */ /* 0x000e620000000800 */
[----:B-----5:R-:W-:Y:S01]  /*dc10*/  @!P6 FMUL R49, R49, R49 ;  /* 0x000000313131e220 */ /* 0x020fe20000400000 */
[----:B------:R-:W-:Y:S02]  /*dc20*/  FSETP.GEU.AND P6, PT, R74, -126, PT ;  /* 0xc2fc00004a00780b */ /* 0x000fe40003fce000 */
[----:B------:R-:W-:Y:S02]  /*dc30*/  F2FP.BF16.F32.PACK_AB R67, R143, R142 ;  /* 0x0000008e8f43723e */ /* 0x000fe400000010ff */
[----:B------:R-:W-:Y:S01]  /*dc40*/  STL [R1+0x24], R49 ;  /* 0x0000243101007387 */ /* 0x000fe20000100800 */
[----:B------:R-:W-:Y:S01]  /*dc50*/  @!P0 FMUL R73, R73, 0.5 ;  /* 0x3f00000049498820 */ /* 0x000fe20000400000 */
[----:B------:R-:W5:Y:S01]  /*dc60*/  MUFU.EX2 R45, R70 ;  /* 0x00000046002d7308 */ /* 0x000f620000000800 */
[----:B---3--:R-:W-:Y:S01]  /*dc70*/  @!P5 FMUL R44, R44, R44 ;  /* 0x0000002c2c2cd220 */ /* 0x008fe20000400000 */
[----:B------:R-:W-:-:S02]  /*dc80*/  FSETP.GEU.AND P5, PT, R75, -126, PT ;  /* 0xc2fc00004b00780b */ /* 0x000fc40003fae000 */
[----:B--2---:R-:W-:Y:S02]  /*dc90*/  F2FP.BF16.F32.PACK_AB R42, R50, R42 ;  /* 0x0000002a322a723e */ /* 0x004fe400000010ff */
[----:B------:R2:W-:Y:S01]  /*dca0*/  STL [R1+0x28], R44 ;  /* 0x0000282c01007387 */ /* 0x0005e20000100800 */
[----:B------:R-:W-:Y:S01]  /*dcb0*/  @!P6 FMUL R74, R74, 0.5 ;  /* 0x3f0000004a4ae820 */ /* 0x000fe20000400000 */
[----:B------:R-:W3:Y:S01]  /*dcc0*/  MUFU.EX2 R47, R71 ;  /* 0x00000047002f7308 */ /* 0x000ee20000000800 */
[----:B-1----:R-:W-:Y:S01]  /*dcd0*/  @!P4 FMUL R48, R48, R48 ;  /* 0x000000303030c220 */ /* 0x002fe20000400000 */
[----:B------:R-:W-:Y:S02]  /*dce0*/  FSETP.GEU.AND P4, PT, R76, -126, PT ;  /* 0xc2fc00004c00780b */ /* 0x000fe40003f8e000 */
[----:B------:R-:W-:Y:S02]  /*dcf0*/  F2FP.BF16.F32.PACK_AB R68, R145, R144 ;  /* 0x000000909144723e */ /* 0x000fe400000010ff */
[----:B------:R-:W-:Y:S01]  /*dd00*/  STL [R1+0x2c], R48 ;  /* 0x00002c3001007387 */ /* 0x000fe20000100800 */
[----:B------:R-:W-:Y:S01]  /*dd10*/  @!P5 FMUL R75, R75, 0.5 ;  /* 0x3f0000004b4bd820 */ /* 0x000fe20000400000 */
[----:B------:R-:W1:Y:S01]  /*dd20*/  MUFU.EX2 R5, R72 ;  /* 0x0000004800057308 */ /* 0x000e620000000800 */
[----:B-----5:R-:W-:Y:S01]  /*dd30*/  @!P3 FMUL R45, R45, R45 ;  /* 0x0000002d2d2db220 */ /* 0x020fe20000400000 */
[----:B------:R-:W-:-:S02]  /*dd40*/  FSETP.GEU.AND P3, PT, R77, -126, PT ;  /* 0xc2fc00004d00780b */ /* 0x000fc40003f6e000 */
[----:B----4-:R-:W-:Y:S02]  /*dd50*/  F2FP.BF16.F32.PACK_AB R43, R49, R43 ;  /* 0x0000002b312b723e */ /* 0x010fe400000010ff */
        /* <DEDUP_REMOVED lines=9> */
[----:B-1----:R-:W-:Y:S01]  /*ddf0*/  @!P1 FMUL R5, R5, R5 ;  /* 0x0000000505059220 */ /* 0x002fe20000400000 */
[----:B------:R-:W-:-:S02]  /*de00*/  FSETP.GEU.AND P1, PT, R79, -126, PT ;  /* 0xc2fc00004f00780b */ /* 0x000fc40003f2e000 */
[----:B--2---:R-:W-:Y:S02]  /*de10*/  F2FP.BF16.F32.PACK_AB R44, R48, R44 ;  /* 0x0000002c302c723e */ /* 0x004fe400000010ff */
[----:B------:R-:W-:Y:S01]  /*de20*/  STL [R1+0x38], R5 ;  /* 0x0000380501007387 */ /* 0x000fe20000100800 */
[----:B------:R-:W-:Y:S01]  /*de30*/  @!P2 FMUL R78, R78, 0.5 ;  /* 0x3f0000004e4ea820 */ /* 0x000fe20000400000 */
[----:B------:R-:W1:Y:S01]  /*de40*/  MUFU.EX2 R4, R75 ;  /* 0x0000004b00047308 */ /* 0x000e620000000800 */
[----:B-----5:R-:W-:Y:S01]  /*de50*/  @!P0 FMUL R46, R46, R46 ;  /* 0x0000002e2e2e8220 */ /* 0x020fe20000400000 */
[----:B------:R-:W-:Y:S02]  /*de60*/  FSETP.GEU.AND P0, PT, R80, -126, PT ;  /* 0xc2fc00005000780b */ /* 0x000fe40003f0e000 */
[----:B------:R-:W-:Y:S02]  /*de70*/  F2FP.BF16.F32.PACK_AB R70, R149, R148 ;  /* 0x000000949546723e */ /* 0x000fe400000010ff */
[----:B------:R2:W-:Y:S01]  /*de80*/  STL [R1+0x3c], R46 ;  /* 0x00003c2e01007387 */ /* 0x0005e20000100800 */
[----:B------:R-:W-:Y:S01]  /*de90*/  @!P1 FMUL R79, R79, 0.5 ;  /* 0x3f0000004f4f9820 */ /* 0x000fe20000400000 */
[----:B------:R-:W5:Y:S01]  /*dea0*/  MUFU.EX2 R9, R76 ;  /* 0x0000004c00097308 */ /* 0x000f620000000800 */
[----:B---3--:R-:W-:Y:S01]  /*deb0*/  @!P6 FMUL R7, R7, R7 ;  /* 0x000000070707e220 */ /* 0x008fe20000400000 */
[----:B------:R-:W-:-:S02]  /*dec0*/  FSETP.GEU.AND P6, PT, R81, -126, PT ;  /* 0xc2fc00005100780b */ /* 0x000fc40003fce000 */
[----:B----4-:R-:W-:Y:S02]  /*ded0*/  F2FP.BF16.F32.PACK_AB R45, R47, R45 ;  /* 0x0000002d2f2d723e */ /* 0x010fe400000010ff */
[----:B------:R3:W-:Y:S01]  /*dee0*/  STL [R1+0x40], R7 ;  /* 0x0000400701007387 */ /* 0x0007e20000100800 */
[----:B------:R-:W-:Y:S01]  /*def0*/  @!P0 FMUL R80, R80, 0.5 ;  /* 0x3f00000050508820 */ /* 0x000fe20000400000 */
[----:B------:R-:W4:Y:S01]  /*df00*/  MUFU.EX2 R6, R77 ;  /* 0x0000004d00067308 */ /* 0x000f220000000800 */
[----:B-1----:R-:W-:Y:S01]  /*df10*/  @!P5 FMUL R4, R4, R4 ;  /* 0x000000040404d220 */ /* 0x002fe20000400000 */
[----:B------:R-:W-:Y:S02]  /*df20*/  FSETP.GEU.AND P5, PT, R82, -126, PT ;  /* 0xc2fc00005200780b */ /* 0x000fe40003fae000 */
[----:B------:R-:W-:Y:S02]  /*df30*/  F2FP.BF16.F32.PACK_AB R71, R93, R92 ;  /* 0x0000005c5d47723e */ /* 0x000fe400000010ff */
[----:B------:R3:W-:Y:S01]  /*df40*/  STL [R1+0x44], R4 ;  /* 0x0000440401007387 */ /* 0x0007e20000100800 */
[----:B------:R-:W-:Y:S01]  /*df50*/  @!P6 FMUL R81, R81, 0.5 ;  /* 0x3f0000005151e820 */ /* 0x000fe20000400000 */
[----:B------:R-:W1:Y:S01]  /*df60*/  MUFU.EX2 R11, R78 ;  /* 0x0000004e000b7308 */ /* 0x000e620000000800 */
[----:B-----5:R-:W-:Y:S01]  /*df70*/  @!P4 FMUL R9, R9, R9 ;  /* 0x000000090909c220 */ /* 0x020fe20000400000 */
[----:B------:R-:W-:-:S02]  /*df80*/  FSETP.GEU.AND P4, PT, R83, -126, PT ;  /* 0xc2fc00005300780b */ /* 0x000fc40003f8e000 */
[----:B------:R-:W-:Y:S02]  /*df90*/  F2FP.BF16.F32.PACK_AB R72, R95, R94 ;  /* 0x0000005e5f48723e */ /* 0x000fe400000010ff */
[----:B------:R3:W-:Y:S01]  /*dfa0*/  STL [R1+0x48], R9 ;  /* 0x0000480901007387 */ /* 0x0007e20000100800 */
[----:B------:R-:W-:Y:S01]  /*dfb0*/  @!P5 FMUL R82, R82, 0.5 ;  /* 0x3f0000005252d820 */ /* 0x000fe20000400000 */
[----:B------:R-:W5:Y:S01]  /*dfc0*/  MUFU.EX2 R8, R79 ;  /* 0x0000004f00087308 */ /* 0x000f620000000800 */
[----:B----4-:R-:W-:Y:S01]  /*dfd0*/  @!P3 FMUL R6, R6, R6 ;  /* 0x000000060606b220 */ /* 0x010fe20000400000 */
[----:B------:R-:W-:Y:S02]  /*dfe0*/  FSETP.GEU.AND P3, PT, R84, -126, PT ;  /* 0xc2fc00005400780b */ /* 0x000fe40003f6e000 */
[----:B------:R-:W-:Y:S02]  /*dff0*/  F2FP.BF16.F32.PACK_AB R73, R97, R96 ;  /* 0x000000606149723e */ /* 0x000fe400000010ff */
[----:B------:R3:W-:Y:S01]  /*e000*/  STL [R1+0x4c], R6 ;  /* 0x00004c0601007387 */ /* 0x0007e20000100800 */
[----:B------:R-:W-:Y:S01]  /*e010*/  @!P4 FMUL R83, R83, 0.5 ;  /* 0x3f0000005353c820 */ /* 0x000fe20000400000 */
[----:B------:R-:W4:Y:S01]  /*e020*/  MUFU.EX2 R157, R80 ;  /* 0x00000050009d7308 */ /* 0x000f220000000800 */
[----:B-1----:R-:W-:Y:S01]  /*e030*/  @!P2 FMUL R11, R11, R11 ;  /* 0x0000000b0b0ba220 */ /* 0x002fe20000400000 */
        /* <DEDUP_REMOVED lines=11> */
[----:B----4-:R-:W-:Y:S01]  /*e0f0*/  @!P0 FMUL R157, R157, R157 ;  /* 0x0000009d9d9d8220 */ /* 0x010fe20000400000 */
[----:B------:R-:W-:-:S02]  /*e100*/  FSETP.GEU.AND P0, PT, R87, -126, PT ;  /* 0xc2fc00005700780b */ /* 0x000fc40003f0e000 */
[----:B------:R-:W-:Y:S02]  /*e110*/  F2FP.BF16.F32.PACK_AB R76, R103, R102 ;  /* 0x00000066674c723e */ /* 0x000fe400000010ff */
[----:B------:R3:W-:Y:S01]  /*e120*/  STL [R1+0x58], R157 ;  /* 0x0000589d01007387 */ /* 0x0007e20000100800 */
[----:B------:R-:W-:Y:S01]  /*e130*/  @!P1 FMUL R86, R86, 0.5 ;  /* 0x3f00000056569820 */ /* 0x000fe20000400000 */
[----:B------:R-:W4:Y:S01]  /*e140*/  MUFU.EX2 R21, R83 ;  /* 0x0000005300157308 */ /* 0x000f220000000800 */
[----:B-1----:R-:W-:Y:S01]  /*e150*/  @!P6 FMUL R10, R10, R10 ;  /* 0x0000000a0a0ae220 */ /* 0x002fe20000400000 */
[----:B------:R-:W-:Y:S02]  /*e160*/  LOP3.LUT P6, RZ, R3, 0x3, R2, 0x48, !PT ;  /* 0x0000000303ff7812 */ /* 0x000fe400078c4802 */
[----:B------:R-:W-:Y:S02]  /*e170*/  F2FP.BF16.F32.PACK_AB R77, R105, R104 ;  /* 0x00000068694d723e */ /* 0x000fe400000010ff */
[----:B------:R3:W-:Y:S01]  /*e180*/  STL [R1+0x5c], R10 ;  /* 0x00005c0a01007387 */ /* 0x0007e20000100800 */
[----:B------:R-:W-:Y:S01]  /*e190*/  @!P0 FMUL R87, R87, 0.5 ;  /* 0x3f00000057578820 */ /* 0x000fe20000400000 */
[----:B------:R-:W1:Y:S01]  /*e1a0*/  MUFU.EX2 R14, R84 ;  /* 0x00000054000e7308 */ /* 0x000e620000000800 */
[----:B-----5:R-:W-:Y:S01]  /*e1b0*/  @!P5 FMUL R20, R20, R20 ;  /* 0x000000141414d220 */ /* 0x020fe20000400000 */
[----:B------:R-:W-:-:S02]  /*e1c0*/  F2FP.BF16.F32.PACK_AB R78, R107, R106 ;  /* 0x0000006a6b4e723e */ /* 0x000fc400000010ff */
[----:B------:R-:W-:Y:S02]  /*e1d0*/  F2FP.BF16.F32.PACK_AB R79, R109, R108 ;  /* 0x0000006c6d4f723e */ /* 0x000fe400000010ff */
[----:B------:R3:W-:Y:S01]  /*e1e0*/  STL [R1+0x60], R20 ;  /* 0x0000601401007387 */ /* 0x0007e20000100800 */
[----:B------:R-:W-:Y:S01]  /*e1f0*/  F2FP.BF16.F32.PACK_AB R80, R111, R110 ;  /* 0x0000006e6f50723e */ /* 0x000fe200000010ff */
[----:B------:R-:W5:Y:S01]  /*e200*/  MUFU.EX2 R15, R85 ;  /* 0x00000055000f7308 */ /* 0x000f620000000800 */
[----:B----4-:R-:W-:Y:S01]  /*e210*/  @!P4 FMUL R21, R21, R21 ;  /* 0x000000151515c220 */ /* 0x010fe20000400000 */
[----:B------:R-:W-:Y:S02]  /*e220*/  F2FP.BF16.F32.PACK_AB R81, R113, R112 ;  /* 0x000000707151723e */ /* 0x000fe400000010ff */
[----:B------:R-:W-:Y:S02]  /*e230*/  F2FP.BF16.F32.PACK_AB R82, R115, R114 ;  /* 0x000000727352723e */ /* 0x000fe400000010ff */
[----:B------:R3:W-:Y:S01]  /*e240*/  STL [R1+0x64], R21 ;  /* 0x0000641501007387 */ /* 0x0007e20000100800 */
[----:B------:R-:W-:Y:S01]  /*e250*/  F2FP.BF16.F32.PACK_AB R83, R117, R116 ;  /* 0x000000747553723e */ /* 0x000fe200000010ff */
[----:B------:R-:W4:Y:S01]  /*e260*/  MUFU.EX2 R12, R86 ;  /* 0x00000056000c7308 */ /* 0x000f220000000800 */
[----:B-1----:R-:W-:Y:S01]  /*e270*/  @!P3 FMUL R14, R14, R14 ;  /* 0x0000000e0e0eb220 */ /* 0x002fe20000400000 */
[----:B------:R-:W-:-:S02]  /*e280*/  F2FP.BF16.F32.PACK_AB R84, R119, R118 ;  /* 0x000000767754723e */ /* 0x000fc400000010ff */
[----:B--2---:R-:W-:Y:S02]  /*e290*/  F2FP.BF16.F32.PACK_AB R46, R46, R5 ;  /* 0x000000052e2e723e */ /* 0x004fe400000010ff */
[----:B------:R3:W-:Y:S01]  /*e2a0*/  STL [R1+0x70], R14 ;  /* 0x0000700e01007387 */ /* 0x0007e20000100800 */
[----:B------:R-:W-:Y:S01]  /*e2b0*/  F2FP.BF16.F32.PACK_AB R47, R4, R7 ;  /* 0x00000007042f723e */ /* 0x000fe200000010ff */
[----:B------:R-:W1:Y:S01]  /*e2c0*/  MUFU.EX2 R13, R87 ;  /* 0x00000057000d7308 */ /* 0x000e620000000800 */
[----:B-----5:R-:W-:Y:S01]  /*e2d0*/  @!P2 FMUL R15, R15, R15 ;  /* 0x0000000f0f0fa220 */ /* 0x020fe20000400000 */
[----:B------:R-:W-:Y:S02]  /*e2e0*/  F2FP.BF16.F32.PACK_AB R85, R121, R120 ;  /* 0x000000787955723e */ /* 0x000fe400000010ff */
[----:B------:R-:W-:Y:S02]  /*e2f0*/  F2FP.BF16.F32.PACK_AB R48, R6, R9 ;  /* 0x000000090630723e */ /* 0x000fe400000010ff */
[----:B------:R3:W-:Y:S01]  /*e300*/  STL [R1+0x74], R15 ;  /* 0x0000740f01007387 */ /* 0x0007e20000100800 */
[----:B------:R-:W-:Y:S01]  /*e310*/  F2FP.BF16.F32.PACK_AB R49, R8, R11 ;  /* 0x0000000b0831723e */ /* 0x000fe200000010ff */
[----:B----4-:R-:W-:Y:S01]  /*e320*/  @!P1 FMUL R12, R12, R12 ;  /* 0x0000000c0c0c9220 */ /* 0x010fe20000400000 */
[----:B------:R-:W-:-:S02]  /*e330*/  F2FP.BF16.F32.PACK_AB R86, R123, R122 ;  /* 0x0000007a7b56723e */ /* 0x000fc400000010ff */
[----:B------:R-:W-:Y:S02]  /*e340*/  F2FP.BF16.F32.PACK_AB R50, R10, R157 ;  /* 0x0000009d0a32723e */ /* 0x000fe400000010ff */
[----:B------:R3:W-:Y:S01]  /*e350*/  STL [R1+0x68], R12 ;  /* 0x0000680c01007387 */ /* 0x0007e20000100800 */
[----:B------:R-:W-:Y:S01]  /*e360*/  F2FP.BF16.F32.PACK_AB R51, R21, R20 ;  /* 0x000000141533723e */ /* 0x000fe200000010ff */
[----:B-1----:R-:W-:Y:S01]  /*e370*/  @!P0 FMUL R13, R13, R13 ;  /* 0x0000000d0d0d8220 */ /* 0x002fe20000400000 */
[----:B------:R-:W-:Y:S02]  /*e380*/  F2FP.BF16.F32.PACK_AB R87, R151, R150 ;  /* 0x000000969757723e */ /* 0x000fe400000010ff */
[----:B------:R-:W-:Y:S02]  /*e390*/  F2FP.BF16.F32.PACK_AB R52, R15, R14 ;  /* 0x0000000e0f34723e */ /* 0x000fe400000010ff */
[----:B------:R3:W-:Y:S01]  /*e3a0*/  STL [R1+0x6c], R13 ;  /* 0x00006c0d01007387 */ /* 0x0007e20000100800 */
[----:B------:R-:W-:Y:S01]  /*e3b0*/  F2FP.BF16.F32.PACK_AB R53, R13, R12 ;  /* 0x0000000c0d35723e */ /* 0x000fe200000010ff */
[----:B------:R-:W-:Y:S06]  /*e3c0*/  @!P6 BRA `(.L_x_233) ;  /* 0x000000000040e947 */ /* 0x000fec0003800000 */
[----:B------:R-:W-:Y:S01]  /*e3d0*/  MOV R2, 0x8 ;  /* 0x0000000800027802 */ /* 0x000fe20000000f00 */
[----:B------:R-:W1:Y:S01]  /*e3e0*/  LDCU.64 UR6, c[0x4][0xb0] ;  /* 0x01001600ff0677ac */ /* 0x000e620008000a00 */
[----:B---3--:R-:W-:Y:S02]  /*e3f0*/  HFMA2 R12, -RZ, RZ, 0, 5.9604644775390625e-08 ;  /* 0x00000001ff0c7431 */ /* 0x008fe400000001ff */
[----:B------:R-:W-:Y:S01]  /*e400*/  IMAD.MOV.U32 R8, RZ, RZ, 0x1be ;  /* 0x000001beff087424 */ /* 0x000fe200078e00ff */
[----:B------:R-:W2:Y:S01]  /*e410*/  LDCU.64 UR4, c[0x4][0xb8] ;  /* 0x01001700ff0477ac */ /* 0x000ea20008000a00 */
[----:B------:R-:W3:Y:S01]  /*e420*/  LDC.64 R2, c[0x4][R2] ;  /* 0x0100000002027b82 */ /* 0x000ee20000000a00 */
[----:B------:R-:W-:Y:S01]  /*e430*/  IMAD.MOV.U32 R13, RZ, RZ, RZ ;  /* 0x000000ffff0d7224 */ /* 0x000fe200078e00ff */
[----:B------:R-:W4:Y:S01]  /*e440*/  LDCU.64 UR8, c[0x4][0x20] ;  /* 0x01000400ff0877ac */ /* 0x000f220008000a00 */
[----:B-1----:R-:W-:Y:S01]  /*e450*/  IMAD.U32 R4, RZ, RZ, UR6 ;  /* 0x00000006ff047e24 */ /* 0x002fe2000f8e00ff */
[----:B------:R-:W-:Y:S01]  /*e460*/  MOV R5, UR7 ;  /* 0x0000000700057c02 */ /* 0x000fe20008000f00 */
[----:B--2---:R-:W-:Y:S01]  /*e470*/  IMAD.U32 R6, RZ, RZ, UR4 ;  /* 0x00000004ff067e24 */ /* 0x004fe2000f8e00ff */
[----:B------:R-:W-:Y:S01]  /*e480*/  MOV R7, UR5 ;  /* 0x0000000500077c02 */ /* 0x000fe20008000f00 */
[----:B----4-:R-:W-:Y:S01]  /*e490*/  IMAD.U32 R10, RZ, RZ, UR8 ;  /* 0x00000008ff0a7e24 */ /* 0x010fe2000f8e00ff */
[----:B------:R-:W-:-:S02]  /*e4a0*/  MOV R11, UR9 ;  /* 0x00000009000b7c02 */ /* 0x000fc40008000f00 */
[----:B------:R-:W-:-:S07]  /*e4b0*/  LEPC R20, `(.L_x_233) ;  /* 0x000000001014794e */ /* 0x000fce0000000000 */
[----:B---3--:R-:W-:Y:S05]  /*e4c0*/  CALL.ABS.NOINC R2 ;  /* 0x0000000002007343 */ /* 0x008fea0003c00000 */
.L_x_233:
[C---:B------:R-:W-:Y:S01]  /*e4d0*/  FSETP.NEU.AND P0, PT, R17.reuse, -INF , PT ;  /* 0xff8000001100780b */ /* 0x040fe20003f0d000 */
[----:B------:R-:W1:Y:S01]  /*e4e0*/  S2R R2, SR_TID.X ;  /* 0x0000000000027919 */ /* 0x000e620000002100 */
[----:B------:R-:W-:Y:S05]  /*e4f0*/  WARPSYNC.ALL ;  /* 0x0000000000007948 */ /* 0x000fea0003800000 */
[----:B------:R-:W-:Y:S01]  /*e500*/  FSEL R0, R17, RZ, P0 ;  /* 0x000000ff11007208 */ /* 0x000fe20000000000 */
[----:B------:R-:W-:Y:S01]  /*e510*/  UIADD3 UR4, UPT, UPT, UR40, 0x20, URZ ;  /* 0x0000002028047890 */ /* 0x000fe2000fffe0ff */
[----:B------:R2:W-:Y:S03]  /*e520*/  STTM.x32 tmem[UR40], R56 ;  /* 0x00000038000079ed */ /* 0x0005e600082c0028 */
[----:B------:R-:W-:Y:S01]  /*e530*/  FMUL R0, R0, -UR36 ;  /* 0x8000002400007c20 */ /* 0x000fe20008400000 */
[----:B------:R-:W-:-:S03]  /*e540*/  USHF.R.U32.HI UR4, URZ, 0x15, UR4 ;  /* 0x00000015ff047899 */ /* 0x000fc60008011604 */
[--C-:B------:R-:W-:Y:S02]  /*e550*/  FFMA2 R88, R88.F32x2.HI_LO, UR36.F32, R0.reuse.F32 ;  /* 0x0000002458587c49 */ /* 0x100fe40009200000 */
[----:B------:R-:W-:Y:S01]  /*e560*/  FFMA2 R90, R90.F32x2.HI_LO, UR36.F32, R0.F32 ;  /* 0x000000245a5a7c49 */ /* 0x000fe20009200000 */
[----:B------:R-:W-:Y:S02]  /*e570*/  MOV R0, UR4 ;  /* 0x0000000400007c02 */ /* 0x000fe40008000f00 */
[----:B------:R-:W-:Y:S02]  /*e580*/  FSETP.GEU.AND P4, PT, R88, -126, PT ;  /* 0xc2fc00005800780b */ /* 0x000fe40003f8e000 */
[----:B------:R-:W-:Y:S02]  /*e590*/  FSETP.GEU.AND P3, PT, R89, -126, PT ;  /* 0xc2fc00005900780b */ /* 0x000fe40003f6e000 */
[----:B------:R-:W-:Y:S02]  /*e5a0*/  FSETP.GEU.AND P2, PT, R90, -126, PT ;  /* 0xc2fc00005a00780b */ /* 0x000fe40003f4e000 */
[----:B------:R-:W-:-:S02]  /*e5b0*/  FSETP.GEU.AND P1, PT, R91, -126, PT ;  /* 0xc2fc00005b00780b */ /* 0x000fc40003f2e000 */
[----:B-1----:R-:W-:-:S05]  /*e5c0*/  SHF.R.U32.HI R3, RZ, 0x5, R2 ;  /* 0x00000005ff037819 */ /* 0x002fca0000011602 */
[----:B------:R-:W-:Y:S02]  /*e5d0*/  @!P4 FMUL R88, R88, 0.5 ;  /* 0x3f0000005858c820 */ /* 0x000fe40000400000 */
[----:B------:R-:W-:Y:S01]  /*e5e0*/  @!P3 FMUL R89, R89, 0.5 ;  /* 0x3f0000005959b820 */ /* 0x000fe20000400000 */
[----:B------:R-:W-:Y:S01]  /*e5f0*/  LOP3.LUT P0, RZ, R0, 0x3, R3, 0x48, !PT ;  /* 0x0000000300ff7812 */ /* 0x000fe20007804803 */
[----:B------:R-:W-:Y:S02]  /*e600*/  @!P2 FMUL R90, R90, 0.5 ;  /* 0x3f0000005a5aa820 */ /* 0x000fe40000400000 */
[----:B------:R-:W-:Y:S01]  /*e610*/  @!P1 FMUL R91, R91, 0.5 ;  /* 0x3f0000005b5b9820 */ /* 0x000fe20000400000 */
[----:B--2---:R-:W1:Y:S08]  /*e620*/  MUFU.EX2 R58, R88 ;  /* 0x00000058003a7308 */ /* 0x004e700000000800 */
[----:B------:R-:W2:Y:S08]  /*e630*/  MUFU.EX2 R59, R89 ;  /* 0x00000059003b7308 */ /* 0x000eb00000000800 */
[----:B------:R-:W4:Y:S01]  /*e640*/  MUFU.EX2 R56, R90 ;  /* 0x0000005a00387308 */ /* 0x000f220000000800 */
[----:B-1----:R-:W-:-:S07]  /*e650*/  @!P4 FMUL R58, R58, R58 ;  /* 0x0000003a3a3ac220 */ /* 0x002fce0000400000 */
[----:B------:R-:W1:Y:S01]  /*e660*/  MUFU.EX2 R57, R91 ;  /* 0x0000005b00397308 */ /* 0x000e620000000800 */
[----:B--2---:R-:W-:-:S05]  /*e670*/  @!P3 FMUL R59, R59, R59 ;  /* 0x0000003b3b3bb220 */ /* 0x004fca0000400000 */
[----:B------:R-:W-:Y:S01]  /*e680*/  F2FP.BF16.F32.PACK_AB R54, R59, R58 ;  /* 0x0000003a3b36723e */ /* 0x000fe200000010ff */
[----:B----4-:R-:W-:Y:S01]  /*e690*/  @!P2 FMUL R56, R56, R56 ;  /* 0x000000383838a220 */ /* 0x010fe20000400000 */
[----:B-1----:R-:W-:-:S05]  /*e6a0*/  @!P1 FMUL R57, R57, R57 ;  /* 0x0000003939399220 */ /* 0x002fca0000400000 */
[----:B------:R-:W-:Y:S01]  /*e6b0*/  F2FP.BF16.F32.PACK_AB R55, R57, R56 ;  /* 0x000000383937723e */ /* 0x000fe200000010ff */
[----:B------:R-:W-:Y:S06]  /*e6c0*/  @!P0 BRA `(.L_x_234) ;  /* 0x0000000000408947 */ /* 0x000fec0003800000 */
[----:B---3--:R-:W-:Y:S01]  /*e6d0*/  MOV R14, 0x8 ;  /* 0x00000008000e7802 */ /* 0x008fe20000000f00 */
[----:B------:R-:W1:Y:S01]  /*e6e0*/  LDCU.64 UR8, c[0x4][0xb0] ;  /* 0x01001600ff0877ac */ /* 0x000e620008000a00 */
[----:B------:R-:W-:Y:S02]  /*e6f0*/  HFMA2 R12, -RZ, RZ, 0, 5.9604644775390625e-08 ;  /* 0x00000001ff0c7431 */ /* 0x000fe400000001ff */
        /* <DEDUP_REMOVED lines=13> */
.L_x_234:
[----:B------:R-:W-:-:S04]  /*e7d0*/  UISETP.NE.AND UP0, UPT, UR55, URZ, UPT ;  /* 0x000000ff3700728c */ /* 0x000fc8000bf05270 */
[----:B------:R-:W-:-:S06]  /*e7e0*/  USEL UR4, UR48, UR47, UP0 ;  /* 0x0000002f30047287 */ /* 0x000fcc0008000000 */
[----:B------:R-:W-:Y:S01]  /*e7f0*/  MOV R0, UR4 ;  /* 0x0000000400007c02 */ /* 0x000fe20008000f00 */
[----:B------:R-:W-:Y:S05]  /*e800*/  WARPSYNC.ALL ;  /* 0x0000000000007948 */ /* 0x000fea0003800000 */
[----:B------:R-:W-:Y:S01]  /*e810*/  ISETP.GT.U32.AND P1, PT, R0, 0x1, PT ;  /* 0x000000010000780c */ /* 0x000fe20003f24070 */
[----:B------:R1:W-:Y:S01]  /*e820*/  STTM.x32 tmem[UR40+0x20], R24 ;  /* 0x00002018000079ed */ /* 0x0003e200082c0028 */
[----:B------:R-:W2:Y:S11]  /*e830*/  FENCE.VIEW.ASYNC.T ;  /* 0x00000000000073c6 */ /* 0x000eb60000000200 */
[----:B------:R-:W-:Y:S05]  /*e840*/  @P1 BRA `(.L_x_235) ;  /* 0x0000000000081947 */ /* 0x000fea0003800000 */
[----:B------:R-:W-:Y:S05]  /*e850*/  BPT.TRAP 0x1 ;  /* 0x000000040000795c */ /* 0x000fea0000300000 */
[----:B------:R-:W-:Y:S05]  /*e860*/  BPT.TRAP 0x1 ;  /* 0x000000040000795c */ /* 0x000fea0000300000 */
.L_x_235:
[----:B------:R-:W4:Y:S01]  /*e870*/  S2UR UR5, SR_CgaCtaId ;  /* 0x00000000000579c3 */ /* 0x000f220000008800 */
[----:B------:R-:W-:Y:S01]  /*e880*/  UISETP.NE.AND UP0, UPT, UR55, URZ, UPT ;  /* 0x000000ff3700728c */ /* 0x000fe2000bf05270 */
[----:B------:R-:W-:Y:S02]  /*e890*/  UMOV UR4, 0x400 ;  /* 0x0000040000047882 */ /* 0x000fe40000000000 */
[----:B----4-:R-:W-:-:S04]  /*e8a0*/  ULEA UR4, UR5, UR4, 0x18 ;  /* 0x0000000405047291 */ /* 0x010fc8000f8ec0ff */
[----:B------:R-:W-:-:S04]  /*e8b0*/  UIADD3 UR6, UPT, UPT, UR4, 0xa068, URZ ;  /* 0x0000a06804067890 */ /* 0x000fc8000fffe0ff */
[----:B------:R-:W-:-:S04]  /*e8c0*/  @UP0 UIADD3 UR6, UPT, UPT, UR4, 0xa058, URZ ;  /* 0x0000a05804060890 */ /* 0x000fc8000fffe0ff */
[----:B------:R-:W-:Y:S02]  /*e8d0*/  UPRMT UR6, UR5, 0x654, UR6 ;  /* 0x0000065405067896 */ /* 0x000fe40008000006 */
[----:B------:R-:W-:-:S04]  /*e8e0*/  USEL UR5, UR51, UR50, UP0 ;  /* 0x0000003233057287 */ /* 0x000fc80008000000 */
[----:B------:R-:W-:-:S03]  /*e8f0*/  ULOP3.LUT UR5, UR5, 0x1, URZ, 0x3c, !UPT ;  /* 0x0000000105057892 */ /* 0x000fc6000f8e3cff */
[----:B--2---:R-:W-:Y:S01]  /*e900*/  SYNCS.ARRIVE.TRANS64.RED.A1T0 RZ, [UR6], RZ ;  /* 0x000000ffffff79a7 */ /* 0x004fe20008100406 */
[----:B------:R-:W-:Y:S02]  /*e910*/  USEL UR51, UR5, UR51, UP0 ;  /* 0x0000003305337287 */ /* 0x000fe40008000000 */
[----:B------:R-:W-:Y:S02]  /*e920*/  USEL UR50, UR50, UR5, UP0 ;  /* 0x0000000532327287 */ /* 0x000fe40008000000 */
[----:B------:R-:W-:-:S09]  /*e930*/  UISETP.NE.AND UP0, UPT, UR46, URZ, UPT ;  /* 0x000000ff2e00728c */ /* 0x000fd2000bf05270 */
[----:B------:R-:W-:Y:S05]  /*e940*/  BRA.U UP0, `(.L_x_236) ;  /* 0x0000000100047547 */ /* 0x000fea000b800000 */
[----:B------:R-:W-:Y:S05]  /*e950*/  BPT.TRAP 0x1 ;  /* 0x000000040000795c */ /* 0x000fea0000300000 */
.L_x_236:
[----:B------:R-:W-:Y:S01]  /*e960*/  UISETP.NE.AND UP0, UPT, UR55, URZ, UPT ;  /* 0x000000ff3700728c */ /* 0x000fe2000bf05270 */
[----:B------:R-:W-:Y:S01]  /*e970*/  MOV R0, UR39 ;  /* 0x0000002700007c02 */ /* 0x000fe20008000f00 */
[----:B------:R-:W-:Y:S01]  /*e980*/  UIADD3 UR6, UPT, UPT, UR4, 0xa078, URZ ;  /* 0x0000a07804067890 */ /* 0x000fe2000fffe0ff */
[----:B------:R-:W-:Y:S01]  /*e990*/  FADD2 R22, R22.F32x2.HI_LO, RZ.F32 ;  /* 0x000000ff1616724b */ /* 0x000fe20000200000 */
[----:B------:R-:W-:Y:S01]  /*e9a0*/  FSETP.NEU.AND P0, PT, R17, -INF , PT ;  /* 0xff8000001100780b */ /* 0x000fe20003f0d000 */
[----:B------:R-:W-:Y:S01]  /*e9b0*/  FADD2 R124, R124.F32x2.HI_LO, RZ.F32 ;  /* 0x000000ff7c7c724b */ /* 0x000fe20000200000 */
[----:B------:R-:W-:Y:S01]  /*e9c0*/  SHF.L.U32 R0, R0, 0x1f, RZ ;  /* 0x0000001f00007819 */ /* 0x000fe200000006ff */
[----:B------:R-:W-:Y:S01]  /*e9d0*/  FADD2 R22, R22.F32x2.HI_LO, R130.F32x2.HI_LO ;  /* 0x000000821616724b */ /* 0x000fe20000000000 */
[----:B------:R-:W-:Y:S01]  /*e9e0*/  FSEL R3, R17, RZ, P0 ;  /* 0x000000ff11037208 */ /* 0x000fe20000000000 */
[----:B------:R-:W-:Y:S02]  /*e9f0*/  FADD2 R126, R126.F32x2.HI_LO, RZ.F32 ;  /* 0x000000ff7e7e724b */ /* 0x000fe40000200000 */
[----:B------:R-:W-:Y:S01]  /*ea00*/  @!UP0 UIADD3 UR6, UPT, UPT, UR4, 0xa088, URZ ;  /* 0x0000a08804068890 */ /* 0x000fe2000fffe0ff */
[----:B------:R-:W-:Y:S01]  /*ea10*/  FADD2 R124, R124.F32x2.HI_LO, R132.F32x2.HI_LO ;  /* 0x000000847c7c724b */ /* 0x000fe20000000000 */
[----:B------:R-:W-:Y:S01]  /*ea20*/  FSETP.NEU.AND P0, PT, R156, R3, PT ;  /* 0x000000039c00720b */ /* 0x000fe20003f0d000 */
[----:B------:R-:W-:-:S02]  /*ea30*/  FADD2 R126, R126.F32x2.HI_LO, R134.F32x2.HI_LO ;  /* 0x000000867e7e724b */ /* 0x000fc40000000000 */
[----:B------:R-:W-:Y:S02]  /*ea40*/  FADD2 R22, R22.F32x2.HI_LO, R138.F32x2.HI_LO ;  /* 0x0000008a1616724b */ /* 0x000fe40000000000 */
[----:B------:R-:W-:Y:S02]  /*ea50*/  FADD2 R124, R124.F32x2.HI_LO, R140.F32x2.HI_LO ;  /* 0x0000008c7c7c724b */ /* 0x000fe40000000000 */
[----:B------:R-:W2:Y:S01]  /*ea60*/  SYNCS.PHASECHK.TRANS64.TRYWAIT P2, [UR6], R0 ;  /* 0x00000000ff0075a7 */ /* 0x000ea20008041106 */
[----:B------:R-:W-:Y:S02]  /*ea70*/  FADD2 R126, R126.F32x2.HI_LO, R142.F32x2.HI_LO ;  /* 0x0000008e7e7e724b */ /* 0x000fe40000000000 */
[----:B------:R-:W-:Y:S02]  /*ea80*/  FADD2 R22, R22.F32x2.HI_LO, R146.F32x2.HI_LO ;  /* 0x000000921616724b */ /* 0x000fe40000000000 */
[----:B------:R-:W-:Y:S02]  /*ea90*/  FADD2 R124, R124.F32x2.HI_LO, R148.F32x2.HI_LO ;  /* 0x000000947c7c724b */ /* 0x000fe40000000000 */
[----:B------:R-:W-:-:S02]  /*eaa0*/  FADD2 R126, R126.F32x2.HI_LO, R92.F32x2.HI_LO ;  /* 0x0000005c7e7e724b */ /* 0x000fc40000000000 */
[----:B------:R-:W-:Y:S02]  /*eab0*/  FADD2 R22, R22.F32x2.HI_LO, R96.F32x2.HI_LO ;  /* 0x000000601616724b */ /* 0x000fe40000000000 */
[----:B------:R-:W-:Y:S02]  /*eac0*/  FADD2 R124, R124.F32x2.HI_LO, R98.F32x2.HI_LO ;  /* 0x000000627c7c724b */ /* 0x000fe40000000000 */
[----:B------:R-:W-:Y:S02]  /*ead0*/  FADD2 R126, R126.F32x2.HI_LO, R100.F32x2.HI_LO ;  /* 0x000000647e7e724b */ /* 0x000fe40000000000 */
[----:B------:R-:W-:Y:S01]  /*eae0*/  FADD2 R22, R22.F32x2.HI_LO, R104.F32x2.HI_LO ;  /* 0x000000681616724b */ /* 0x000fe20000000000 */
[----:B--2---:R-:W-:Y:S06]  /*eaf0*/  @!P2 BRA `(.L_x_237) ;  /* 0x000000a800d0a947 */ /* 0x004fec0003800000 */
.L_x_409:
[----:B------:R-:W-:Y:S01]  /*eb00*/  BSSY.RECONVERGENT B0, `(.L_x_238) ;  /* 0x000000a000007945 */ /* 0x000fe20003800200 */
[----:B--2---:R-:W-:-:S03]  /*eb10*/  MOV R5, 0x3f000000 ;  /* 0x3f00000000057802 */ /* 0x004fc60000000f00 */
[----:B------:R-:W-:Y:S05]  /*eb20*/  @!P0 BRA `(.L_x_239) ;  /* 0x00000000001c8947 */ /* 0x000fea0003800000 */
[----:B------:R-:W-:-:S04]  /*eb30*/  FADD R0, -R3, R156 ;  /* 0x0000009c03007221 */ /* 0x000fc80000000100 */
[----:B------:R-:W-:-:S05]  /*eb40*/  FMUL R0, R0, UR36 ;  /* 0x0000002400007c20 */ /* 0x000fca0008400000 */
[----:B------:R-:W-:-:S13]  /*eb50*/  FSETP.GEU.AND P0, PT, R0, -126, PT ;  /* 0xc2fc00000000780b */ /* 0x000fda0003f0e000 */
[----:B------:R-:W-:-:S04]  /*eb60*/  @!P0 FMUL R0, R0, 0.5 ;  /* 0x3f00000000008820 */ /* 0x000fc80000400000 */
[----:B------:R-:W2:Y:S02]  /*eb70*/  MUFU.EX2 R5, R0 ;  /* 0x0000000000057308 */ /* 0x000ea40000000800 */
[----:B--2---:R-:W-:-:S04]  /*eb80*/  @!P0 FMUL R5, R5, R5 ;  /* 0x0000000505058220 */ /* 0x004fc80000400000 */
[----:B------:R-:W-:Y:S02]  /*eb90*/  FMUL R5, R5, 0.5 ;  /* 0x3f00000005057820 */ /* 0x000fe40000400000 */
.L_x_239:
[----:B------:R-:W-:Y:S05]  /*eba0*/  BSYNC.RECONVERGENT B0 ;  /* 0x0000000000007941 */ /* 0x000fea0003800200 */
.L_x_238:
[----:B-1----:R-:W2:Y:S04]  /*ebb0*/  LDL.LU.64 R34, [R1+0x18] ;  /* 0x0000180001227983 */ /* 0x002ea80000300a00 */
[----:B------:R-:W4:Y:S04]  /*ebc0*/  LDL.LU.64 R32, [R1+0x20] ;  /* 0x0000200001207983 */ /* 0x000f280000300a00 */
[----:B------:R-:W5:Y:S04]  /*ebd0*/  LDL.LU.64 R30, [R1+0x30] ;  /* 0x00003000011e7983 */ /* 0x000f680000300a00 */
[----:B------:R-:W5:Y:S04]  /*ebe0*/  LDL.LU.64 R28, [R1+0x38] ;  /* 0x00003800011c7983 */ /* 0x000f680000300a00 */
[----:B------:R-:W5:Y:S04]  /*ebf0*/  LDL.LU.64 R26, [R1+0x40] ;  /* 0x00004000011a7983 */ /* 0x000f680000300a00 */
[----:B---3--:R-:W3:Y:S04]  /*ec00*/  LDL.LU.64 R14, [R1+0x28] ;  /* 0x00002800010e7983 */ /* 0x008ee80000300a00 */
[----:B------:R-:W3:Y:S04]  /*ec10*/  LDL.LU.64 R24, [R1+0x50] ;  /* 0x0000500001187983 */ /* 0x000ee80000300a00 */
[----:B------:R-:W3:Y:S04]  /*ec20*/  LDL.LU.64 R20, [R1+0x58] ;  /* 0x0000580001147983 */ /* 0x000ee80000300a00 */
[----:B------:R-:W3:Y:S04]  /*ec30*/  LDL.LU.64 R12, [R1+0x60] ;  /* 0x00006000010c7983 */ /* 0x000ee80000300a00 */
[----:B------:R-:W3:Y:S04]  /*ec40*/  LDL.LU.64 R8, [R1+0x48] ;  /* 0x0000480001087983 */ /* 0x000ee80000300a00 */
[----:B------:R-:W3:Y:S04]  /*ec50*/  LDL.LU.64 R10, [R1+0x68] ;  /* 0x00006800010a7983 */ /* 0x000ee80000300a00 */
[----:B------:R-:W3:Y:S01]  /*ec60*/  LDL.LU.64 R6, [R1+0x70] ;  /* 0x0000700001067983 */ /* 0x000ee20000300a00 */
[----:B------:R-:W-:-:S04]  /*ec70*/  FMUL R16, R5, R16 ;  /* 0x0000001005107220 */ /* 0x000fc80000400000 */
[----:B------:R-:W-:-:S04]  /*ec80*/  FADD2 R18, R16.F32, R18.F32x2.HI_LO ;  /* 0x000000121012724b */ /* 0x000fc80000040000 */
[----:B------:R-:W-:-:S04]  /*ec90*/  FADD2 R18, R18.F32x2.HI_LO, R128.F32x2.HI_LO ;  /* 0x000000801212724b */ /* 0x000fc80000000000 */
[----:B------:R-:W-:-:S04]  /*eca0*/  FADD2 R18, R18.F32x2.HI_LO, R136.F32x2.HI_LO ;  /* 0x000000881212724b */ /* 0x000fc80000000000 */
[----:B------:R-:W-:-:S04]  /*ecb0*/  FADD2 R18, R18.F32x2.HI_LO, R144.F32x2.HI_LO ;  /* 0x000000901212724b */ /* 0x000fc80000000000 */
[----:B------:R-:W-:Y:S02]  /*ecc0*/  FADD2 R18, R18.F32x2.HI_LO, R94.F32x2.HI_LO ;  /* 0x0000005e1212724b */ /* 0x000fe40000000000 */
[----:B------:R-:W-:Y:S02]  /*ecd0*/  FADD2 R124, R124.F32x2.HI_LO, R106.F32x2.HI_LO ;  /* 0x0000006a7c7c724b */ /* 0x000fe40000000000 */
[----:B------:R-:W-:Y:S02]  /*ece0*/  FADD2 R126, R126.F32x2.HI_LO, R108.F32x2.HI_LO ;  /* 0x0000006c7e7e724b */ /* 0x000fe40000000000 */
[----:B------:R-:W-:Y:S02]  /*ecf0*/  FADD2 R18, R18.F32x2.HI_LO, R102.F32x2.HI_LO ;  /* 0x000000661212724b */ /* 0x000fe40000000000 */
[----:B------:R-:W-:Y:S02]  /*ed00*/  FADD2 R22, R22.F32x2.HI_LO, R112.F32x2.HI_LO ;  /* 0x000000701616724b */ /* 0x000fe40000000000 */
[----:B------:R-:W-:-:S02]  /*ed10*/  FADD2 R124, R124.F32x2.HI_LO, R114.F32x2.HI_LO ;  /* 0x000000727c7c724b */ /* 0x000fc40000000000 */
        /* <DEDUP_REMOVED lines=23> */
[----:B------:R-:W-:Y:S01]  /*ee90*/  FADD2 R18, R18.F32x2.HI_LO, R186.F32x2.HI_LO ;  /* 0x000000ba1212724b */ /* 0x000fe20000000000 */
[----:B------:R-:W-:Y:S01]  /*eea0*/  ULOP3.LUT UP0, URZ, UR41, UR38, URZ, 0xfc, !UPT ;  /* 0x0000002629ff7292 */ /* 0x000fe2000f80fcff */
[----:B--2---:R-:W-:-:S02]  /*eeb0*/  FADD2 R124, R124.F32x2.HI_LO, R34.F32x2.HI_LO ;  /* 0x000000227c7c724b */ /* 0x004fc40000000000 */
[----:B----4-:R-:W-:Y:S02]  /*eec0*/  FADD2 R126, R126.F32x2.HI_LO, R32.F32x2.HI_LO ;  /* 0x000000207e7e724b */ /* 0x010fe40000000000 */
[----:B-----5:R-:W-:Y:S02]  /*eed0*/  FADD2 R22, R22.F32x2.HI_LO, R30.F32x2.HI_LO ;  /* 0x0000001e1616724b */ /* 0x020fe40000000000 */
[----:B------:R-:W-:Y:S02]  /*eee0*/  FADD2 R124, R124.F32x2.HI_LO, R28.F32x2.HI_LO ;  /* 0x0000001c7c7c724b */ /* 0x000fe40000000000 */
[----:B------:R-:W-:Y:S02]  /*eef0*/  FADD2 R126, R126.F32x2.HI_LO, R26.F32x2.HI_LO ;  /* 0x0000001a7e7e724b */ /* 0x000fe40000000000 */
[----:B---3--:R-:W-:Y:S02]  /*ef00*/  FADD2 R18, R18.F32x2.HI_LO, R14.F32x2.HI_LO ;  /* 0x0000000e1212724b */ /* 0x008fe40000000000 */
        /* <DEDUP_REMOVED lines=9> */
[----:B------:R-:W-:-:S04]  /*efa0*/  FADD2 R18, R18.F32x2.HI_LO, R22.F32x2.HI_LO ;  /* 0x000000161212724b */ /* 0x000fc80000000000 */
[----:B------:R-:W-:-:S04]  /*efb0*/  FADD2 R18, R18.F32x2.HI_LO, R124.F32x2.HI_LO ;  /* 0x0000007c1212724b */ /* 0x000fc80000000000 */
[----:B------:R-:W-:Y:S01]  /*efc0*/  FADD R16, R18, R19 ;  /* 0x0000001312107221 */ /* 0x000fe20000000000 */
[----:B------:R-:W-:Y:S06]  /*efd0*/  BRA.U UP0, `(.L_x_240) ;  /* 0x0000000100947547 */ /* 0x000fec000b800000 */
[----:B------:R-:W-:Y:S05]  /*efe0*/  @P1 BRA `(.L_x_241) ;  /* 0x0000000000041947 */ /* 0x000fea0003800000 */
[----:B------:R-:W-:Y:S05]  /*eff0*/  BPT.TRAP 0x1 ;  /* 0x000000040000795c */ /* 0x000fea0000300000 */
.L_x_241:
[----:B------:R-:W-:Y:S01]  /*f000*/  UISETP.NE.AND UP0, UPT, UR55, URZ, UPT ;  /* 0x000000ff3700728c */ /* 0x000fe2000bf05270 */
[----:B------:R-:W-:Y:S01]  /*f010*/  IMAD.U32 R0, RZ, RZ, UR5 ;  /* 0x00000005ff007e24 */ /* 0x000fe2000f8e00ff */
[----:B------:R-:W-:Y:S01]  /*f020*/  UIADD3 UR6, UPT, UPT, UR4, 0xa060, URZ ;  /* 0x0000a06004067890 */ /* 0x000fe2000fffe0ff */
[----:B------:R-:W-:Y:S01]  /*f030*/  IMAD.U32 R4, R2, 0x10000, RZ ;  /* 0x0001000002047824 */ /* 0x000fe200078e00ff */
[----:B------:R-:W-:Y:S02]  /*f040*/  SHF.R.U32.HI R2, RZ, 0x5, R2 ;  /* 0x00000005ff027819 */ /* 0x000fe40000011602 */
[----:B------:R-:W-:Y:S02]  /*f050*/  SHF.L.U32 R0, R0, 0x1f, RZ ;  /* 0x0000001f00007819 */ /* 0x000fe400000006ff */
[----:B------:R-:W-:Y:S02]  /*f060*/  LOP3.LUT R4, R4, 0x600000, RZ, 0xc0, !PT ;  /* 0x0060000004047812 */ /* 0x000fe400078ec0ff */
[----:B------:R-:W-:Y:S01]  /*f070*/  LOP3.LUT R2, R2, 0x3, RZ, 0xc0, !PT ;  /* 0x0000000302027812 */ /* 0x000fe200078ec0ff */
[----:B------:R-:W-:Y:S01]  /*f080*/  @UP0 UIADD3 UR6, UPT, UPT, UR4, 0xa050, URZ ;  /* 0x0000a05004060890 */ /* 0x000fe2000fffe0ff */
[----:B------:R-:W-:Y:S01]  /*f090*/  SHF.R.U32.HI R3, RZ, 0x15, R4 ;  /* 0x00000015ff037819 */ /* 0x000fe20000011604 */
[----:B------:R-:W-:-:S03]  /*f0a0*/  USEL UR4, URZ, 0x80, UP0 ;  /* 0x00000080ff047887 */ /* 0x000fc60008000000 */
[----:B------:R-:W-:-:S03]  /*f0b0*/  ISETP.NE.AND P0, PT, R2, R3, PT ;  /* 0x000000030200720c */ /* 0x000fc60003f05270 */
[----:B------:R-:W-:Y:S01]  /*f0c0*/  LOP3.LUT R2, R4, UR4, RZ, 0xfc, !PT ;  /* 0x0000000404027c12 */ /* 0x000fe2000f8efcff */
[----:B------:R-:W1:Y:S02]  /*f0d0*/  SYNCS.PHASECHK.TRANS64.TRYWAIT P1, [UR6], R0 ;  /* 0x00000000ff0075a7 */ /* 0x000e640008021106 */
[----:B-1----:R-:W-:Y:S07]  /*f0e0*/  @!P1 BRA `(.L_x_242) ;  /* 0x000000a4006c9947 */ /* 0x002fee0003800000 */
.L_x_411:
        /* <DEDUP_REMOVED lines=17> */
.L_x_243:
[----:B------:R-:W-:Y:S05]  /*f200*/  WARPSYNC.ALL ;  /* 0x0000000000007948 */ /* 0x000fea0003800000 */
[----:B------:R-:W-:-:S13]  /*f210*/  R2UR UR4, R2 ;  /* 0x00000000020472ca */ /* 0x000fda00000e0000 */
[----:B------:R2:W-:Y:S02]  /*f220*/  STTM.x2 tmem[UR4], R16 ;  /* 0x00000010000079ed */ /* 0x0005e400080c0004 */
.L_x_240:
[----:B------:R-:W-:Y:S01]  /*f230*/  UIADD3 UR6, UPT, UPT, UR41, 0x1, URZ ;  /* 0x0000000129067890 */ /* 0x000fe2000fffe0ff */
[----:B------:R-:W-:Y:S01]  /*f240*/  MOV R156, R17 ;  /* 0x00000011009c7202 */ /* 0x000fe20000000f00 */
[----:B------:R-:W-:Y:S02]  /*f250*/  UIADD3 UR5, UPT, UPT, -UR53, UR38, URZ ;  /* 0x0000002635057290 */ /* 0x000fe4000fffe1ff */
[----:B------:R-:W-:Y:S02]  /*f260*/  UISETP.GT.U32.AND UP0, UPT, UR6, 0x1, UPT ;  /* 0x000000010600788c */ /* 0x000fe4000bf04070 */
[----:B------:R-:W-:Y:S02]  /*f270*/  USHF.L.U32 UR5, UR5, 0x7, URZ ;  /* 0x0000000705057899 */ /* 0x000fe400080006ff */
[----:B------:R-:W-:-:S04]  /*f280*/  UIADD3 UR4, UPT, UPT, UR41, -0x1, URZ ;  /* 0xffffffff29047890 */ /* 0x000fc8000fffe0ff */
[----:B------:R-:W-:-:S03]  /*f290*/  MOV R2, UR5 ;  /* 0x0000000500027c02 */ /* 0x000fc60008000f00 */
[----:B------:R-:W-:Y:S01]  /*f2a0*/  UMOV UR41, UR4 ;  /* 0x0000000400297c82 */ /* 0x000fe20008000000 */
[----:B------:R-:W-:Y:S05]  /*f2b0*/  BRA.U UP0, `(.L_x_244) ;  /* 0xffffffb900847547 */ /* 0x000fea000b83ffff */
.L_x_223:
[----:B------:R-:W-:-:S09]  /*f2c0*/  UISETP.GE.AND UP0, UPT, UR38, 0x1, UPT ;  /* 0x000000012600788c */ /* 0x000fd2000bf06270 */
[----:B------:R-:W-:Y:S05]  /*f2d0*/  BRA.U !UP0, `(.L_x_245) ;  /* 0x0000006d08ac7547 */ /* 0x000fea000b800000 */
[----:B------:R-:W3:Y:S01]  /*f2e0*/  S2UR UR40, SR_CgaCtaId ;  /* 0x00000000002879c3 */ /* 0x000ee20000008800 */
[----:B------:R-:W-:Y:S01]  /*f2f0*/  UMOV UR4, 0x400 ;  /* 0x0000040000047882 */ /* 0x000fe20000000000 */
[----:B------:R-:W4:Y:S01]  /*f300*/  LDCU UR36, c[0x0][0x704] ;  /* 0x0000e080ff2477ac */ /* 0x000f220008000800 */
[----:B------:R-:W1:Y:S01]  /*f310*/  LDCU UR37, c[0x0][0x384] ;  /* 0x00007080ff2577ac */ /* 0x000e620008000800 */
[----:B------:R-:W-:Y:S02]  /*f320*/  ULOP3.LUT UR41, UR45, 0x8, URZ, 0x3c, !UPT ;  /* 0x000000082d297892 */ /* 0x000fe4000f8e3cff */
[----:B-1-34-:R-:W-:-:S12]  /*f330*/  ULEA UR40, UR40, UR4, 0x18 ;  /* 0x0000000428287291 */ /* 0x01afd8000f8ec0ff */
.L_x_266:
[----:B--2---:R-:W1:Y:S01]  /*f340*/  S2R R18, SR_TID.X ;  /* 0x0000000000127919 */ /* 0x004e620000002100 */
[----:B------:R-:W-:Y:S01]  /*f350*/  UISETP.NE.AND UP0, UPT, UR55, URZ, UPT ;  /* 0x000000ff3700728c */ /* 0x000fe2000bf05270 */
[----:B------:R-:W-:-:S03]  /*f360*/  UMOV UR4, 0x20 ;  /* 0x0000002000047882 */ /* 0x000fc60000000000 */
[----:B------:R-:W-:Y:S02]  /*f370*/  USEL UR4, UR4, 0xa0, UP0 ;  /* 0x000000a004047887 */ /* 0x000fe40008000000 */
[----:B------:R-:W-:Y:S01]  /*f380*/  USEL UR5, UR51, UR50, UP0 ;  /* 0x0000003233057287 */ /* 0x000fe20008000000 */
[----:B-1----:R-:W-:-:S05]  /*f390*/  IMAD.U32 R160, R18, 0x10000, RZ ;  /* 0x0001000012a07824 */ /* 0x002fca00078e00ff */
[----:B------:R-:W-:-:S05]  /*f3a0*/  LOP3.LUT R160, R160, 0x600000, RZ, 0xc0, !PT ;  /* 0x00600000a0a07812 */ /* 0x000fca00078ec0ff */
[----:B------:R-:W-:Y:S01]  /*f3b0*/  VIADD R0, R160, UR4 ;  /* 0x00000004a0007c36 */ /* 0x000fe20008000000 */
[----:B------:R-:W-:-:S04]  /*f3c0*/  USEL UR4, UR48, UR47, UP0 ;  /* 0x0000002f30047287 */ /* 0x000fc80008000000 */
[----:B------:R-:W-:Y:S01]  /*f3d0*/  UISETP.GT.U32.AND UP0, UPT, UR4, 0x1, UPT ;  /* 0x000000010400788c */ /* 0x000fe2000bf04070 */
[----:B------:R-:W1:Y:S02]  /*f3e0*/  SHFL.IDX PT, R0, R0, RZ, 0x1f ;  /* 0x00001fff00007589 */ /* 0x000e6400000e0000 */
[----:B-1----:R-:W-:-:S06]  /*f3f0*/  R2UR UR43, R0 ;  /* 0x00000000002b72ca */ /* 0x002fcc00000e0000 */
[----:B------:R-:W-:Y:S09]  /*f400*/  BRA.U UP0, `(.L_x_246) ;  /* 0x0000000100047547 */ /* 0x000ff2000b800000 */
[----:B------:R-:W-:Y:S05]  /*f410*/  BPT.TRAP 0x1 ;  /* 0x000000040000795c */ /* 0x000fea0000300000 */
.L_x_246:
        /* <DEDUP_REMOVED lines=8> */
[----:B------:R-:W-:-:S04]  /*f4a0*/  LOP3.LUT R161, R0, 0x3, RZ, 0xc0, !PT ;  /* 0x0000000300a17812 */ /* 0x000fc800078ec0ff */
[----:B------:R-:W-:Y:S01]  /*f4b0*/  ISETP.NE.AND P0, PT, R161, R174, PT ;  /* 0x000000aea100720c */ /* 0x000fe20003f05270 */
[----:B-1----:R-:W-:-:S04]  /*f4c0*/  ULEA UR38, UR38, UR4, 0x18 ;  /* 0x0000000426267291 */ /* 0x002fc8000f8ec0ff */
[----:B------:R-:W-:Y:S02]  /*f4d0*/  UIADD3 UR4, UPT, UPT, UR38, 0xa060, URZ ;  /* 0x0000a06026047890 */ /* 0x000fe4000fffe0ff */
[----:B------:R-:W-:-:S09]  /*f4e0*/  @UP0 UIADD3 UR4, UPT, UPT, UR38, 0xa050, URZ ;  /* 0x0000a05026040890 */ /* 0x000fd2000fffe0ff */
[----:B------:R-:W1:Y:S02]  /*f4f0*/  SYNCS.PHASECHK.TRANS64.TRYWAIT P1, [UR4], R3 ;  /* 0x00000003ff0075a7 */ /* 0x000e640008021104 */
[----:B-1----:R-:W-:Y:S05]  /*f500*/  @!P1 BRA `(.L_x_247) ;  /* 0x000000a0007c9947 */ /* 0x002fea0003800000 */
.L_x_413:
[----:B------:R-:W-:Y:S01]  /*f510*/  LOP3.LUT R160, R160, UR39, RZ, 0xfc, !PT ;  /* 0x00000027a0a07c12 */ /* 0x000fe2000f8efcff */
        /* <DEDUP_REMOVED lines=17> */
.L_x_248:
        /* <DEDUP_REMOVED lines=23> */
.L_x_249:
        /* <DEDUP_REMOVED lines=23> */
.L_x_250:
        /* <DEDUP_REMOVED lines=23> */
.L_x_251:
[----:B------:R-:W1:Y:S01]  /*fa80*/  S2R R3, SR_CTAID.X ;  /* 0x0000000000037919 */ /* 0x000e620000002500 */
[----:B------:R-:W-:Y:S05]  /*fa90*/  WARPSYNC.ALL ;  /* 0x0000000000007948 */ /* 0x000fea0003800000 */
[----:B------:R-:W-:Y:S01]  /*faa0*/  R2UR UR4, R160 ;  /* 0x00000000a00472ca */ /* 0x000fe200000e0000 */
[----:B------:R-:W-:Y:S01]  /*fab0*/  VIADD R0, R2, 0x1 ;  /* 0x0000000102007836 */ /* 0x000fe20000000000 */
[----:B------:R-:W-:Y:S01]  /*fac0*/  LOP3.LUT R18, R18, 0x7f, RZ, 0xc0, !PT ;  /* 0x0000007f12127812 */ /* 0x000fe200078ec0ff */
[C---:B------:R-:W-:Y:S02]  /*fad0*/  VIADD R4, R2.reuse, 0x7f ;  /* 0x0000007f02047836 */ /* 0x040fe40000000000 */
[----:B------:R-:W-:Y:S01]  /*fae0*/  VIADD R13, R2, 0x55 ;  /* 0x00000055020d7836 */ /* 0x000fe20000000000 */
[----:B------:R-:W-:Y:S01]  /*faf0*/  ISETP.GE.AND P3, PT, R0, UR37, PT ;  /* 0x0000002500007c0c */ /* 0x000fe2000bf66270 */
[----:B------:R-:W-:Y:S01]  /*fb00*/  VIADD R0, R2, 0x2 ;  /* 0x0000000202007836 */ /* 0x000fe20000000000 */
[----:B------:R-:W-:Y:S01]  /*fb10*/  ISETP.GE.AND P1, PT, R4, UR37, PT ;  /* 0x0000002504007c0c */ /* 0x000fe2000bf26270 */
[C---:B------:R-:W-:Y:S01]  /*fb20*/  VIADD R11, R2.reuse, 0x56 ;  /* 0x00000056020b7836 */ /* 0x040fe20000000000 */
[----:B------:R-:W-:Y:S01]  /*fb30*/  FSEL R89, R89, -INF , !P3 ;  /* 0xff80000059597808 */ /* 0x000fe20005800000 */
[----:B------:R-:W-:Y:S01]  /*fb40*/  VIADD R7, R2, 0x59 ;  /* 0x0000005902077836 */ /* 0x000fe20000000000 */
[----:B------:R-:W-:Y:S01]  /*fb50*/  ISETP.GE.AND P0, PT, R0, UR37, PT ;  /* 0x0000002500007c0c */ /* 0x000fe2000bf06270 */
[----:B------:R-:W3:Y:S01]  /*fb60*/  LDTM.x32 R120, tmem[UR4+0x60] ;  /* 0x00006004007879ee */ /* 0x000ee200082c0000 */
[----:B------:R-:W-:-:S02]  /*fb70*/  VIADD R5, R2, 0x5a ;  /* 0x0000005a02057836 */ /* 0x000fc40000000000 */
[----:B------:R-:W-:Y:S01]  /*fb80*/  FSEL R90, R90, -INF , !P0 ;  /* 0xff8000005a5a7808 */ /* 0x000fe20004000000 */
[C---:B------:R-:W-:Y:S02]  /*fb90*/  VIADD R186, R2.reuse, 0x5d ;  /* 0x0000005d02ba7836 */ /* 0x040fe40000000000 */
[C---:B------:R-:W-:Y:S02]  /*fba0*/  VIADD R184, R2.reuse, 0x5e ;  /* 0x0000005e02b87836 */ /* 0x040fe40000000000 */
[C---:B------:R-:W-:Y:S02]  /*fbb0*/  VIADD R169, R2.reuse, 0x54 ;  /* 0x0000005402a97836 */ /* 0x040fe40000000000 */
[C---:B------:R-:W-:Y:S02]  /*fbc0*/  VIADD R180, R2.reuse, 0x61 ;  /* 0x0000006102b47836 */ /* 0x040fe40000000000 */
[----:B------:R-:W-:Y:S02]  /*fbd0*/  VIADD R178, R2, 0x62 ;  /* 0x0000006202b27836 */ /* 0x000fe40000000000 */
[----:B-1----:R-:W-:-:S02]  /*fbe0*/  IMAD R3, R3, 0x100, R18 ;  /* 0x0000010003037824 */ /* 0x002fc400078e0212 */
[C---:B------:R-:W-:Y:S02]  /*fbf0*/  VIADD R9, R2.reuse, 0x58 ;  /* 0x0000005802097836 */ /* 0x040fe40000000000 */
[----:B------:R-:W-:Y:S02]  /*fc00*/  VIADD R3, R3, UR39 ;  /* 0x0000002703037c36 */ /* 0x000fe40008000000 */
[C---:B------:R-:W-:Y:S02]  /*fc10*/  VIADD R172, R2.reuse, 0x65 ;  /* 0x0000006502ac7836 */ /* 0x040fe40000000000 */
[C---:B------:R-:W-:Y:S01]  /*fc20*/  VIADD R170, R2.reuse, 0x66 ;  /* 0x0000006602aa7836 */ /* 0x040fe20000000000 */
[C---:B------:R-:W-:Y:S01]  /*fc30*/  ISETP.GE.U32.AND P5, PT, R3.reuse, R4, PT ;  /* 0x000000040300720c */ /* 0x040fe20003fa6070 */
[C---:B------:R-:W-:Y:S01]  /*fc40*/  VIADD R4, R2.reuse, 0x4 ;  /* 0x0000000402047836 */ /* 0x040fe20000000000 */
[----:B------:R-:W-:Y:S01]  /*fc50*/  ISETP.GE.U32.AND P4, PT, R3, R0, PT ;  /* 0x000000000300720c */ /* 0x000fe20003f86070 */
[C---:B------:R-:W-:Y:S01]  /*fc60*/  VIADD R0, R2.reuse, 0x5 ;  /* 0x0000000502007836 */ /* 0x040fe20000000000 */
[----:B---3--:R-:W-:Y:S01]  /*fc70*/  FSEL R19, R151, -INF , !P1 ;  /* 0xff80000097137808 */ /* 0x008fe20004800000 */
[----:B------:R-:W-:Y:S01]  /*fc80*/  VIADD R188, R2, 0x5c ;  /* 0x0000005c02bc7836 */ /* 0x000fe20000000000 */
[----:B------:R-:W-:Y:S01]  /*fc90*/  ISETP.GE.AND P2, PT, R4, UR37, PT ;  /* 0x0000002504007c0c */ /* 0x000fe2000bf46270 */
[C---:B------:R-:W-:Y:S01]  /*fca0*/  VIADD R166, R2.reuse, 0x69 ;  /* 0x0000006902a67836 */ /* 0x040fe20000000000 */
[----:B------:R-:W-:Y:S01]  /*fcb0*/  ISETP.GE.U32.AND P6, PT, R3, R4, PT ;  /* 0x000000040300720c */ /* 0x000fe20003fc6070 */
[C---:B------:R-:W-:Y:S01]  /*fcc0*/  VIADD R4, R2.reuse, 0x6 ;  /* 0x0000000602047836 */ /* 0x040fe20000000000 */
[----:B------:R-:W-:Y:S01]  /*fcd0*/  FSEL R19, R19, -INF , P5 ;  /* 0xff80000013137808 */ /* 0x000fe20002800000 */
[----:B------:R-:W-:Y:S01]  /*fce0*/  VIADD R164, R2, 0x6a ;  /* 0x0000006a02a47836 */ /* 0x000fe20000000000 */
[----:B------:R-:W-:Y:S01]  /*fcf0*/  ISETP.GE.AND P1, PT, R0, UR37, PT ;  /* 0x0000002500007c0c */ /* 0x000fe2000bf26270 */
[C---:B------:R-:W-:Y:S01]  /*fd00*/  VIADD R182, R2.reuse, 0x60 ;  /* 0x0000006002b67836 */ /* 0x040fe20000000000 */
[C---:B------:R-:W-:Y:S01]  /*fd10*/  ISETP.GE.U32.AND P5, PT, R3.reuse, R0, PT ;  /* 0x000000000300720c */ /* 0x040fe20003fa6070 */
[----:B------:R-:W-:Y:S01]  /*fd20*/  VIADD R0, R2, 0x8 ;  /* 0x0000000802007836 */ /* 0x000fe20000000000 */
[----:B------:R-:W-:Y:S01]  /*fd30*/  FSEL R22, R92, -INF , !P2 ;  /* 0xff8000005c167808 */ /* 0x000fe20005000000 */
[----:B------:R-:W-:Y:S01]  /*fd40*/  VIADD R158, R2, 0x6d ;  /* 0x0000006d029e7836 */ /* 0x000fe20000000000 */
[----:B------:R-:W-:Y:S01]  /*fd50*/  FSEL R90, R90, -INF , P4 ;  /* 0xff8000005a5a7808 */ /* 0x000fe20002000000 */
[----:B------:R-:W-:Y:S01]  /*fd60*/  VIADD R156, R2, 0x6e ;  /* 0x0000006e029c7836 */ /* 0x000fe20000000000 */
[----:B------:R-:W-:Y:S01]  /*fd70*/  ISETP.GE.AND P0, PT, R4, UR37, PT ;  /* 0x0000002504007c0c */ /* 0x000fe2000bf06270 */
[C---:B------:R-:W-:Y:S01]  /*fd80*/  VIADD R176, R2.reuse, 0x64 ;  /* 0x0000006402b07836 */ /* 0x040fe20000000000 */
[----:B------:R-:W-:Y:S01]  /*fd90*/  ISETP.GE.U32.AND P4, PT, R3, R4, PT ;  /* 0x000000040300720c */ /* 0x000fe20003f86070 */
[C---:B------:R-:W-:Y:S01]  /*fda0*/  VIADD R4, R2.reuse, 0x9 ;  /* 0x0000000902047836 */ /* 0x040fe20000000000 */
[----:B------:R-:W-:Y:S01]  /*fdb0*/  FSEL R23, R93, -INF , !P1 ;  /* 0xff8000005d177808 */ /* 0x000fe20004800000 */
[----:B------:R-:W-:Y:S01]  /*fdc0*/  VIADD R152, R2, 0x71 ;  /* 0x0000007102987836 */ /* 0x000fe20000000000 */
[----:B------:R-:W-:Y:S01]  /*fdd0*/  FSEL R22, R22, -INF , P6 ;  /* 0xff80000016167808 */ /* 0x000fe20003000000 */
[----:B------:R-:W-:Y:S01]  /*fde0*/  VIADD R168, R2, 0x68 ;  /* 0x0000006802a87836 */ /* 0x000fe20000000000 */
[----:B------:R-:W-:Y:S01]  /*fdf0*/  ISETP.GE.AND P2, PT, R0, UR37, PT ;  /* 0x0000002500007c0c */ /* 0x000fe2000bf46270 */
[C---:B------:R-:W-:Y:S01]  /*fe00*/  VIADD R18, R2.reuse, 0x75 ;  /* 0x0000007502127836 */ /* 0x040fe20000000000 */
[----:B------:R-:W-:Y:S01]  /*fe10*/  ISETP.GE.U32.AND P6, PT, R3, R0, PT ;  /* 0x000000000300720c */ /* 0x000fe20003fc6070 */
[----:B------:R-:W-:Y:S01]  /*fe20*/  VIADD R0, R2, 0xa ;  /* 0x0000000a02007836 */ /* 0x000fe20000000000 */
[----:B------:R-:W-:Y:S01]  /*fe30*/  FSEL R94, R94, -INF , !P0 ;  /* 0xff8000005e5e7808 */ /* 0x000fe20004000000 */
        /* <DEDUP_REMOVED lines=41> */
[----:B------:R-:W-:-:S02]  /*100d0*/  FSEL R96, R96, -INF , P6 ;  /* 0xff80000060607808 */ /* 0x000fc40003000000 */
[----:B------:R-:W-:Y:S02]  /*100e0*/  ISETP.GE.AND P2, PT, R0, UR37, PT ;  /* 0x0000002500007c0c */ /* 0x000fe4000bf46270 */
[----:B------:R-:W-:Y:S01]  /*100f0*/  ISETP.GE.U32.AND P6, PT, R3, R0, PT ;  /* 0x000000000300720c */ /* 0x000fe20003fc6070 */
[----:B------:R-:W-:Y:S01]  /*10100*/  VIADD R0, R2, 0x12 ;  /* 0x0000001202007836 */ /* 0x000fe20000000000 */
[----:B------:R-:W-:Y:S02]  /*10110*/  FSEL R102, R102, -INF , !P0 ;  /* 0xff80000066667808 */ /* 0x000fe40004000000 */
[----:B------:R-:W-:Y:S02]  /*10120*/  FSEL R97, R97, -INF , P5 ;  /* 0xff80000061617808 */ /* 0x000fe40002800000 */
[----:B------:R-:W-:Y:S02]  /*10130*/  ISETP.GE.AND P1, PT, R4, UR37, PT ;  /* 0x0000002504007c0c */ /* 0x000fe4000bf26270 */
[----:B------:R-:W-:Y:S01]  /*10140*/  ISETP.GE.U32.AND P5, PT, R3, R4, PT ;  /* 0x000000040300720c */ /* 0x000fe20003fa6070 */
[----:B------:R-:W-:Y:S01]  /*10150*/  VIADD R4, R2, 0x14 ;  /* 0x0000001402047836 */ /* 0x000fe20000000000 */
[----:B------:R-:W-:-:S02]  /*10160*/  FSEL R100, R104, -INF , !P2 ;  /* 0xff80000068647808 */ /* 0x000fc40005000000 */
[----:B------:R-:W-:Y:S02]  /*10170*/  FSEL R102, R102, -INF , P4 ;  /* 0xff80000066667808 */ /* 0x000fe40002000000 */
[----:B------:R-:W-:Y:S02]  /*10180*/  ISETP.GE.AND P0, PT, R0, UR37, PT ;  /* 0x0000002500007c0c */ /* 0x000fe4000bf06270 */
[----:B------:R-:W-:Y:S01]  /*10190*/  ISETP.GE.U32.AND P4, PT, R3, R0, PT ;  /* 0x000000000300720c */ /* 0x000fe20003f86070 */
[----:B------:R-:W-:Y:S01]  /*101a0*/  VIADD R0, R2, 0x15 ;  /* 0x0000001502007836 */ /* 0x000fe20000000000 */
[----:B------:R-:W-:Y:S02]  /*101b0*/  FSEL R101, R105, -INF , !P1 ;  /* 0xff80000069657808 */ /* 0x000fe40004800000 */
[----:B------:R-:W-:Y:S02]  /*101c0*/  FSEL R100, R100, -INF , P6 ;  /* 0xff80000064647808 */ /* 0x000fe40003000000 */
[----:B------:R-:W-:-:S02]  /*101d0*/  ISETP.GE.AND P2, PT, R4, UR37, PT ;  /* 0x0000002504007c0c */ /* 0x000fc4000bf46270 */
        /* <DEDUP_REMOVED lines=47> */
[----:B------:R-:W-:Y:S01]  /*104d0*/  FSEL R116, R118, -INF , !P0 ;  /* 0xff80000076747808 */ /* 0x000fe20004000000 */
[----:B------:R-:W-:Y:S01]  /*104e0*/  VIADD R118, R2, 0x72 ;  /* 0x0000007202767836 */ /* 0x000fe20000000000 */
        /* <DEDUP_REMOVED lines=154> */
[----:B------:R-:W-:-:S02]  /*10e90*/  FSEL R30, R30, -INF , P4 ;  /* 0xff8000001e1e7808 */ /* 0x000fc40002000000 */
[----:B------:R-:W-:Y:S02]  /*10ea0*/  FSEL R32, R32, -INF , !P2 ;  /* 0xff80000020207808 */ /* 0x000fe40005000000 */
[----:B------:R-:W-:Y:S02]  /*10eb0*/  ISETP.GE.AND P0, PT, R0, UR37, PT ;  /* 0x0000002500007c0c */ /* 0x000fe4000bf06270 */
[----:B------:R-:W-:Y:S01]  /*10ec0*/  ISETP.GE.U32.AND P4, PT, R3, R0, PT ;  /* 0x000000000300720c */ /* 0x000fe20003f86070 */
[----:B------:R-:W-:Y:S01]  /*10ed0*/  VIADD R0, R2, 0x4d ;  /* 0x0000004d02007836 */ /* 0x000fe20000000000 */
[----:B------:R-:W-:Y:S02]  /*10ee0*/  FSEL R33, R33, -INF , !P1 ;  /* 0xff80000021217808 */ /* 0x000fe40004800000 */
[----:B------:R-:W-:Y:S02]  /*10ef0*/  ISETP.GE.AND P2, PT, R4, UR37, PT ;  /* 0x0000002504007c0c */ /* 0x000fe4000bf46270 */
[----:B------:R-:W-:-:S02]  /*10f00*/  FSEL R32, R32, -INF , P6 ;  /* 0xff80000020207808 */ /* 0x000fc40003000000 */
[----:B------:R-:W-:Y:S01]  /*10f10*/  ISETP.GE.U32.AND P6, PT, R3, R4, PT ;  /* 0x000000040300720c */ /* 0x000fe20003fc6070 */
[----:B------:R-:W-:Y:S01]  /*10f20*/  VIADD R4, R2, 0x4e ;  /* 0x0000004e02047836 */ /* 0x000fe20000000000 */
[----:B------:R-:W-:Y:S02]  /*10f30*/  FSEL R33, R33, -INF , P5 ;  /* 0xff80000021217808 */ /* 0x000fe40002800000 */
[----:B------:R-:W-:Y:S02]  /*10f40*/  FSEL R34, R34, -INF , !P0 ;  /* 0xff80000022227808 */ /* 0x000fe40004000000 */
[----:B------:R-:W-:Y:S02]  /*10f50*/  ISETP.GE.AND P1, PT, R0, UR37, PT ;  /* 0x0000002500007c0c */ /* 0x000fe4000bf26270 */
[----:B------:R-:W-:Y:S01]  /*10f60*/  ISETP.GE.U32.AND P5, PT, R3, R0, PT ;  /* 0x000000000300720c */ /* 0x000fe20003fa6070 */
[----:B------:R-:W-:Y:S01]  /*10f70*/  VIADD R0, R2, 0x50 ;  /* 0x0000005002007836 */ /* 0x000fe20000000000 */
[----:B------:R-:W-:-:S02]  /*10f80*/  FSEL R36, R36, -INF , !P2 ;  /* 0xff80000024247808 */ /* 0x000fc40005000000 */
[----:B------:R-:W-:Y:S02]  /*10f90*/  FSEL R34, R34, -INF , P4 ;  /* 0xff80000022227808 */ /* 0x000fe40002000000 */
[----:B------:R-:W-:Y:S02]  /*10fa0*/  ISETP.GE.AND P0, PT, R4, UR37, PT ;  /* 0x0000002504007c0c */ /* 0x000fe4000bf06270 */
[C---:B------:R-:W-:Y:S01]  /*10fb0*/  ISETP.GE.U32.AND P4, PT, R3.reuse, R4, PT ;  /* 0x000000040300720c */ /* 0x040fe20003f86070 */
[----:B------:R-:W-:Y:S01]  /*10fc0*/  VIADD R4, R2, 0x51 ;  /* 0x0000005102047836 */ /* 0x000fe20000000000 */
[----:B------:R-:W-:Y:S02]  /*10fd0*/  FSEL R36, R36, -INF , P6 ;  /* 0xff80000024247808 */ /* 0x000fe40003000000 */
[----:B------:R-:W-:Y:S02]  /*10fe0*/  ISETP.GE.AND P2, PT, R0, UR37, PT ;  /* 0x0000002500007c0c */ /* 0x000fe4000bf46270 */
[----:B------:R-:W-:Y:S01]  /*10ff0*/  ISETP.GE.U32.AND P6, PT, R3, R0, PT ;  /* 0x000000000300720c */ /* 0x000fe20003fc6070 */
[----:B------:R-:W-:Y:S01]  /*11000*/  VIADD R0, R2, 0x52 ;  /* 0x0000005202007836 */ /* 0x000fe20000000000 */
[----:B------:R-:W-:-:S02]  /*11010*/  FSEL R37, R37, -INF , !P1 ;  /* 0xff80000025257808 */ /* 0x000fc40004800000 */
[----:B------:R-:W-:Y:S02]  /*11020*/  ISETP.GE.AND P1, PT, R4, UR37, PT ;  /* 0x0000002504007c0c */ /* 0x000fe4000bf26270 */
[----:B------:R-:W-:Y:S02]  /*11030*/  FSEL R38, R38, -INF , !P0 ;  /* 0xff80000026267808 */ /* 0x000fe40004000000 */
[----:B------:R-:W-:Y:S02]  /*11040*/  ISETP.GE.AND P0, PT, R0, UR37, PT ;  /* 0x0000002500007c0c */ /* 0x000fe4000bf06270 */
[----:B------:R-:W-:Y:S02]  /*11050*/  FSEL R165, R41, -INF , !P1 ;  /* 0xff80000029a57808 */ /* 0x000fe40004800000 */
[----:B------:R-:W-:Y:S02]  /*11060*/  ISETP.GE.AND P1, PT, R13, UR37, PT ;  /* 0x000000250d007c0c */ /* 0x000fe4000bf26270 */
        /* <DEDUP_REMOVED lines=11> */
[----:B------:R-:W-:Y:S02]  /*11120*/  FSEL R153, R53, -INF , !P1 ;  /* 0xff80000035997808 */ /* 0x000fe40004800000 */
[----:B------:R-:W-:-:S02]  /*11130*/  ISETP.GE.AND P2, PT, R169, UR37, PT ;  /* 0x00000025a9007c0c */ /* 0x000fc4000bf46270 */
[----:B------:R-:W-:Y:S02]  /*11140*/  ISETP.GE.AND P1, PT, R180, UR37, PT ;  /* 0x00000025b4007c0c */ /* 0x000fe4000bf26270 */
[----:B------:R-:W-:Y:S02]  /*11150*/  FSEL R151, R54, -INF , !P0 ;  /* 0xff80000036977808 */ /* 0x000fe40004000000 */
[----:B------:R-:W-:Y:S02]  /*11160*/  ISETP.GE.AND P0, PT, R178, UR37, PT ;  /* 0x00000025b2007c0c */ /* 0x000fe4000bf06270 */
[----:B------:R-:W-:Y:S02]  /*11170*/  FSEL R44, R44, -INF , !P2 ;  /* 0xff8000002c2c7808 */ /* 0x000fe40005000000 */
[----:B------:R-:W-:Y:S02]  /*11180*/  FSEL R53, R121, -INF , !P1 ;  /* 0xff80000079357808 */ /* 0x000fe40004800000 */
[----:B------:R-:W-:-:S02]  /*11190*/  ISETP.GE.AND P2, PT, R9, UR37, PT ;  /* 0x0000002509007c0c */ /* 0x000fc4000bf46270 */
[----:B------:R-:W-:Y:S02]  /*111a0*/  ISETP.GE.AND P1, PT, R172, UR37, PT ;  /* 0x00000025ac007c0c */ /* 0x000fe4000bf26270 */
[----:B------:R-:W-:Y:S01]  /*111b0*/  FSEL R121, R122, -INF , !P0 ;  /* 0xff8000007a797808 */ /* 0x000fe20004000000 */
[----:B------:R-:W-:Y:S01]  /*111c0*/  VIADD R122, R2, 0x17 ;  /* 0x00000017027a7836 */ /* 0x000fe20000000000 */
        /* <DEDUP_REMOVED lines=13> */
[----:B------:R-:W-:Y:S01]  /*112a0*/  FSEL R52, R120, -INF , !P2 ;  /* 0xff80000078347808 */ /* 0x000fe20005000000 */
[----:B------:R-:W-:Y:S01]  /*112b0*/  VIADD R120, R2, 0x13 ;  /* 0x0000001302787836 */ /* 0x000fe20000000000 */
        /* <DEDUP_REMOVED lines=12> */
[----:B------:R-:W-:Y:S02]  /*11380*/  FSEL R37, R37, -INF , P5 ;  /* 0xff80000025257808 */ /* 0x000fe40002800000 */
[----:B------:R-:W-:Y:S01]  /*11390*/  ISETP.GE.U32.AND P5, PT, R3, R4, PT ;  /* 0x000000040300720c */ /* 0x000fe20003fa6070 */
[----:B------:R-:W-:Y:S01]  /*113a0*/  VIADD R4, R2, 0x7d ;  /* 0x0000007d02047836 */ /* 0x000fe20000000000 */
[----:B------:R-:W-:-:S02]  /*113b0*/  FSEL R128, R128, -INF , !P2 ;  /* 0xff80000080807808 */ /* 0x000fc40005000000 */
[----:B------:R-:W-:Y:S02]  /*113c0*/  FSEL R141, R141, -INF , !P1 ;  /* 0xff8000008d8d7808 */ /* 0x000fe40004800000 */
[----:B------:R-:W-:Y:S02]  /*113d0*/  FSEL R38, R38, -INF , P4 ;  /* 0xff80000026267808 */ /* 0x000fe40002000000 */
[----:B------:R-:W-:Y:S02]  /*113e0*/  ISETP.GE.AND P2, PT, R162, UR37, PT ;  /* 0x00000025a2007c0c */ /* 0x000fe4000bf46270 */
[----:B------:R-:W-:Y:S02]  /*113f0*/  ISETP.GE.AND P1, PT, R10, UR37, PT ;  /* 0x000000250a007c0c */ /* 0x000fe4000bf26270 */
[----:B------:R-:W-:Y:S01]  /*11400*/  ISETP.GE.U32.AND P4, PT, R3, R0, PT ;  /* 0x000000000300720c */ /* 0x000fe20003f86070 */
[----:B------:R-:W-:Y:S01]  /*11410*/  VIADD R0, R2, 0x7e ;  /* 0x0000007e02007836 */ /* 0x000fe20000000000 */
[----:B------:R-:W-:-:S02]  /*11420*/  FSEL R142, R142, -INF , !P0 ;  /* 0xff8000008e8e7808 */ /* 0x000fc40004000000 */
[----:B------:R-:W-:Y:S02]  /*11430*/  ISETP.GE.AND P0, PT, R8, UR37, PT ;  /* 0x0000002508007c0c */ /* 0x000fe4000bf06270 */
[----:B------:R-:W-:Y:S02]  /*11440*/  FSEL R117, R132, -INF , !P2 ;  /* 0xff80000084757808 */ /* 0x000fe40005000000 */
[----:B------:R-:W-:Y:S02]  /*11450*/  FSEL R145, R145, -INF , !P1 ;  /* 0xff80000091917808 */ /* 0x000fe40004800000 */
[----:B------:R-:W-:Y:S02]  /*11460*/  ISETP.GE.AND P2, PT, R154, UR37, PT ;  /* 0x000000259a007c0c */ /* 0x000fe4000bf46270 */
[----:B------:R-:W-:Y:S02]  /*11470*/  ISETP.GE.AND P1, PT, R4, UR37, PT ;  /* 0x0000002504007c0c */ /* 0x000fe4000bf26270 */
[----:B------:R-:W-:-:S02]  /*11480*/  FSEL R146, R146, -INF , !P0 ;  /* 0xff80000092927808 */ /* 0x000fc40004000000 */
[----:B------:R-:W-:Y:S02]  /*11490*/  ISETP.GE.AND P0, PT, R0, UR37, PT ;  /* 0x0000002500007c0c */ /* 0x000fe4000bf06270 */
[----:B------:R-:W-:Y:S02]  /*114a0*/  FSEL R136, R136, -INF , !P2 ;  /* 0xff80000088887808 */ /* 0x000fe40005000000 */
[----:B------:R-:W-:Y:S02]  /*114b0*/  FSEL R149, R149, -INF , !P1 ;  /* 0xff80000095957808 */ /* 0x000fe40004800000 */
[----:B------:R-:W-:Y:S02]  /*114c0*/  ISETP.GE.AND P2, PT, R20, UR37, PT ;  /* 0x0000002514007c0c */ /* 0x000fe4000bf46270 */
[----:B------:R-:W-:Y:S02]  /*114d0*/  ISETP.GE.U32.AND P1, PT, R3, R13, PT ;  /* 0x0000000d0300720c */ /* 0x000fe40003f26070 */
        /* <DEDUP_REMOVED lines=10> */
[----:B------:R-:W-:Y:S02]  /*11580*/  ISETP.GE.AND P0, PT, R173, UR37, PT ;  /* 0x00000025ad007c0c */ /* 0x000fe4000bf06270 */
[----:B------:R-:W-:Y:S02]  /*11590*/  FSEL R54, R148, -INF , !P2 ;  /* 0xff80000094367808 */ /* 0x000fe40005000000 */
[----:B------:R-:W-:-:S02]  /*115a0*/  ISETP.GE.U32.AND P2, PT, R3, R169, PT ;  /* 0x000000a90300720c */ /* 0x000fc40003f46070 */
[----:B------:R-:W-:Y:S01]  /*115b0*/  FSEL R169, R95, -INF , !P3 ;  /* 0xff8000005fa97808 */ /* 0x000fe20005800000 */
[----:B------:R-:W-:Y:S01]  /*115c0*/  VIADD R95, R2, 0x1b ;  /* 0x0000001b025f7836 */ /* 0x000fe20000000000 */
[----:B------:R-:W-:Y:S02]  /*115d0*/  FSEL R99, R99, -INF , !P0 ;  /* 0xff80000063637808 */ /* 0x000fe40004000000 */
[----:B------:R-:W-:Y:S02]  /*115e0*/  ISETP.GE.AND P0, PT, R120, UR37, PT ;  /* 0x0000002578007c0c */ /* 0x000fe4000bf06270 */
[----:B------:R-:W-:Y:S02]  /*115f0*/  ISETP.GE.AND P3, PT, R124, UR37, PT ;  /* 0x000000257c007c0c */ /* 0x000fe4000bf66270 */
[----:B------:R-:W-:Y:S02]  /*11600*/  FSEL R107, R107, -INF , !P0 ;  /* 0xff8000006b6b7808 */ /* 0x000fe40004000000 */
[----:B------:R-:W-:-:S02]  /*11610*/  ISETP.GE.AND P0, PT, R95, UR37, PT ;  /* 0x000000255f007c0c */ /* 0x000fc4000bf06270 */
[----:B------:R-:W-:Y:S01]  /*11620*/  FSEL R49, R165, -INF , P5 ;  /* 0xff800000a5317808 */ /* 0x000fe20002800000 */
[C---:B------:R-:W-:Y:S01]  /*11630*/  VIADD R165, R2.reuse, 0x4f ;  /* 0x0000004f02a57836 */ /* 0x040fe20000000000 */
[----:B------:R-:W-:Y:S02]  /*11640*/  FSEL R115, R115, -INF , !P0 ;  /* 0xff80000073737808 */ /* 0x000fe40004000000 */
[----:B------:R-:W-:Y:S01]  /*11650*/  ISETP.GE.U32.AND P0, PT, R3, R11, PT ;  /* 0x0000000b0300720c */ /* 0x000fe20003f06070 */
[C---:B------:R-:W-:Y:S01]  /*11660*/  VIADD R11, R2.reuse, 0x23 ;  /* 0x00000023020b7836 */ /* 0x040fe20000000000 */
[----:B------:R-:W-:Y:S02]  /*11670*/  FSEL R103, R103, -INF , !P3 ;  /* 0xff80000067677808 */ /* 0x000fe40005800000 */
[----:B------:R-:W-:Y:S01]  /*11680*/  ISETP.GE.U32.AND P5, PT, R3, R7, PT ;  /* 0x000000070300720c */ /* 0x000fe20003fa6070 */
[----:B------:R-:W-:Y:S01]  /*11690*/  VIADD R7, R2, 0x2b ;  /* 0x0000002b02077836 */ /* 0x000fe20000000000 */
[----:B------:R-:W-:-:S02]  /*116a0*/  ISETP.GE.AND P3, PT, R122, UR37, PT ;  /* 0x000000257a007c0c */ /* 0x000fc4000bf66270 */
[----:B------:R-:W-:Y:S02]  /*116b0*/  FSEL R41, R41, -INF , P5 ;  /* 0xff80000029297808 */ /* 0x000fe40002800000 */
[----:B------:R-:W-:Y:S02]  /*116c0*/  FSEL R111, R111, -INF , !P3 ;  /* 0xff8000006f6f7808 */ /* 0x000fe40005800000 */
[----:B------:R-:W-:Y:S02]  /*116d0*/  ISETP.GE.AND P5, PT, R11, UR37, PT ;  /* 0x000000250b007c0c */ /* 0x000fe4000bfa6270 */
        /* <DEDUP_REMOVED lines=8> */
[C---:B------:R-:W-:Y:S01]  /*11760*/  ISETP.GE.U32.AND P3, PT, R3.reuse, R9, PT ;  /* 0x000000090300720c */ /* 0x040fe20003f66070 */
[C---:B------:R-:W-:Y:S01]  /*11770*/  VIADD R9, R2.reuse, 0x27 ;  /* 0x0000002702097836 */ /* 0x040fe20000000000 */
[----:B------:R-:W-:Y:S01]  /*11780*/  ISETP.GE.U32.AND P2, PT, R3, R188, PT ;  /* 0x000000bc0300720c */ /* 0x000fe20003f46070 */
[----:B------:R-:W-:Y:S01]  /*11790*/  VIADD R188, R2, 0x2f ;  /* 0x0000002f02bc7836 */ /* 0x000fe20000000000 */
[----:B------:R-:W-:-:S02]  /*117a0*/  FSEL R42, R42, -INF , P0 ;  /* 0xff8000002a2a7808 */ /* 0x000fc40000000000 */
[----:B------:R-:W-:Y:S01]  /*117b0*/  ISETP.GE.U32.AND P0, PT, R3, R184, PT ;  /* 0x000000b80300720c */ /* 0x000fe20003f06070 */
[----:B------:R-:W-:Y:S01]  /*117c0*/  VIADD R184, R2, 0x3b ;  /* 0x0000003b02b87836 */ /* 0x000fe20000000000 */
[----:B------:R-:W-:Y:S02]  /*117d0*/  FSEL R67, R67, -INF , !P5 ;  /* 0xff80000043437808 */ /* 0x000fe40006800000 */
[----:B------:R-:W-:Y:S02]  /*117e0*/  ISETP.GE.AND P5, PT, R186, UR37, PT ;  /* 0x00000025ba007c0c */ /* 0x000fe4000bfa6270 */
[----:B------:R-:W-:Y:S02]  /*117f0*/  FSEL R132, R155, -INF , P2 ;  /* 0xff8000009b847808 */ /* 0x000fe40001000000 */
[----:B------:R-:W-:Y:S02]  /*11800*/  FSEL R48, R167, -INF , P6 ;  /* 0xff800000a7307808 */ /* 0x000fe40003000000 */
[----:B------:R-:W-:Y:S01]  /*11810*/  ISETP.GE.U32.AND P2, PT, R3, R176, PT ;  /* 0x000000b00300720c */ /* 0x000fe20003f46070 */
[----:B------:R-:W-:Y:S01]  /*11820*/  VIADD R176, R2, 0x57 ;  /* 0x0000005702b07836 */ /* 0x000fe20000000000 */
[----:B------:R-:W-:-:S02]  /*11830*/  ISETP.GE.AND P6, PT, R9, UR37, PT ;  /* 0x0000002509007c0c */ /* 0x000fc4000bfc6270 */
[----:B------:R-:W-:Y:S02]  /*11840*/  FSEL R75, R75, -INF , !P5 ;  /* 0xff8000004b4b7808 */ /* 0x000fe40006800000 */
[----:B------:R-:W-:Y:S02]  /*11850*/  FSEL R40, R40, -INF , P3 ;  /* 0xff80000028287808 */ /* 0x000fe40001800000 */
[----:B------:R-:W-:Y:S02]  /*11860*/  ISETP.GE.AND P5, PT, R184, UR37, PT ;  /* 0x00000025b8007c0c */ /* 0x000fe4000bfa6270 */
[----:B------:R-:W-:Y:S02]  /*11870*/  FSEL R50, R50, -INF , P2 ;  /* 0xff80000032327808 */ /* 0x000fe40001000000 */
[----:B------:R-:W-:Y:S01]  /*11880*/  ISETP.GE.U32.AND P3, PT, R3, R182, PT ;  /* 0x000000b60300720c */ /* 0x000fe20003f66070 */
[----:B------:R-:W-:Y:S01]  /*11890*/  VIADD R182, R2, 0x37 ;  /* 0x0000003702b67836 */ /* 0x000fe20000000000 */
[----:B------:R-:W-:-:S02]  /*118a0*/  FSEL R63, R63, -INF , !P6 ;  /* 0xff8000003f3f7808 */ /* 0x000fc40007000000 */
[----:B------:R-:W-:Y:S02]  /*118b0*/  ISETP.GE.AND P2, PT, R185, UR37, PT ;  /* 0x00000025b9007c0c */ /* 0x000fe4000bf46270 */
[----:B------:R-:W-:Y:S02]  /*118c0*/  ISETP.GE.AND P6, PT, R188, UR37, PT ;  /* 0x00000025bc007c0c */ /* 0x000fe4000bfc6270 */
[----:B------:R-:W-:Y:S02]  /*118d0*/  FSEL R46, R163, -INF , P4 ;  /* 0xff800000a32e7808 */ /* 0x000fe40002000000 */
[----:B------:R-:W-:Y:S02]  /*118e0*/  FSEL R83, R83, -INF , !P5 ;  /* 0xff80000053537808 */ /* 0x000fe40006800000 */
[C---:B------:R-:W-:Y:S01]  /*118f0*/  ISETP.GE.U32.AND P4, PT, R3.reuse, R5, PT ;  /* 0x000000050300720c */ /* 0x040fe20003f86070 */
[C---:B------:R-:W-:Y:S01]  /*11900*/  VIADD R5, R2.reuse, 0x3f ;  /* 0x0000003f02057836 */ /* 0x040fe20000000000 */
[----:B------:R-:W-:Y:S01]  /*11910*/  ISETP.GE.U32.AND P5, PT, R3, R180, PT ;  /* 0x000000b40300720c */ /* 0x000fe20003fa6070 */
[----:B------:R-:W-:Y:S01]  /*11920*/  VIADD R180, R2, 0x53 ;  /* 0x0000005302b47836 */ /* 0x000fe20000000000 */
[----:B------:R-:W-:-:S02]  /*11930*/  FSEL R27, R27, -INF , !P2 ;  /* 0xff8000001b1b7808 */ /* 0x000fc40005000000 */
        /* <DEDUP_REMOVED lines=8> */
[----:B------:R-:W-:Y:S02]  /*119c0*/  ISETP.GE.AND P2, PT, R180, UR37, PT ;  /* 0x00000025b4007c0c */ /* 0x000fe4000bf46270 */
[----:B------:R-:W-:Y:S02]  /*119d0*/  ISETP.GE.AND P6, PT, R5, UR37, PT ;  /* 0x0000002505007c0c */ /* 0x000fe4000bfc6270 */
[----:B------:R-:W-:Y:S02]  /*119e0*/  FSEL R163, R43, -INF , !P2 ;  /* 0xff8000002ba37808 */ /* 0x000fe40005000000 */
[----:B------:R-:W-:Y:S02]  /*119f0*/  FSEL R87, R87, -INF , !P6 ;  /* 0xff80000057577808 */ /* 0x000fe40007000000 */
[----:B------:R-:W-:-:S02]  /*11a00*/  FSEL R133, R153, -INF , P1 ;  /* 0xff80000099857808 */ /* 0x000fc40000800000 */
[----:B------:R-:W-:Y:S02]  /*11a10*/  FSEL R148, R151, -INF , P0 ;  /* 0xff80000097947808 */ /* 0x000fe40000000000 */
[----:B------:R-:W-:Y:S02]  /*11a20*/  ISETP.GE.AND P2, PT, R178, UR37, PT ;  /* 0x00000025b2007c0c */ /* 0x000fe4000bf46270 */
[C---:B------:R-:W-:Y:S02]  /*11a30*/  ISETP.GE.U32.AND P1, PT, R3.reuse, R172, PT ;  /* 0x000000ac0300720c */ /* 0x040fe40003f26070 */
[----:B------:R-:W-:Y:S02]  /*11a40*/  ISETP.GE.U32.AND P0, PT, R3, R170, PT ;  /* 0x000000aa0300720c */ /* 0x000fe40003f06070 */
[----:B------:R-:W-:Y:S02]  /*11a50*/  ISETP.GE.AND P6, PT, R183, UR37, PT ;  /* 0x00000025b7007c0c */ /* 0x000fe4000bfc6270 */
[----:B------:R-:W-:-:S02]  /*11a60*/  FSEL R52, R52, -INF , P3 ;  /* 0xff80000034347808 */ /* 0x000fc40001800000 */
[----:B------:R-:W-:Y:S02]  /*11a70*/  ISETP.GE.U32.AND P3, PT, R3, R168, PT ;  /* 0x000000a80300720c */ /* 0x000fe40003f66070 */
[----:B------:R-:W-:Y:S02]  /*11a80*/  FSEL R144, R121, -INF , P4 ;  /* 0xff80000079907808 */ /* 0x000fe40002000000 */
[----:B------:R-:W-:Y:S02]  /*11a90*/  FSEL R53, R53, -INF , P5 ;  /* 0xff80000035357808 */ /* 0x000fe40002800000 */
[----:B------:R-:W-:Y:S02]  /*11aa0*/  FSEL R121, R51, -INF , !P2 ;  /* 0xff80000033797808 */ /* 0x000fe40005000000 */
[----:B------:R-:W-:Y:S02]  /*11ab0*/  ISETP.GE.U32.AND P5, PT, R3, R166, PT ;  /* 0x000000a60300720c */ /* 0x000fe40003fa6070 */
[----:B------:R-:W-:-:S02]  /*11ac0*/  FSEL R31, R31, -INF , !P6 ;  /* 0xff8000001f1f7808 */ /* 0x000fc40007000000 */
[----:B------:R-:W-:Y:S02]  /*11ad0*/  FSEL R51, R125, -INF , P1 ;  /* 0xff8000007d337808 */ /* 0x000fe40000800000 */
[----:B------:R-:W-:Y:S02]  /*11ae0*/  FSEL R172, R126, -INF , P0 ;  /* 0xff8000007eac7808 */ /* 0x000fe40000000000 */
[----:B------:R-:W-:Y:S02]  /*11af0*/  ISETP.GE.U32.AND P4, PT, R3, R164, PT ;  /* 0x000000a40300720c */ /* 0x000fe40003f86070 */
[----:B------:R-:W-:Y:S02]  /*11b00*/  ISETP.GE.AND P6, PT, R165, UR37, PT ;  /* 0x00000025a5007c0c */ /* 0x000fe4000bfc6270 */
[C---:B------:R-:W-:Y:S02]  /*11b10*/  ISETP.GE.U32.AND P2, PT, R3.reuse, R162, PT ;  /* 0x000000a20300720c */ /* 0x040fe40003f46070 */
[----:B------:R-:W-:-:S02]  /*11b20*/  ISETP.GE.U32.AND P1, PT, R3, R158, PT ;  /* 0x0000009e0300720c */ /* 0x000fc40003f26070 */
[C---:B------:R-:W-:Y:S02]  /*11b30*/  ISETP.GE.U32.AND P0, PT, R3.reuse, R156, PT ;  /* 0x0000009c0300720c */ /* 0x040fe40003f06070 */
[----:B------:R-:W-:Y:S02]  /*11b40*/  FSEL R158, R128, -INF , P3 ;  /* 0xff800000809e7808 */ /* 0x000fe40001800000 */
[----:B------:R-:W-:Y:S02]  /*11b50*/  ISETP.GE.U32.AND P3, PT, R3, R154, PT ;  /* 0x0000009a0300720c */ /* 0x000fe40003f66070 */
[----:B------:R-:W-:Y:S02]  /*11b60*/  FSEL R159, R129, -INF , P5 ;  /* 0xff800000819f7808 */ /* 0x000fe40002800000 */
[----:B------:R-:W-:Y:S02]  /*11b70*/  FSEL R39, R39, -INF , !P6 ;  /* 0xff80000027277808 */ /* 0x000fe40007000000 */
[----:B------:R-:W-:-:S02]  /*11b80*/  ISETP.GE.U32.AND P5, PT, R3, R152, PT ;  /* 0x000000980300720c */ /* 0x000fc40003fa6070 */
[----:B------:R-:W-:Y:S02]  /*11b90*/  FSEL R170, R130, -INF , P4 ;  /* 0xff80000082aa7808 */ /* 0x000fe40002000000 */
[----:B------:R-:W-:Y:S02]  /*11ba0*/  FSEL R156, R117, -INF , P2 ;  /* 0xff800000759c7808 */ /* 0x000fe40001000000 */
[----:B------:R-:W-:Y:S02]  /*11bb0*/  FSEL R168, R134, -INF , P0 ;  /* 0xff80000086a87808 */ /* 0x000fe40000000000 */
[----:B------:R-:W-:Y:S02]  /*11bc0*/  ISETP.GE.AND P6, PT, R176, UR37, PT ;  /* 0x00000025b0007c0c */ /* 0x000fe4000bfc6270 */
[C---:B------:R-:W-:Y:S02]  /*11bd0*/  ISETP.GE.U32.AND P4, PT, R3.reuse, R118, PT ;  /* 0x000000760300720c */ /* 0x040fe40003f86070 */
[----:B------:R-:W-:-:S02]  /*11be0*/  ISETP.GE.U32.AND P2, PT, R3, R20, PT ;  /* 0x000000140300720c */ /* 0x000fc40003f46070 */
[----:B------:R-:W-:Y:S02]  /*11bf0*/  FSEL R157, R157, -INF , P1 ;  /* 0xff8000009d9d7808 */ /* 0x000fe40000800000 */
[C---:B------:R-:W-:Y:S02]  /*11c00*/  ISETP.GE.U32.AND P0, PT, R3.reuse, R14, PT ;  /* 0x0000000e0300720c */ /* 0x040fe40003f06070 */
[C---:B------:R-:W-:Y:S02]  /*11c10*/  ISETP.GE.U32.AND P1, PT, R3.reuse, R18, PT ;  /* 0x000000120300720c */ /* 0x040fe40003f26070 */
[----:B------:R-:W-:Y:S02]  /*11c20*/  FSEL R154, R136, -INF , P3 ;  /* 0xff800000889a7808 */ /* 0x000fe40001800000 */
[----:B------:R-:W-:Y:S02]  /*11c30*/  ISETP.GE.U32.AND P3, PT, R3, R12, PT ;  /* 0x0000000c0300720c */ /* 0x000fe40003f66070 */
[----:B------:R-:W-:-:S02]  /*11c40*/  FSEL R155, R137, -INF , P5 ;  /* 0xff800000899b7808 */ /* 0x000fc40002800000 */
[----:B------:R-:W-:Y:S02]  /*11c50*/  FSEL R43, R47, -INF , !P6 ;  /* 0xff8000002f2b7808 */ /* 0x000fe40007000000 */
[----:B------:R-:W-:Y:S02]  /*11c60*/  ISETP.GE.U32.AND P5, PT, R3, R10, PT ;  /* 0x0000000a0300720c */ /* 0x000fe40003fa6070 */
[----:B------:R-:W-:Y:S02]  /*11c70*/  FSEL R166, R138, -INF , P4 ;  /* 0xff8000008aa67808 */ /* 0x000fe40002000000 */
[----:B------:R-:W-:Y:S02]  /*11c80*/  FSEL R152, R21, -INF , P2 ;  /* 0xff80000015987808 */ /* 0x000fe40001000000 */
[----:B------:R-:W-:Y:S02]  /*11c90*/  FSEL R164, R142, -INF , P0 ;  /* 0xff8000008ea47808 */ /* 0x000fe40000000000 */
[----:B------:R-:W-:-:S02]  /*11ca0*/  ISETP.GE.AND P6, PT, R179, UR37, PT ;  /* 0x00000025b3007c0c */ /* 0x000fc4000bfc6270 */
[C---:B------:R-:W-:Y:S02]  /*11cb0*/  ISETP.GE.U32.AND P4, PT, R3.reuse, R8, PT ;  /* 0x000000080300720c */ /* 0x040fe40003f86070 */
[----:B------:R-:W-:Y:S02]  /*11cc0*/  ISETP.GE.U32.AND P2, PT, R3, R6, PT ;  /* 0x000000060300720c */ /* 0x000fe40003f46070 */
[----:B------:R-:W-:Y:S02]  /*11cd0*/  FSEL R153, R141, -INF , P1 ;  /* 0xff8000008d997808 */ /* 0x000fe40000800000 */
[C---:B------:R-:W-:Y:S01]  /*11ce0*/  ISETP.GE.U32.AND P0, PT, R3.reuse, R0, PT ;  /* 0x000000000300720c */ /* 0x040fe20003f06070 */
[C---:B------:R-:W-:Y:S01]  /*11cf0*/  VIADD R0, R2.reuse, 0x67 ;  /* 0x0000006702007836 */ /* 0x040fe20000000000 */
[----:B------:R-:W-:Y:S01]  /*11d00*/  ISETP.GE.U32.AND P1, PT, R3, R4, PT ;  /* 0x000000040300720c */ /* 0x000fe20003f26070 */
[----:B------:R-:W-:Y:S01]  /*11d10*/  VIADD R4, R2, 0x63 ;  /* 0x0000006302047836 */ /* 0x000fe20000000000 */
[----:B------:R-:W-:-:S02]  /*11d20*/  FSEL R150, R15, -INF , P3 ;  /* 0xff8000000f967808 */ /* 0x000fc40001800000 */
[----:B------:R-:W-:Y:S02]  /*11d30*/  ISETP.GE.U32.AND P3, PT, R3, R177, PT ;  /* 0x000000b10300720c */ /* 0x000fe40003f66070 */
[----:B------:R-:W-:Y:S02]  /*11d40*/  FSEL R151, R145, -INF , P5 ;  /* 0xff80000091977808 */ /* 0x000fe40002800000 */
[----:B------:R-:W-:Y:S02]  /*11d50*/  FSEL R167, R55, -INF , !P6 ;  /* 0xff80000037a77808 */ /* 0x000fe40007000000 */
[----:B------:R-:W-:Y:S02]  /*11d60*/  ISETP.GE.U32.AND P5, PT, R3, R175, PT ;  /* 0x000000af0300720c */ /* 0x000fe40003fa6070 */
[----:B------:R-:W-:Y:S02]  /*11d70*/  FSEL R162, R146, -INF , P4 ;  /* 0xff80000092a27808 */ /* 0x000fe40002000000 */
[----:B------:R-:W-:-:S02]  /*11d80*/  FSEL R54, R54, -INF , P2 ;  /* 0xff80000036367808 */ /* 0x000fc40001000000 */
[----:B------:R-:W-:Y:S02]  /*11d90*/  FSEL R18, R13, -INF , P0 ;  /* 0xff8000000d127808 */ /* 0x000fe40000000000 */
[C---:B------:R-:W-:Y:S02]  /*11da0*/  ISETP.GE.U32.AND P4, PT, R3.reuse, R173, PT ;  /* 0x000000ad0300720c */ /* 0x040fe40003f86070 */
[----:B------:R-:W-:Y:S02]  /*11db0*/  ISETP.GE.U32.AND P2, PT, R3, R2, PT ;  /* 0x000000020300720c */ /* 0x000fe40003f46070 */
[----:B------:R-:W-:Y:S02]  /*11dc0*/  FSEL R55, R149, -INF , P1 ;  /* 0xff80000095377808 */ /* 0x000fe40000800000 */
[C---:B------:R-:W-:Y:S02]  /*11dd0*/  ISETP.GE.U32.AND P0, PT, R3.reuse, R124, PT ;  /* 0x0000007c0300720c */ /* 0x040fe40003f06070 */
[----:B------:R-:W-:-:S02]  /*11de0*/  ISETP.GT.U32.AND P1, PT, R3, R2, PT ;  /* 0x000000020300720c */ /* 0x000fc40003f24070 */
[----:B------:R-:W-:Y:S02]  /*11df0*/  FSEL R91, R91, -INF , P3 ;  /* 0xff8000005b5b7808 */ /* 0x000fe40001800000 */
[----:B------:R-:W-:Y:S02]  /*11e00*/  ISETP.GE.U32.AND P3, PT, R3, R95, PT ;  /* 0x0000005f0300720c */ /* 0x000fe40003f66070 */
[----:B------:R-:W-:Y:S02]  /*11e10*/  FSEL R95, R169, -INF , P5 ;  /* 0xff800000a95f7808 */ /* 0x000fe40002800000 */
[----:B------:R-:W-:Y:S02]  /*11e20*/  FSEL R88, R88, -INF , P2 ;  /* 0xff80000058587808 */ /* 0x000fe40001000000 */
[----:B------:R-:W-:Y:S02]  /*11e30*/  ISETP.GE.U32.AND P5, PT, R3, R171, PT ;  /* 0x000000ab0300720c */ /* 0x000fe40003fa6070 */
[----:B------:R-:W-:-:S02]  /*11e40*/  FSEL R99, R99, -INF , P4 ;  /* 0xff80000063637808 */ /* 0x000fc40002000000 */
[----:B------:R-:W-:Y:S02]  /*11e50*/  FSEL R103, R103, -INF , P0 ;  /* 0xff80000067677808 */ /* 0x000fe40000000000 */
[----:B------:R-:W-:Y:S02]  /*11e60*/  ISETP.GE.U32.AND P2, PT, R3, R120, PT ;  /* 0x000000780300720c */ /* 0x000fe40003f46070 */
[----:B------:R-:W-:Y:S02]  /*11e70*/  FSEL R89, R89, -INF , P1 ;  /* 0xff80000059597808 */ /* 0x000fe40000800000 */
[C---:B------:R-:W-:Y:S02]  /*11e80*/  ISETP.GE.U32.AND P4, PT, R3.reuse, R11, PT ;  /* 0x0000000b0300720c */ /* 0x040fe40003f86070 */
[C---:B------:R-:W-:Y:S02]  /*11e90*/  ISETP.GE.U32.AND P0, PT, R3.reuse, R9, PT ;  /* 0x000000090300720c */ /* 0x040fe40003f06070 */
[----:B------:R-:W-:-:S02]  /*11ea0*/  ISETP.GE.U32.AND P1, PT, R3, R122, PT ;  /* 0x0000007a0300720c */ /* 0x000fc40003f26070 */
[----:B------:R-:W-:Y:S02]  /*11eb0*/  FSEL R115, R115, -INF , P3 ;  /* 0xff80000073737808 */ /* 0x000fe40001800000 */
[----:B------:R-:W-:Y:S02]  /*11ec0*/  FSEL R117, R119, -INF , P5 ;  /* 0xff80000077757808 */ /* 0x000fe40002800000 */
[----:B------:R-:W-:Y:S02]  /*11ed0*/  FSEL R107, R107, -INF , P2 ;  /* 0xff8000006b6b7808 */ /* 0x000fe40001000000 */
[C---:B------:R-:W-:Y:S02]  /*11ee0*/  ISETP.GE.U32.AND P3, PT, R3.reuse, R186, PT ;  /* 0x000000ba0300720c */ /* 0x040fe40003f66070 */
        /* <DEDUP_REMOVED lines=23> */
[----:B------:R-:W-:Y:S02]  /*12060*/  ISETP.GE.AND P3, PT, R4, UR37, PT ;  /* 0x0000002504007c0c */ /* 0x000fe4000bf66270 */
[----:B------:R-:W-:Y:S01]  /*12070*/  ISETP.GE.U32.AND P5, PT, R3, R4, PT ;  /* 0x000000040300720c */ /* 0x000fe20003fa6070 */
[----:B------:R-:W-:Y:S01]  /*12080*/  VIADD R4, R2, 0x6b ;  /* 0x0000006b02047836 */ /* 0x000fe20000000000 */
[----:B------:R-:W-:-:S02]  /*12090*/  FSEL R47, R163, -INF , P4 ;  /* 0xff800000a32f7808 */ /* 0x000fc40002000000 */
[----:B------:R-:W-:Y:S02]  /*120a0*/  FSEL R43, R43, -INF , P0 ;  /* 0xff8000002b2b7808 */ /* 0x000fe40000000000 */
[----:B------:R-:W-:Y:S02]  /*120b0*/  ISETP.GE.U32.AND P2, PT, R3, R178, PT ;  /* 0x000000b20300720c */ /* 0x000fe40003f46070 */
[----:B------:R-:W-:Y:S02]  /*120c0*/  FSEL R31, R31, -INF , P1 ;  /* 0xff8000001f1f7808 */ /* 0x000fe40000800000 */
[----:B------:R-:W-:Y:S02]  /*120d0*/  ISETP.GE.AND P4, PT, R0, UR37, PT ;  /* 0x0000002500007c0c */ /* 0x000fe4000bf86270 */
[C---:B------:R-:W-:Y:S01]  /*120e0*/  ISETP.GE.U32.AND P0, PT, R3.reuse, R0, PT ;  /* 0x000000000300720c */ /* 0x040fe20003f06070 */
[----:B------:R-:W-:Y:S01]  /*120f0*/  VIADD R0, R2, 0x6f ;  /* 0x0000006f02007836 */ /* 0x000fe20000000000 */
[----:B------:R-:W-:-:S02]  /*12100*/  ISETP.GE.U32.AND P1, PT, R3, R179, PT ;  /* 0x000000b30300720c */ /* 0x000fc40003f26070 */
        /* <DEDUP_REMOVED lines=15> */
[----:B------:R-:W-:Y:S02]  /*12200*/  ISETP.GE.AND P2, PT, R0, UR37, PT ;  /* 0x0000002500007c0c */ /* 0x000fe4000bf46270 */
[----:B------:R-:W-:Y:S02]  /*12210*/  FSEL R135, R135, -INF , !P1 ;  /* 0xff80000087877808 */ /* 0x000fe40004800000 */
[----:B------:R-:W-:Y:S02]  /*12220*/  FSEL R139, R139, -INF , !P5 ;  /* 0xff8000008b8b7808 */ /* 0x000fe40006800000 */
[----:B------:R-:W-:Y:S02]  /*12230*/  FSEL R143, R143, -INF , !P2 ;  /* 0xff8000008f8f7808 */ /* 0x000fe40005000000 */
[----:B------:R-:W-:Y:S02]  /*12240*/  ISETP.GE.AND P1, PT, R4, UR37, PT ;  /* 0x0000002504007c0c */ /* 0x000fe4000bf26270 */
[----:B------:R-:W-:-:S02]  /*12250*/  ISETP.GE.U32.AND P5, PT, R3, R0, PT ;  /* 0x000000000300720c */ /* 0x000fc40003fa6070 */
[----:B------:R-:W-:Y:S02]  /*12260*/  ISETP.GE.U32.AND P2, PT, R3, R4, PT ;  /* 0x000000040300720c */ /* 0x000fe40003f46070 */
[C---:B------:R-:W-:Y:S02]  /*12270*/  FMNMX3 R5, R17.reuse, R88, R22, !PT ;  /* 0x0000005811057276 */ /* 0x040fe40007800016 */
[C---:B------:R-:W-:Y:S02]  /*12280*/  FMNMX3 R4, R17.reuse, R89, R23, !PT ;  /* 0x0000005911047276 */ /* 0x040fe40007800017 */
        /* <DEDUP_REMOVED lines=45> */
[----:B------:R-:W-:Y:S02]  /*12560*/  FSEL R173, R127, -INF , P0 ;  /* 0xff8000007fad7808 */ /* 0x000fe40000000000 */
[----:B------:R-:W-:Y:S02]  /*12570*/  FMNMX3 R0, R0, R141, R149, !PT ;  /* 0x0000008d00007276 */ /* 0x000fe40007800095 */
[----:B------:R-:W-:Y:S02]  /*12580*/  FMNMX3 R5, R5, R52, R50, !PT ;  /* 0x0000003405057276 */ /* 0x000fe40007800032 */
[----:B------:R-:W-:Y:S02]  /*12590*/  FMNMX3 R4, R4, R53, R51, !PT ;  /* 0x0000003504047276 */ /* 0x000fe40007800033 */
[----:B------:R-:W-:Y:S02]  /*125a0*/  FMNMX3 R3, R3, R144, R172, !PT ;  /* 0x0000009003037276 */ /* 0x000fe400078000ac */
[----:B------:R-:W-:-:S02]  /*125b0*/  FSEL R171, R131, -INF , P6 ;  /* 0xff80000083ab7808 */ /* 0x000fc40003000000 */
[----:B------:R-:W-:Y:S02]  /*125c0*/  FSEL R169, R135, -INF , P3 ;  /* 0xff80000087a97808 */ /* 0x000fe40001800000 */
[----:B------:R-:W-:Y:S02]  /*125d0*/  FMNMX3 R0, R0, R145, R173, !PT ;  /* 0x0000009100007276 */ /* 0x000fe400078000ad */
[----:B------:R-:W-:Y:S02]  /*125e0*/  FMNMX3 R5, R5, R158, R156, !PT ;  /* 0x0000009e05057276 */ /* 0x000fe4000780009c */
[----:B------:R-:W-:Y:S02]  /*125f0*/  FMNMX3 R4, R4, R159, R157, !PT ;  /* 0x0000009f04047276 */ /* 0x000fe4000780009d */
[----:B------:R-:W-:Y:S02]  /*12600*/  FMNMX3 R3, R3, R170, R168, !PT ;  /* 0x000000aa03037276 */ /* 0x000fe400078000a8 */
[----:B------:R-:W-:-:S02]  /*12610*/  FSEL R147, R147, -INF , !P1 ;  /* 0xff80000093937808 */ /* 0x000fc40004800000 */
[----:B------:R-:W-:Y:S02]  /*12620*/  FSEL R167, R139, -INF , P4 ;  /* 0xff8000008ba77808 */ /* 0x000fe40002000000 */
[----:B------:R-:W-:Y:S02]  /*12630*/  FSEL R165, R143, -INF , P5 ;  /* 0xff8000008fa57808 */ /* 0x000fe40002800000 */
        /* <DEDUP_REMOVED lines=9> */
[----:B------:R-:W-:-:S02]  /*126d0*/  FMNMX3 R0, R0, R163, R19, !PT ;  /* 0x000000a300007276 */ /* 0x000fc40007800013 */
[----:B------:R-:W-:Y:S02]  /*126e0*/  FMNMX3 R3, R5, R4, R3, !PT ;  /* 0x0000000405037276 */ /* 0x000fe40007800003 */
[----:B------:R-:W-:Y:S02]  /*126f0*/  ISETP.NE.AND P0, PT, R161, R174, PT ;  /* 0x000000aea100720c */ /* 0x000fe40003f05270 */
[----:B------:R-:W-:-:S04]  /*12700*/  FMNMX R187, R0, R3, !PT ;  /* 0x0000000300bb7209 */ /* 0x000fc80007800000 */
[C---:B------:R-:W-:Y:S01]  /*12710*/  FSETP.NEU.AND P1, PT, R187.reuse, -INF , PT ;  /* 0xff800000bb00780b */ /* 0x040fe20003f2d000 */
[----:B------:R1:W-:Y:S03]  /*12720*/  STL [R1+0x6c], R187 ;  /* 0x00006cbb01007387 */ /* 0x0003e60000100800 */
[----:B------:R-:W-:-:S03]  /*12730*/  FSEL R119, R187, RZ, P1 ;  /* 0x000000ffbb777208 */ /* 0x000fc60000800000 */
        /* <DEDUP_REMOVED lines=17> */
.L_x_252:
[----:B------:R-:W-:Y:S05]  /*12850*/  WARPSYNC.ALL ;  /* 0x0000000000007948 */ /* 0x000fea0003800000 */
[----:B------:R-:W-:Y:S01]  /*12860*/  R2UR UR4, R160 ;  /* 0x00000000a00472ca */ /* 0x000fe200000e0000 */
[----:B------:R-:W-:Y:S01]  /*12870*/  IMAD.MOV.U32 R118, RZ, RZ, R17 ;  /* 0x000000ffff767224 */ /* 0x000fe200078e0011 */
[----:B------:R-:W-:-:S11]  /*12880*/  ISETP.NE.AND P0, PT, RZ, UR46, PT ;  /* 0x0000002eff007c0c */ /* 0x000fd6000bf05270 */
[----:B------:R3:W-:Y:S02]  /*12890*/  STTM.x2 tmem[UR4], R118 ;  /* 0x00000076000079ed */ /* 0x0007e400080c0004 */
[----:B------:R-:W-:Y:S05]  /*128a0*/  @P0 BRA `(.L_x_253) ;  /* 0x0000000000040947 */ /* 0x000fea0003800000 */
[----:B------:R-:W-:Y:S05]  /*128b0*/  BPT.TRAP 0x1 ;  /* 0x000000040000795c */ /* 0x000fea0000300000 */
.L_x_253:
[----:B------:R-:W-:Y:S01]  /*128c0*/  UISETP.NE.AND UP0, UPT, UR55, URZ, UPT ;  /* 0x000000ff3700728c */ /* 0x000fe2000bf05270 */
[----:B------:R-:W-:Y:S01]  /*128d0*/  MOV R3, UR54 ;  /* 0x0000003600037c02 */ /* 0x000fe20008000f00 */
[----:B------:R-:W-:Y:S01]  /*128e0*/  UIADD3 UR4, UPT, UPT, UR38, 0xa080, URZ ;  /* 0x0000a08026047890 */ /* 0x000fe2000fffe0ff */
[----:B------:R-:W-:Y:S02]  /*128f0*/  MOV R4, UR45 ;  /* 0x0000002d00047c02 */ /* 0x000fe40008000f00 */
[----:B------:R-:W-:Y:S02]  /*12900*/  SHF.L.U32 R3, R3, 0x1f, RZ ;  /* 0x0000001f03037819 */ /* 0x000fe400000006ff */
[----:B------:R-:W-:-:S04]  /*12910*/  FSETP.NEU.AND P0, PT, R187, -INF , PT ;  /* 0xff800000bb00780b */ /* 0x000fc80003f0d000 */
[----:B------:R-:W-:Y:S01]  /*12920*/  @UP0 UIADD3 UR4, UPT, UPT, UR38, 0xa070, URZ ;  /* 0x0000a07026040890 */ /* 0x000fe2000fffe0ff */
[----:B------:R-:W-:Y:S01]  /*12930*/  FSEL R0, R187, RZ, P0 ;  /* 0x000000ffbb007208 */ /* 0x000fe20000000000 */
[----:B------:R-:W-:-:S04]  /*12940*/  USEL UR38, UR52, UR49, UP0 ;  /* 0x0000003134267287 */ /* 0x000fc80008000000 */
[----:B------:R-:W-:Y:S01]  /*12950*/  FMUL R0, R0, -UR36 ;  /* 0x8000002400007c20 */ /* 0x000fe20008400000 */
[----:B------:R-:W-:Y:S02]  /*12960*/  ULOP3.LUT UR38, UR38, 0x1, URZ, 0x3c, !UPT ;  /* 0x0000000126267892 */ /* 0x000fe4000f8e3cff */
[----:B------:R-:W-:Y:S01]  /*12970*/  SYNCS.ARRIVE.TRANS64.A1T0 RZ, [UR4], RZ ;  /* 0x000000ffffff79a7 */ /* 0x000fe20008100004 */
[--C-:B------:R-:W-:Y:S02]  /*12980*/  FFMA2 R88, R88.F32x2.HI_LO, UR36.F32, R0.reuse.F32 ;  /* 0x0000002458587c49 */ /* 0x100fe40009200000 */
[--C-:B------:R-:W-:Y:S02]  /*12990*/  FFMA2 R90, R90.F32x2.HI_LO, UR36.F32, R0.reuse.F32 ;  /* 0x000000245a5a7c49 */ /* 0x100fe40009200000 */
[--C-:B------:R-:W-:Y:S01]  /*129a0*/  FFMA2 R22, R22.F32x2.HI_LO, UR36.F32, R0.reuse.F32 ;  /* 0x0000002416167c49 */ /* 0x100fe20009200000 */
[----:B------:R-:W-:Y:S01]  /*129b0*/  FSETP.GEU.AND P4, PT, R88, -126, PT ;  /* 0xc2fc00005800780b */ /* 0x000fe20003f8e000 */
[----:B------:R-:W-:Y:S01]  /*129c0*/  FFMA2 R6, R94.F32x2.HI_LO, UR36.F32, R0.F32 ;  /* 0x000000245e067c49 */ /* 0x000fe20009200000 */
[----:B------:R-:W4:Y:S01]  /*129d0*/  SYNCS.PHASECHK.TRANS64.TRYWAIT P5, [R4+UR42+0xa0d0], R3 ;  /* 0x00a0d003040075a7 */ /* 0x000f2200080a112a */
[----:B------:R-:W-:-:S02]  /*129e0*/  FSETP.GEU.AND P3, PT, R89, -126, PT ;  /* 0xc2fc00005900780b */ /* 0x000fc40003f6e000 */
[----:B------:R-:W-:Y:S02]  /*129f0*/  FSETP.GEU.AND P2, PT, R90, -126, PT ;  /* 0xc2fc00005a00780b */ /* 0x000fe40003f4e000 */
[----:B------:R-:W-:Y:S02]  /*12a00*/  FSETP.GEU.AND P1, PT, R91, -126, PT ;  /* 0xc2fc00005b00780b */ /* 0x000fe40003f2e000 */
[----:B------:R-:W-:Y:S02]  /*12a10*/  FSETP.GEU.AND P0, PT, R22, -126, PT ;  /* 0xc2fc00001600780b */ /* 0x000fe40003f0e000 */
[----:B------:R-:W-:Y:S02]  /*12a20*/  FSETP.GEU.AND P6, PT, R23, -126, PT ;  /* 0xc2fc00001700780b */ /* 0x000fe40003fce000 */
[----:B------:R-:W-:-:S03]  /*12a30*/  @!P4 FMUL R88, R88, 0.5 ;  /* 0x3f0000005858c820 */ /* 0x000fc60000400000 */
[----:B------:R-:W-:Y:S02]  /*12a40*/  @!P3 FMUL R89, R89, 0.5 ;  /* 0x3f0000005959b820 */ /* 0x000fe40000400000 */
[----:B------:R-:W-:Y:S01]  /*12a50*/  @!P2 FMUL R90, R90, 0.5 ;  /* 0x3f0000005a5aa820 */ /* 0x000fe20000400000 */
[----:B------:R-:W1:Y:S01]  /*12a60*/  MUFU.EX2 R88, R88 ;  /* 0x0000005800587308 */ /* 0x000e620000000800 */
[----:B------:R-:W-:-:S07]  /*12a70*/  @!P1 FMUL R91, R91, 0.5 ;  /* 0x3f0000005b5b9820 */ /* 0x000fce0000400000 */
[----:B------:R-:W1:Y:S08]  /*12a80*/  MUFU.EX2 R89, R89 ;  /* 0x0000005900597308 */ /* 0x000e700000000800 */
[----:B------:R-:W1:Y:S08]  /*12a90*/  MUFU.EX2 R90, R90 ;  /* 0x0000005a005a7308 */ /* 0x000e700000000800 */
[----:B------:R-:W1:Y:S02]  /*12aa0*/  MUFU.EX2 R91, R91 ;  /* 0x0000005b005b7308 */ /* 0x000e640000000800 */
[----:B-1--4-:R-:W-:Y:S05]  /*12ab0*/  @!P5 BRA `(.L_x_254) ;  /* 0x0000006c0028d947 */ /* 0x012fea0003800000 */
.L_x_414:
[--C-:B------:R-:W-:Y:S01]  /*12ac0*/  FFMA2 R94, R92.F32x2.HI_LO, UR36.F32, R0.reuse.F32 ;  /* 0x000000245c5e7c49 */ /* 0x100fe20009200000 */
[----:B------:R-:W-:Y:S01]  /*12ad0*/  FSETP.GEU.AND P5, PT, R6, -126, PT ;  /* 0xc2fc00000600780b */ /* 0x000fe20003fae000 */
[----:B------:R-:W-:Y:S01]  /*12ae0*/  @!P2 FMUL R90, R90, R90 ;  /* 0x0000005a5a5aa220 */ /* 0x000fe20000400000 */
[----:B------:R-:W-:Y:S01]  /*12af0*/  @!P0 FMUL R22, R22, 0.5 ;  /* 0x3f00000016168820 */ /* 0x000fe20000400000 */
[----:B------:R-:W-:Y:S01]  /*12b00*/  @!P3 FMUL R89, R89, R89 ;  /* 0x000000595959b220 */ /* 0x000fe20000400000 */
[----:B------:R-:W-:Y:S01]  /*12b10*/  FSETP.GEU.AND P2, PT, R95, -126, PT ;  /* 0xc2fc00005f00780b */ /* 0x000fe20003f4e000 */
[--C-:B-1----:R-:W-:Y:S01]  /*12b20*/  FFMA2 R4, R98.F32x2.HI_LO, UR36.F32, R0.reuse.F32 ;  /* 0x0000002462047c49 */ /* 0x102fe20009200000 */
[----:B------:R-:W-:Y:S01]  /*12b30*/  FSETP.GEU.AND P3, PT, R94, -126, PT ;  /* 0xc2fc00005e00780b */ /* 0x000fe20003f6e000 */
[----:B------:R-:W-:Y:S01]  /*12b40*/  @!P4 FMUL R88, R88, R88 ;  /* 0x000000585858c220 */ /* 0x000fe20000400000 */
[----:B------:R-:W-:Y:S01]  /*12b50*/  FSETP.GEU.AND P4, PT, R7, -126, PT ;  /* 0xc2fc00000700780b */ /* 0x000fe20003f8e000 */
[----:B------:R-:W1:Y:S01]  /*12b60*/  MUFU.EX2 R22, R22 ;  /* 0x0000001600167308 */ /* 0x000e620000000800 */
[----:B------:R-:W-:Y:S01]  /*12b70*/  @!P1 FMUL R91, R91, R91 ;  /* 0x0000005b5b5b9220 */ /* 0x000fe20000400000 */
[----:B------:R-:W-:Y:S01]  /*12b80*/  FSETP.GEU.AND P1, PT, R4, -126, PT ;  /* 0xc2fc00000400780b */ /* 0x000fe20003f2e000 */
[--C-:B------:R-:W-:Y:S01]  /*12b90*/  FFMA2 R98, R96.F32x2.HI_LO, UR36.F32, R0.reuse.F32 ;  /* 0x0000002460627c49 */ /* 0x100fe20009200000 */
[----:B------:R-:W-:Y:S01]  /*12ba0*/  USHF.R.U32.HI UR4, URZ, 0x15, UR43 ;  /* 0x00000015ff047899 */ /* 0x000fe2000801162b */
[----:B------:R-:W-:Y:S01]  /*12bb0*/  @!P5 FMUL R6, R6, 0.5 ;  /* 0x3f0000000606d820 */ /* 0x000fe20000400000 */
[----:B------:R-:W-:Y:S01]  /*12bc0*/  @!P6 FMUL R23, R23, 0.5 ;  /* 0x3f0000001717e820 */ /* 0x000fe20000400000 */
[--C-:B------:R-:W-:Y:S01]  /*12bd0*/  FFMA2 R116, R116.F32x2.HI_LO, UR36.F32, R0.reuse.F32 ;  /* 0x0000002474747c49 */ /* 0x100fe20009200000 */
[----:B------:R-:W-:Y:S01]  /*12be0*/  UISETP.NE.AND UP0, UPT, UR55, URZ, UPT ;  /* 0x000000ff3700728c */ /* 0x000fe2000bf05270 */
[----:B------:R-:W-:Y:S01]  /*12bf0*/  @!P2 FMUL R95, R95, 0.5 ;  /* 0x3f0000005f5fa820 */ /* 0x000fe20000400000 */
[----:B------:R-:W-:Y:S01]  /*12c00*/  @!P3 FMUL R94, R94, 0.5 ;  /* 0x3f0000005e5eb820 */ /* 0x000fe20000400000 */
[----:B------:R-:W4:Y:S01]  /*12c10*/  MUFU.EX2 R92, R6 ;  /* 0x00000006005c7308 */ /* 0x000f220000000800 */
[----:B------:R-:W-:Y:S01]  /*12c20*/  @!P4 FMUL R7, R7, 0.5 ;  /* 0x3f0000000707c820 */ /* 0x000fe20000400000 */
[--C-:B------:R-:W-:Y:S01]  /*12c30*/  FFMA2 R56, R56.F32x2.HI_LO, UR36.F32, R0.reuse.F32 ;  /* 0x0000002438387c49 */ /* 0x100fe20009200000 */
[----:B------:R-:W-:Y:S01]  /*12c40*/  USEL UR52, UR38, UR52, UP0 ;  /* 0x0000003426347287 */ /* 0x000fe20008000000 */
[----:B------:R-:W-:Y:S01]  /*12c50*/  @!P1 FMUL R4, R4, 0.5 ;  /* 0x3f00000004049820 */ /* 0x000fe20000400000 */
[--C-:B------:R-:W-:Y:S01]  /*12c60*/  FFMA2 R60, R60.F32x2.HI_LO, UR36.F32, R0.reuse.F32 ;  /* 0x000000243c3c7c49 */ /* 0x100fe20009200000 */
[----:B------:R-:W-:Y:S01]  /*12c70*/  USEL UR49, UR49, UR38, UP0 ;  /* 0x0000002631317287 */ /* 0x000fe20008000000 */
[----:B-1----:R-:W-:Y:S01]  /*12c80*/  @!P0 FMUL R22, R22, R22 ;  /* 0x0000001616168220 */ /* 0x002fe20000400000 */
[----:B------:R-:W1:Y:S01]  /*12c90*/  MUFU.EX2 R95, R95 ;  /* 0x0000005f005f7308 */ /* 0x000e620000000800 */
[----:B------:R-:W-:Y:S01]  /*12ca0*/  FSETP.GEU.AND P0, PT, R5, -126, PT ;  /* 0xc2fc00000500780b */ /* 0x000fe20003f0e000 */
[----:B------:R-:W-:-:S02]  /*12cb0*/  FFMA2 R58, R58.F32x2.HI_LO, UR36.F32, R0.F32 ;  /* 0x000000243a3a7c49 */ /* 0x000fc40009200000 */
[--C-:B------:R-:W-:Y:S02]  /*12cc0*/  FFMA2 R62, R62.F32x2.HI_LO, UR36.F32, R0.reuse.F32 ;  /* 0x000000243e3e7c49 */ /* 0x100fe40009200000 */
[--C-:B------:R-:W-:Y:S02]  /*12cd0*/  FFMA2 R68, R68.F32x2.HI_LO, UR36.F32, R0.reuse.F32 ;  /* 0x0000002444447c49 */ /* 0x100fe40009200000 */
[----:B------:R5:W2:Y:S01]  /*12ce0*/  MUFU.EX2 R93, R7 ;  /* 0x00000007005d7308 */ /* 0x000aa20000000800 */
[----:B----4-:R-:W-:Y:S01]  /*12cf0*/  @!P5 FMUL R92, R92, R92 ;  /* 0x0000005c5c5cd220 */ /* 0x010fe20000400000 */
[----:B------:R-:W-:Y:S01]  /*12d00*/  FSETP.GEU.AND P5, PT, R99, -126, PT ;  /* 0xc2fc00006300780b */ /* 0x000fe20003fae000 */
[--C-:B------:R-:W-:Y:S02]  /*12d10*/  FFMA2 R66, R66.F32x2.HI_LO, UR36.F32, R0.reuse.F32 ;  /* 0x0000002442427c49 */ /* 0x100fe40009200000 */
[--C-:B------:R-:W-:Y:S02]  /*12d20*/  FFMA2 R64, R64.F32x2.HI_LO, UR36.F32, R0.reuse.F32 ;  /* 0x0000002440407c49 */ /* 0x100fe40009200000 */
[----:B------:R-:W-:Y:S01]  /*12d30*/  @!P0 FMUL R5, R5, 0.5 ;  /* 0x3f00000005058820 */ /* 0x000fe20000400000 */
[----:B------:R-:W4:Y:S01]  /*12d40*/  MUFU.EX2 R94, R94 ;  /* 0x0000005e005e7308 */ /* 0x000f220000000800 */
[----:B-1----:R-:W-:Y:S01]  /*12d50*/  @!P2 FMUL R95, R95, R95 ;  /* 0x0000005f5f5fa220 */ /* 0x002fe20000400000 */
[----:B------:R-:W-:-:S02]  /*12d60*/  FFMA2 R70, R70.F32x2.HI_LO, UR36.F32, R0.F32 ;  /* 0x0000002446467c49 */ /* 0x000fc40009200000 */
[--C-:B------:R-:W-:Y:S02]  /*12d70*/  FFMA2 R74, R74.F32x2.HI_LO, UR36.F32, R0.reuse.F32 ;  /* 0x000000244a4a7c49 */ /* 0x100fe40009200000 */
[--C-:B------:R-:W-:Y:S02]  /*12d80*/  FFMA2 R72, R72.F32x2.HI_LO, UR36.F32, R0.reuse.F32 ;  /* 0x0000002448487c49 */ /* 0x100fe40009200000 */
[----:B------:R-:W1:Y:S01]  /*12d90*/  MUFU.EX2 R96, R4 ;  /* 0x0000000400607308 */ /* 0x000e620000000800 */
[--C-:B-----5:R-:W-:Y:S02]  /*12da0*/  FFMA2 R6, R102.F32x2.HI_LO, UR36.F32, R0.reuse.F32 ;  /* 0x0000002466067c49 */ /* 0x120fe40009200000 */
[--C-:B------:R-:W-:Y:S02]  /*12db0*/  FFMA2 R102, R100.F32x2.HI_LO, UR36.F32, R0.reuse.F32 ;  /* 0x0000002464667c49 */ /* 0x100fe40009200000 */
[----:B--2---:R-:W-:Y:S01]  /*12dc0*/  @!P4 FMUL R93, R93, R93 ;  /* 0x0000005d5d5dc220 */ /* 0x004fe20000400000 */
[----:B------:R-:W-:Y:S01]  /*12dd0*/  FSETP.GEU.AND P4, PT, R6, -126, PT ;  /* 0xc2fc00000600780b */ /* 0x000fe20003f8e000 */
[----:B------:R-:W-:Y:S01]  /*12de0*/  @!P5 FMUL R99, R99, 0.5 ;  /* 0x3f0000006363d820 */ /* 0x000fe20000400000 */
[----:B------:R-:W-:Y:S01]  /*12df0*/  FSETP.GEU.AND P2, PT, R102, -126, PT ;  /* 0xc2fc00006600780b */ /* 0x000fe20003f4e000 */
[----:B------:R-:W2:Y:S01]  /*12e00*/  MUFU.EX2 R23, R23 ;  /* 0x0000001700177308 */ /* 0x000ea20000000800 */
[----:B----4-:R-:W-:Y:S01]  /*12e10*/  @!P3 FMUL R94, R94, R94 ;  /* 0x0000005e5e5eb220 */ /* 0x010fe20000400000 */
[----:B------:R-:W-:Y:S01]  /*12e20*/  FSETP.GEU.AND P3, PT, R7, -126, PT ;  /* 0xc2fc00000700780b */ /* 0x000fe20003f6e000 */
[----:B------:R-:W-:-:S02]  /*12e30*/  FFMA2 R76, R76.F32x2.HI_LO, UR36.F32, R0.F32 ;  /* 0x000000244c4c7c49 */ /* 0x000fc40009200000 */
[--C-:B------:R-:W-:Y:S02]  /*12e40*/  FFMA2 R82, R82.F32x2.HI_LO, UR36.F32, R0.reuse.F32 ;  /* 0x0000002452527c49 */ /* 0x100fe40009200000 */
[--C-:B------:R-:W-:Y:S01]  /*12e50*/  FFMA2 R80, R80.F32x2.HI_LO, UR36.F32, R0.reuse.F32 ;  /* 0x0000002450507c49 */ /* 0x100fe20009200000 */
[----:B------:R4:W5:Y:S01]  /*12e60*/  MUFU.EX2 R97, R5 ;  /* 0x0000000500617308 */ /* 0x0009620000000800 */
[----:B-1----:R-:W-:Y:S01]  /*12e70*/  @!P1 FMUL R96, R96, R96 ;  /* 0x0000006060609220 */ /* 0x002fe20000400000 */
[----:B------:R-:W-:Y:S01]  /*12e80*/  FSETP.GEU.AND P1, PT, R103, -126, PT ;  /* 0xc2fc00006700780b */ /* 0x000fe20003f2e000 */
[----:B------:R-:W-:Y:S01]  /*12e90*/  @!P4 FMUL R6, R6, 0.5 ;  /* 0x3f0000000606c820 */ /* 0x000fe20000400000 */
[----:B------:R-:W-:Y:S01]  /*12ea0*/  @!P2 FMUL R102, R102, 0.5 ;  /* 0x3f0000006666a820 */ /* 0x000fe20000400000 */
        /* <DEDUP_REMOVED lines=9> */
[--C-:B----4-:R-:W-:Y:S02]  /*12f40*/  FFMA2 R4, R106.F32x2.HI_LO, UR36.F32, R0.reuse.F32 ;  /* 0x000000246a047c49 */ /* 0x110fe40009200000 */
[----:B-----5:R-:W-:Y:S01]  /*12f50*/  @!P0 FMUL R97, R97, R97 ;  /* 0x0000006161618220 */ /* 0x020fe20000400000 */
[--C-:B------:R-:W-:Y:S02]  /*12f60*/  FFMA2 R106, R104.F32x2.HI_LO, UR36.F32, R0.reuse.F32 ;  /* 0x00000024686a7c49 */ /* 0x100fe40009200000 */
[----:B------:R-:W-:Y:S01]  /*12f70*/  FSETP.GEU.AND P0, PT, R4, -126, PT ;  /* 0xc2fc00000400780b */ /* 0x000fe20003f0e000 */
[----:B------:R-:W-:Y:S01]  /*12f80*/  @!P6 FMUL R98, R98, 0.5 ;  /* 0x3f0000006262e820 */ /* 0x000fe20000400000 */
[----:B------:R4:W5:Y:S01]  /*12f90*/  MUFU.EX2 R101, R7 ;  /* 0x0000000700657308 */ /* 0x0009620000000800 */
[----:B-1----:R-:W-:Y:S01]  /*12fa0*/  @!P4 FMUL R100, R100, R100 ;  /* 0x000000646464c220 */ /* 0x002fe20000400000 */
[----:B------:R-:W-:Y:S01]  /*12fb0*/  FSETP.GEU.AND P4, PT, R107, -126, PT ;  /* 0xc2fc00006b00780b */ /* 0x000fe20003f8e000 */
[----:B------:R-:W-:-:S02]  /*12fc0*/  FFMA2 R86, R86.F32x2.HI_LO, UR36.F32, R0.F32 ;  /* 0x0000002456567c49 */ /* 0x000fc40009200000 */
[--C-:B------:R-:W-:Y:S02]  /*12fd0*/  FFMA2 R26, R26.F32x2.HI_LO, UR36.F32, R0.reuse.F32 ;  /* 0x000000241a1a7c49 */ /* 0x100fe40009200000 */
[--C-:B------:R-:W-:Y:S01]  /*12fe0*/  FFMA2 R32, R32.F32x2.HI_LO, UR36.F32, R0.reuse.F32 ;  /* 0x0000002420207c49 */ /* 0x100fe20009200000 */
[----:B------:R-:W1:Y:S01]  /*12ff0*/  MUFU.EX2 R103, R103 ;  /* 0x0000006700677308 */ /* 0x000e620000000800 */
[----:B--2---:R-:W-:Y:S01]  /*13000*/  @!P2 FMUL R102, R102, R102 ;  /* 0x000000666666a220 */ /* 0x004fe20000400000 */
[--C-:B------:R-:W-:Y:S02]  /*13010*/  FFMA2 R30, R30.F32x2.HI_LO, UR36.F32, R0.reuse.F32 ;  /* 0x000000241e1e7c49 */ /* 0x100fe40009200000 */
[----:B------:R-:W-:Y:S01]  /*13020*/  @!P0 FMUL R4, R4, 0.5 ;  /* 0x3f00000004048820 */ /* 0x000fe20000400000 */
[--C-:B------:R-:W-:Y:S02]  /*13030*/  FFMA2 R28, R28.F32x2.HI_LO, UR36.F32, R0.reuse.F32 ;  /* 0x000000241c1c7c49 */ /* 0x100fe40009200000 */
[----:B------:R-:W-:Y:S01]  /*13040*/  @!P4 FMUL R107, R107, 0.5 ;  /* 0x3f0000006b6bc820 */ /* 0x000fe20000400000 */
[----:B------:R-:W2:Y:S01]  /*13050*/  MUFU.EX2 R98, R98 ;  /* 0x0000006200627308 */ /* 0x000ea20000000800 */
[----:B----4-:R-:W-:-:S02]  /*13060*/  FFMA2 R6, R110.F32x2.HI_LO, UR36.F32, R0.F32 ;  /* 0x000000246e067c49 */ /* 0x010fc40009200000 */
[----:B-----5:R-:W-:Y:S01]  /*13070*/  @!P3 FMUL R101, R101, R101 ;  /* 0x000000656565b220 */ /* 0x020fe20000400000 */
[--C-:B------:R-:W-:Y:S02]  /*13080*/  FFMA2 R110, R108.F32x2.HI_LO, UR36.F32, R0.reuse.F32 ;  /* 0x000000246c6e7c49 */ /* 0x100fe40009200000 */
[----:B------:R-:W-:Y:S01]  /*13090*/  FSETP.GEU.AND P2, PT, R7, -126, PT ;  /* 0xc2fc00000700780b */ /* 0x000fe20003f4e000 */
[--C-:B------:R-:W-:Y:S01]  /*130a0*/  FFMA2 R34, R34.F32x2.HI_LO, UR36.F32, R0.reuse.F32 ;  /* 0x0000002422227c49 */ /* 0x100fe20009200000 */
[----:B------:R-:W4:Y:S01]  /*130b0*/  MUFU.EX2 R99, R99 ;  /* 0x0000006300637308 */ /* 0x000f220000000800 */
[----:B------:R-:W-:Y:S01]  /*130c0*/  FSETP.GEU.AND P3, PT, R6, -126, PT ;  /* 0xc2fc00000600780b */ /* 0x000fe20003f6e000 */
[----:B-1----:R-:W-:Y:S01]  /*130d0*/  @!P1 FMUL R103, R103, R103 ;  /* 0x0000006767679220 */ /* 0x002fe20000400000 */
[----:B------:R-:W-:Y:S01]  /*130e0*/  FSETP.GEU.AND P1, PT, R110, -126, PT ;  /* 0xc2fc00006e00780b */ /* 0x000fe20003f2e000 */
[--C-:B------:R-:W-:Y:S02]  /*130f0*/  FFMA2 R38, R38.F32x2.HI_LO, UR36.F32, R0.reuse.F32 ;  /* 0x0000002426267c49 */ /* 0x100fe40009200000 */
[----:B------:R-:W-:-:S02]  /*13100*/  FFMA2 R36, R36.F32x2.HI_LO, UR36.F32, R0.F32 ;  /* 0x0000002424247c49 */ /* 0x000fc40009200000 */
[----:B------:R-:W1:Y:S01]  /*13110*/  MUFU.EX2 R104, R4 ;  /* 0x0000000400687308 */ /* 0x000e620000000800 */
[----:B--2---:R-:W-:Y:S01]  /*13120*/  @!P6 FMUL R98, R98, R98 ;  /* 0x000000626262e220 */ /* 0x004fe20000400000 */
[----:B------:R-:W-:Y:S01]  /*13130*/  FSETP.GEU.AND P6, PT, R5, -126, PT ;  /* 0xc2fc00000500780b */ /* 0x000fe20003fce000 */
[----:B------:R-:W-:Y:S01]  /*13140*/  @!P2 FMUL R7, R7, 0.5 ;  /* 0x3f0000000707a820 */ /* 0x000fe20000400000 */
[--C-:B------:R-:W-:Y:S02]  /*13150*/  FFMA2 R48, R48.F32x2.HI_LO, UR36.F32, R0.reuse.F32 ;  /* 0x0000002430307c49 */ /* 0x100fe40009200000 */
[----:B------:R-:W-:Y:S01]  /*13160*/  @!P3 FMUL R6, R6, 0.5 ;  /* 0x3f0000000606b820 */ /* 0x000fe20000400000 */
[--C-:B------:R-:W-:Y:S01]  /*13170*/  FFMA2 R44, R44.F32x2.HI_LO, UR36.F32, R0.reuse.F32 ;  /* 0x000000242c2c7c49 */ /* 0x100fe20009200000 */
[----:B------:R-:W2:Y:S01]  /*13180*/  MUFU.EX2 R109, R7 ;  /* 0x00000007006d7308 */ /* 0x000ea20000000800 */
[----:B----4-:R-:W-:Y:S01]  /*13190*/  @!P5 FMUL R99, R99, R99 ;  /* 0x000000636363d220 */ /* 0x010fe20000400000 */
[----:B------:R-:W-:Y:S01]  /*131a0*/  FSETP.GEU.AND P5, PT, R106, -126, PT ;  /* 0xc2fc00006a00780b */ /* 0x000fe20003fae000 */
[----:B------:R-:W-:Y:S01]  /*131b0*/  @!P1 FMUL R110, R110, 0.5 ;  /* 0x3f0000006e6e9820 */ /* 0x000fe20000400000 */
[----:B------:R-:W-:-:S02]  /*131c0*/  FFMA2 R42, R42.F32x2.HI_LO, UR36.F32, R0.F32 ;  /* 0x000000242a2a7c49 */ /* 0x000fc40009200000 */
[--C-:B------:R-:W-:Y:S02]  /*131d0*/  FFMA2 R46, R46.F32x2.HI_LO, UR36.F32, R0.reuse.F32 ;  /* 0x000000242e2e7c49 */ /* 0x100fe40009200000 */
[----:B------:R-:W4:Y:S01]  /*131e0*/  MUFU.EX2 R108, R6 ;  /* 0x00000006006c7308 */ /* 0x000f220000000800 */
[----:B-1----:R-:W-:Y:S01]  /*131f0*/  @!P0 FMUL R104, R104, R104 ;  /* 0x0000006868688220 */ /* 0x002fe20000400000 */
[----:B------:R-:W-:Y:S01]  /*13200*/  FSETP.GEU.AND P0, PT, R111, -126, PT ;  /* 0xc2fc00006f00780b */ /* 0x000fe20003f0e000 */
[----:B------:R-:W-:Y:S01]  /*13210*/  @!P6 FMUL R5, R5, 0.5 ;  /* 0x3f0000000505e820 */ /* 0x000fe20000400000 */
[--C-:B------:R-:W-:Y:S02]  /*13220*/  FFMA2 R40, R40.F32x2.HI_LO, UR36.F32, R0.reuse.F32 ;  /* 0x0000002428287c49 */ /* 0x100fe40009200000 */
[--C-:B------:R-:W-:Y:S02]  /*13230*/  FFMA2 R50, R50.F32x2.HI_LO, UR36.F32, R0.reuse.F32 ;  /* 0x0000002432327c49 */ /* 0x100fe40009200000 */
[----:B------:R-:W1:Y:S01]  /*13240*/  MUFU.EX2 R107, R107 ;  /* 0x0000006b006b7308 */ /* 0x000e620000000800 */
[----:B--2---:R-:W-:Y:S01]  /*13250*/  @!P2 FMUL R109, R109, R109 ;  /* 0x0000006d6d6da220 */ /* 0x004fe20000400000 */
[----:B------:R-:W-:Y:S01]  /*13260*/  @!P5 FMUL R106, R106, 0.5 ;  /* 0x3f0000006a6ad820 */ /* 0x000fe20000400000 */
[----:B------:R-:W-:Y:S01]  /*13270*/  FSETP.GEU.AND P2, PT, R116, -126, PT ;  /* 0xc2fc00007400780b */ /* 0x000fe20003f4e000 */
[----:B------:R-:W-:-:S02]  /*13280*/  FFMA2 R52, R52.F32x2.HI_LO, UR36.F32, R0.F32 ;  /* 0x0000002434347c49 */ /* 0x000fc40009200000 */
[--C-:B------:R-:W-:Y:S02]  /*13290*/  FFMA2 R10, R170.F32x2.HI_LO, UR36.F32, R0.reuse.F32 ;  /* 0x00000024aa0a7c49 */ /* 0x100fe40009200000 */
[----:B------:R-:W2:Y:S01]  /*132a0*/  MUFU.EX2 R110, R110 ;  /* 0x0000006e006e7308 */ /* 0x000ea20000000800 */
[----:B------:R-:W-:Y:S01]  /*132b0*/  @!P0 FMUL R111, R111, 0.5 ;  /* 0x3f0000006f6f8820 */ /* 0x000fe20000400000 */
[----:B----4-:R-:W-:Y:S01]  /*132c0*/  @!P3 FMUL R108, R108, R108 ;  /* 0x0000006c6c6cb220 */ /* 0x010fe20000400000 */
[--C-:B------:R-:W-:Y:S02]  /*132d0*/  FFMA2 R6, R132.F32x2.HI_LO, UR36.F32, R0.reuse.F32 ;  /* 0x0000002484067c49 */ /* 0x100fe40009200000 */
[----:B------:R-:W-:-:S03]  /*132e0*/  FFMA2 R162, R162.F32x2.HI_LO, UR36.F32, R0.F32 ;  /* 0x00000024a2a27c49 */ /* 0x000fc60009200000 */
[----:B------:R4:W5:Y:S01]  /*132f0*/  MUFU.EX2 R105, R5 ;  /* 0x0000000500697308 */ /* 0x0009620000000800 */
[----:B-1----:R-:W-:Y:S01]  /*13300*/  @!P4 FMUL R107, R107, R107 ;  /* 0x0000006b6b6bc220 */ /* 0x002fe20000400000 */
[----:B------:R-:W-:-:S06]  /*13310*/  @!P2 FMUL R116, R116, 0.5 ;  /* 0x3f0000007474a820 */ /* 0x000fcc0000400000 */
[----:B------:R-:W1:Y:S01]  /*13320*/  MUFU.EX2 R106, R106 ;  /* 0x0000006a006a7308 */ /* 0x000e620000000800 */
[----:B--2---:R-:W-:Y:S01]  /*13330*/  @!P1 FMUL R110, R110, R110 ;  /* 0x0000006e6e6e9220 */ /* 0x004fe20000400000 */
[----:B------:R-:W-:-:S06]  /*13340*/  FSETP.GEU.AND P1, PT, R117, -126, PT ;  /* 0xc2fc00007500780b */ /* 0x000fcc0003f2e000 */
[----:B------:R-:W2:Y:S01]  /*13350*/  MUFU.EX2 R111, R111 ;  /* 0x0000006f006f7308 */ /* 0x000ea20000000800 */
[--C-:B----4-:R-:W-:Y:S02]  /*13360*/  FFMA2 R4, R114.F32x2.HI_LO, UR36.F32, R0.reuse.F32 ;  /* 0x0000002472047c49 */ /* 0x110fe40009200000 */
[----:B------:R-:W-:Y:S02]  /*13370*/  FFMA2 R114, R112.F32x2.HI_LO, UR36.F32, R0.F32 ;  /* 0x0000002470727c49 */ /* 0x000fe40009200000 */
[----:B-----5:R-:W-:Y:S01]  /*13380*/  @!P6 FMUL R105, R105, R105 ;  /* 0x000000696969e220 */ /* 0x020fe20000400000 */
[----:B------:R-:W-:Y:S01]  /*13390*/  FSETP.GEU.AND P6, PT, R4, -126, PT ;  /* 0xc2fc00000400780b */ /* 0x000fe20003fce000 */
[----:B------:R-:W-:Y:S01]  /*133a0*/  @!P1 FMUL R117, R117, 0.5 ;  /* 0x3f00000075759820 */ /* 0x000fe20000400000 */
[----:B------:R-:W-:Y:S01]  /*133b0*/  FSETP.GEU.AND P3, PT, R115, -126, PT ;  /* 0xc2fc00007300780b */ /* 0x000fe20003f6e000 */
[----:B------:R-:W4:Y:S01]  /*133c0*/  MUFU.EX2 R116, R116 ;  /* 0x0000007400747308 */ /* 0x000f220000000800 */
[----:B------:R-:W-:Y:S01]  /*133d0*/  FSETP.GEU.AND P4, PT, R114, -126, PT ;  /* 0xc2fc00007200780b */ /* 0x000fe20003f8e000 */
[----:B-1----:R-:W-:Y:S01]  /*133e0*/  @!P5 FMUL R106, R106, R106 ;  /* 0x0000006a6a6ad220 */ /* 0x002fe20000400000 */
[----:B------:R-:W-:Y:S01]  /*133f0*/  FSETP.GEU.AND P5, PT, R5, -126, PT ;  /* 0xc2fc00000500780b */ /* 0x000fe20003fae000 */
[----:B--2---:R-:W-:Y:S01]  /*13400*/  @!P0 FMUL R111, R111, R111 ;  /* 0x0000006f6f6f8220 */ /* 0x004fe20000400000 */
[----:B------:R-:W-:-:S05]  /*13410*/  FSETP.GEU.AND P0, PT, R56, -126, PT ;  /* 0xc2fc00003800780b */ /* 0x000fca0003f0e000 */
[----:B------:R-:W-:Y:S01]  /*13420*/  @!P6 FMUL R4, R4, 0.5 ;  /* 0x3f0000000404e820 */ /* 0x000fe20000400000 */
[----:B------:R-:W1:Y:S01]  /*13430*/  MUFU.EX2 R117, R117 ;  /* 0x0000007500757308 */ /* 0x000e620000000800 */
[----:B------:R-:W-:Y:S02]  /*13440*/  @!P3 FMUL R115, R115, 0.5 ;  /* 0x3f0000007373b820 */ /* 0x000fe40000400000 */
[----:B------:R-:W-:Y:S02]  /*13450*/  @!P4 FMUL R114, R114, 0.5 ;  /* 0x3f0000007272c820 */ /* 0x000fe40000400000 */
[----:B------:R-:W-:Y:S01]  /*13460*/  @!P5 FMUL R5, R5, 0.5 ;  /* 0x3f0000000505d820 */ /* 0x000fe20000400000 */
[----:B----4-:R-:W-:Y:S01]  /*13470*/  @!P2 FMUL R116, R116, R116 ;  /* 0x000000747474a220 */ /* 0x010fe20000400000 */
[----:B------:R-:W-:Y:S01]  /*13480*/  FSETP.GEU.AND P2, PT, R61, -126, PT ;  /* 0xc2fc00003d00780b */ /* 0x000fe20003f4e000 */
[----:B------:R-:W2:Y:S01]  /*13490*/  MUFU.EX2 R115, R115 ;  /* 0x0000007300737308 */ /* 0x000ea20000000800 */
[----:B------:R-:W-:-:S07]  /*134a0*/  @!P0 FMUL R56, R56, 0.5 ;  /* 0x3f00000038388820 */ /* 0x000fce0000400000 */
[----:B------:R-:W4:Y:S01]  /*134b0*/  MUFU.EX2 R114, R114 ;  /* 0x0000007200727308 */ /* 0x000f220000000800 */
[----:B-1----:R-:W-:Y:S01]  /*134c0*/  @!P1 FMUL R117, R117, R117 ;  /* 0x0000007575759220 */ /* 0x002fe20000400000 */
[----:B------:R-:W-:Y:S02]  /*134d0*/  FSETP.GEU.AND P1, PT, R62, -126, PT ;  /* 0xc2fc00003e00780b */ /* 0x000fe40003f2e000 */
[----:B------:R-:W-:-:S04]  /*134e0*/  @!P2 FMUL R61, R61, 0.5 ;  /* 0x3f0000003d3da820 */ /* 0x000fc80000400000 */
[----:B------:R-:W1:Y:S01]  /*134f0*/  MUFU.EX2 R112, R4 ;  /* 0x0000000400707308 */ /* 0x000e620000000800 */
[----:B--2---:R-:W-:Y:S01]  /*13500*/  @!P3 FMUL R115, R115, R115 ;  /* 0x000000737373b220 */ /* 0x004fe20000400000 */
[----:B------:R-:W-:-:S05]  /*13510*/  FSETP.GEU.AND P3, PT, R60, -126, PT ;  /* 0xc2fc00003c00780b */ /* 0x000fca0003f6e000 */
[----:B------:R-:W-:Y:S01]  /*13520*/  @!P1 FMUL R62, R62, 0.5 ;  /* 0x3f0000003e3e9820 */ /* 0x000fe20000400000 */
[----:B------:R-:W2:Y:S01]  /*13530*/  MUFU.EX2 R113, R5 ;  /* 0x0000000500717308 */ /* 0x000ea20000000800 */
[----:B----4-:R-:W-:Y:S01]  /*13540*/  @!P4 FMUL R114, R114, R114 ;  /* 0x000000727272c220 */ /* 0x010fe20000400000 */
[----:B------:R-:W-:-:S05]  /*13550*/  FSETP.GEU.AND P4, PT, R59, -126, PT ;  /* 0xc2fc00003b00780b */ /* 0x000fca0003f8e000 */
[----:B------:R-:W-:Y:S01]  /*13560*/  @!P3 FMUL R60, R60, 0.5 ;  /* 0x3f0000003c3cb820 */ /* 0x000fe20000400000 */
[----:B---3--:R-:W3:Y:S01]  /*13570*/  MUFU.EX2 R118, R56 ;  /* 0x0000003800767308 */ /* 0x008ee20000000800 */
[----:B-1----:R-:W-:Y:S01]  /*13580*/  @!P6 FMUL R112, R112, R112 ;  /* 0x000000707070e220 */ /* 0x002fe20000400000 */
[----:B------:R-:W-:-:S05]  /*13590*/  FSETP.GEU.AND P6, PT, R57, -126, PT ;  /* 0xc2fc00003900780b */ /* 0x000fca0003fce000 */
[----:B------:R-:W-:Y:S01]  /*135a0*/  @!P4 FMUL R59, R59, 0.5 ;  /* 0x3f0000003b3bc820 */ /* 0x000fe20000400000 */
[----:B------:R-:W1:Y:S01]  /*135b0*/  MUFU.EX2 R123, R61 ;  /* 0x0000003d007b7308 */ /* 0x000e620000000800 */
[----:B--2---:R-:W-:Y:S01]  /*135c0*/  @!P5 FMUL R113, R113, R113 ;  /* 0x000000717171d220 */ /* 0x004fe20000400000 */
[----:B------:R-:W-:Y:S01]  /*135d0*/  FSETP.GEU.AND P5, PT, R58, -126, PT ;  /* 0xc2fc00003a00780b */ /* 0x000fe20003fae000 */
[----:B------:R-:W-:-:S04]  /*135e0*/  FFMA2 R4, R148.F32x2.HI_LO, UR36.F32, R0.F32 ;  /* 0x0000002494047c49 */ /* 0x000fc80009200000 */
[----:B------:R-:W-:Y:S01]  /*135f0*/  @!P6 FMUL R57, R57, 0.5 ;  /* 0x3f0000003939e820 */ /* 0x000fe20000400000 */
[----:B------:R-:W2:Y:S01]  /*13600*/  MUFU.EX2 R122, R60 ;  /* 0x0000003c007a7308 */ /* 0x000ea20000000800 */
[----:B---3--:R-:W-:Y:S01]  /*13610*/  @!P0 FMUL R118, R118, R118 ;  /* 0x0000007676768220 */ /* 0x008fe20000400000 */
[----:B------:R-:W-:-:S05]  /*13620*/  FSETP.GEU.AND P0, PT, R63, -126, PT ;  /* 0xc2fc00003f00780b */ /* 0x000fca0003f0e000 */
[----:B------:R-:W-:Y:S01]  /*13630*/  @!P5 FMUL R58, R58, 0.5 ;  /* 0x3f0000003a3ad820 */ /* 0x000fe20000400000 */
[----:B------:R-:W3:Y:S01]  /*13640*/  MUFU.EX2 R121, R59 ;  /* 0x0000003b00797308 */ /* 0x000ee20000000800 */
[----:B-1----:R-:W-:Y:S01]  /*13650*/  @!P2 FMUL R123, R123, R123 ;  /* 0x0000007b7b7ba220 */ /* 0x002fe20000400000 */
[----:B------:R-:W-:Y:S02]  /*13660*/  FSETP.GEU.AND P2, PT, R68, -126, PT ;  /* 0xc2fc00004400780b */ /* 0x000fe40003f4e000 */
[----:B------:R-:W-:-:S03]  /*13670*/  F2FP.BF16.F32.PACK_AB R61, R97, R96 ;  /* 0x00000060613d723e */ /* 0x000fc600000010ff */
[----:B------:R-:W-:Y:S01]  /*13680*/  @!P0 FMUL R63, R63, 0.5 ;  /* 0x3f0000003f3f8820 */ /* 0x000fe20000400000 */
[----:B------:R-:W1:Y:S01]  /*13690*/  MUFU.EX2 R124, R62 ;  /* 0x0000003e007c7308 */ /* 0x000e620000000800 */
[----:B--2---:R-:W-:Y:S01]  /*136a0*/  @!P3 FMUL R122, R122, R122 ;  /* 0x0000007a7a7ab220 */ /* 0x004fe20000400000 */
[----:B------:R-:W-:Y:S02]  /*136b0*/  FSETP.GEU.AND P3, PT, R67, -126, PT ;  /* 0xc2fc00004300780b */ /* 0x000fe40003f6e000 */
[----:B------:R-:W-:-:S03]  /*136c0*/  F2FP.BF16.F32.PACK_AB R60, R95, R94 ;  /* 0x0000005e5f3c723e */ /* 0x000fc600000010ff */
[----:B------:R-:W-:Y:S01]  /*136d0*/  @!P2 FMUL R68, R68, 0.5 ;  /* 0x3f0000004444a820 */ /* 0x000fe20000400000 */
[----:B------:R-:W2:Y:S01]  /*136e0*/  MUFU.EX2 R119, R57 ;  /* 0x0000003900777308 */ /* 0x000ea20000000800 */
[----:B---3--:R-:W-:Y:S01]  /*136f0*/  @!P4 FMUL R121, R121, R121 ;  /* 0x000000797979c220 */ /* 0x008fe20000400000 */
[----:B------:R-:W-:Y:S02]  /*13700*/  FSETP.GEU.AND P4, PT, R66, -126, PT ;  /* 0xc2fc00004200780b */ /* 0x000fe40003f8e000 */
[----:B------:R-:W-:-:S03]  /*13710*/  F2FP.BF16.F32.PACK_AB R59, R93, R92 ;  /* 0x0000005c5d3b723e */ /* 0x000fc600000010ff */
        /* <DEDUP_REMOVED lines=108> */
[----:B------:R-:W-:-:S05]  /*13de0*/  FSETP.GEU.AND P1, PT, R26, -126, PT ;  /* 0xc2fc00001a00780b */ /* 0x000fca0003f2e000 */
        /* <DEDUP_REMOVED lines=9> */
[----:B------:R-:W-:Y:S02]  /*13e80*/  F2FP.BF16.F32.PACK_AB R79, R135, R134 ;  /* 0x00000086874f723e */ /* 0x000fe400000010ff */
[----:B------:R-:W-:Y:S01]  /*13e90*/  F2FP.BF16.F32.PACK_AB R83, R147, R146 ;  /* 0x000000929353723e */ /* 0x000fe200000010ff */
[----:B------:R-:W-:Y:S01]  /*13ea0*/  @!P6 FMUL R85, R85, 0.5 ;  /* 0x3f0000005555e820 */ /* 0x000fe20000400000 */
[----:B------:R-:W3:Y:S01]  /*13eb0*/  MUFU.EX2 R180, R24 ;  /* 0x0000001800b47308 */ /* 0x000ee20000000800 */
[----:B-1----:R-:W-:Y:S01]  /*13ec0*/  @!P0 FMUL R176, R176, R176 ;  /* 0x000000b0b0b08220 */ /* 0x002fe20000400000 */
[----:B------:R-:W-:-:S02]  /*13ed0*/  FSETP.GEU.AND P0, PT, R27, -126, PT ;  /* 0xc2fc00001b00780b */ /* 0x000fc40003f0e000 */
[----:B------:R-:W-:-:S03]  /*13ee0*/  F2FP.BF16.F32.PACK_AB R84, R161, R160 ;  /* 0x000000a0a154723e */ /* 0x000fc600000010ff */
[----:B------:R-:W-:Y:S01]  /*13ef0*/  @!P5 FMUL R86, R86, 0.5 ;  /* 0x3f0000005656d820 */ /* 0x000fe20000400000 */
[----:B------:R-:W1:Y:S01]  /*13f00*/  MUFU.EX2 R179, R87 ;  /* 0x0000005700b37308 */ /* 0x000e620000000800 */
[----:B--2---:R-:W-:Y:S01]  /*13f10*/  @!P2 FMUL R181, R181, R181 ;  /* 0x000000b5b5b5a220 */ /* 0x004fe20000400000 */
[----:B------:R-:W-:-:S05]  /*13f20*/  FSETP.GEU.AND P2, PT, R32, -126, PT ;  /* 0xc2fc00002000780b */ /* 0x000fca0003f4e000 */
[----:B------:R-:W-:Y:S01]  /*13f30*/  @!P0 FMUL R27, R27, 0.5 ;  /* 0x3f0000001b1b8820 */ /* 0x000fe20000400000 */
[----:B------:R-:W2:Y:S01]  /*13f40*/  MUFU.EX2 R182, R26 ;  /* 0x0000001a00b67308 */ /* 0x000ea20000000800 */
[----:B---3--:R-:W-:Y:S01]  /*13f50*/  @!P3 FMUL R180, R180, R180 ;  /* 0x000000b4b4b4b220 */ /* 0x008fe20000400000 */
[----:B------:R-:W-:Y:S01]  /*13f60*/  FSETP.GEU.AND P3, PT, R31, -126, PT ;  /* 0xc2fc00001f00780b */ /* 0x000fe20003f6e000 */
[----:B------:R-:W3:Y:S04]  /*13f70*/  S2R R24, SR_TID.X ;  /* 0x0000000000187919 */ /* 0x000ee80000002100 */
[----:B------:R-:W-:Y:S01]  /*13f80*/  @!P2 FMUL R32, R32, 0.5 ;  /* 0x3f0000002020a820 */ /* 0x000fe20000400000 */
[----:B------:R-:W4:Y:S01]  /*13f90*/  MUFU.EX2 R177, R85 ;  /* 0x0000005500b17308 */ /* 0x000f220000000800 */
        /* <DEDUP_REMOVED lines=8> */
[----:B----4-:R-:W-:Y:S01]  /*14020*/  @!P6 FMUL R177, R177, R177 ;  /* 0x000000b1b1b1e220 */ /* 0x010fe20000400000 */
[----:B------:R-:W-:Y:S02]  /*14030*/  FSETP.GEU.AND P6, PT, R28, -126, PT ;  /* 0xc2fc00001c00780b */ /* 0x000fe40003fce000 */
[----:B------:R-:W-:-:S03]  /*14040*/  F2FP.BF16.F32.PACK_AB R85, R175, R174 ;  /* 0x000000aeaf55723e */ /* 0x000fc600000010ff */
[----:B------:R-:W-:Y:S01]  /*14050*/  @!P1 FMUL R33, R33, 0.5 ;  /* 0x3f00000021219820 */ /* 0x000fe20000400000 */
[----:B------:R-:W4:Y:S01]  /*14060*/  MUFU.EX2 R188, R32 ;  /* 0x0000002000bc7308 */ /* 0x000f220000000800 */
[----:B-1----:R-:W-:Y:S01]  /*14070*/  @!P5 FMUL R178, R178, R178 ;  /* 0x000000b2b2b2d220 */ /* 0x002fe20000400000 */
[----:B------:R-:W-:Y:S02]  /*14080*/  FSETP.GEU.AND P5, PT, R29, -126, PT ;  /* 0xc2fc00001d00780b */ /* 0x000fe40003fae000 */
[----:B---3--:R-:W-:Y:S02]  /*14090*/  SHF.R.U32.HI R24, RZ, 0x5, R24 ;  /* 0x00000005ff187819 */ /* 0x008fe40000011618 */
[----:B------:R-:W-:Y:S01]  /*140a0*/  F2FP.BF16.F32.PACK_AB R86, R177, R176 ;  /* 0x000000b0b156723e */ /* 0x000fe200000010ff */
[----:B------:R-:W-:Y:S01]  /*140b0*/  @!P6 FMUL R28, R28, 0.5 ;  /* 0x3f0000001c1ce820 */ /* 0x000fe20000400000 */
[----:B------:R-:W1:Y:S01]  /*140c0*/  MUFU.EX2 R187, R31 ;  /* 0x0000001f00bb7308 */ /* 0x000e620000000800 */
[----:B--2---:R-:W-:Y:S01]  /*140d0*/  @!P0 FMUL R183, R183, R183 ;  /* 0x000000b7b7b78220 */ /* 0x004fe20000400000 */
[----:B------:R-:W-:-:S02]  /*140e0*/  FSETP.GEU.AND P0, PT, R34, -126, PT ;  /* 0xc2fc00002200780b */ /* 0x000fc40003f0e000 */
[----:B------:R-:W-:Y:S02]  /*140f0*/  F2FP.BF16.F32.PACK_AB R87, R179, R178 ;  /* 0x000000b2b357723e */ /* 0x000fe400000010ff */
[----:B------:R-:W-:Y:S01]  /*14100*/  F2FP.BF16.F32.PACK_AB R25, R183, R182 ;  /* 0x000000b6b719723e */ /* 0x000fe200000010ff */
[----:B------:R-:W-:Y:S01]  /*14110*/  @!P5 FMUL R29, R29, 0.5 ;  /* 0x3f0000001d1dd820 */ /* 0x000fe20000400000 */
[----:B------:R-:W2:Y:S01]  /*14120*/  MUFU.EX2 R186, R30 ;  /* 0x0000001e00ba7308 */ /* 0x000ea20000000800 */
[----:B----4-:R-:W-:Y:S01]  /*14130*/  @!P2 FMUL R188, R188, R188 ;  /* 0x000000bcbcbca220 */ /* 0x010fe20000400000 */
        /* <DEDUP_REMOVED lines=27> */
[----:B------:R-:W-:-:S04]  /*142f0*/  FSETP.GEU.AND P0, PT, R49, -126, PT ;  /* 0xc2fc00003100780b */ /* 0x000fc80003f0e000 */
[----:B------:R-:W-:Y:S01]  /*14300*/  STL [R1+0x18], R29 ;  /* 0x0000181d01007387 */ /* 0x000fe20000100800 */
[----:B------:R-:W-:Y:S01]  /*14310*/  @!P5 FMUL R36, R36, 0.5 ;  /* 0x3f0000002424d820 */ /* 0x000fe20000400000 */
[----:B------:R-:W3:Y:S02]  /*14320*/  MUFU.EX2 R3, R37 ;  /* 0x0000002500037308 */ /* 0x000ee40000000800 */
[----:B-1----:R1:W-:Y:S05]  /*14330*/  STL [R1+0x2c], R8 ;  /* 0x00002c0801007387 */ /* 0x0023ea0000100800 */
[----:B------:R-:W-:Y:S01]  /*14340*/  @!P0 FMUL R49, R49, 0.5 ;  /* 0x3f00000031318820 */ /* 0x000fe20000400000 */
[----:B------:R4:W5:Y:S01]  /*14350*/  MUFU.EX2 R32, R48 ;  /* 0x0000003000207308 */ /* 0x0009620000000800 */
[----:B--2---:R-:W-:Y:S01]  /*14360*/  @!P3 FMUL R31, R31, R31 ;  /* 0x0000001f1f1fb220 */ /* 0x004fe20000400000 */
[----:B------:R-:W-:-:S04]  /*14370*/  FSETP.GEU.AND P3, PT, R45, -126, PT ;  /* 0xc2fc00002d00780b */ /* 0x000fc80003f6e000 */
[----:B------:R2:W-:Y:S02]  /*14380*/  STL [R1+0x28], R31 ;  /* 0x0000281f01007387 */ /* 0x0005e40000100800 */
[----:B------:R-:W1:Y:S02]  /*14390*/  MUFU.EX2 R56, R35 ;  /* 0x0000002300387308 */ /* 0x000e640000000800 */
[----:B---3--:R3:W-:Y:S05]  /*143a0*/  STL [R1+0x24], R3 ;  /* 0x0000240301007387 */ /* 0x0087ea0000100800 */
[----:B------:R-:W-:Y:S01]  /*143b0*/  @!P3 FMUL R45, R45, 0.5 ;  /* 0x3f0000002d2db820 */ /* 0x000fe20000400000 */
[----:B------:R-:W2:Y:S01]  /*143c0*/  MUFU.EX2 R30, R36 ;  /* 0x00000024001e7308 */ /* 0x000ea20000000800 */
[----:B----4-:R-:W-:Y:S01]  /*143d0*/  MOV R48, R8 ;  /* 0x0000000800307202 */ /* 0x010fe20000000f00 */
[----:B-----5:R-:W-:Y:S01]  /*143e0*/  @!P1 FMUL R32, R32, R32 ;  /* 0x0000002020209220 */ /* 0x020fe20000400000 */
[----:B------:R-:W-:Y:S01]  /*143f0*/  FSETP.GEU.AND P1, PT, R43, -126, PT ;  /* 0xc2fc00002b00780b */ /* 0x000fe20003f2e000 */
[----:B-1----:R-:W-:-:S02]  /*14400*/  FFMA2 R8, R140.F32x2.HI_LO, UR36.F32, R0.F32 ;  /* 0x000000248c087c49 */ /* 0x002fc40009200000 */
[----:B------:R-:W-:Y:S01]  /*14410*/  @!P2 FMUL R48, R48, R48 ;  /* 0x000000303030a220 */ /* 0x000fe20000400000 */
[----:B------:R1:W-:Y:S01]  /*14420*/  STL [R1+0x30], R32 ;  /* 0x0000302001007387 */ /* 0x0003e20000100800 */
[----:B------:R4:W5:Y:S01]  /*14430*/  MUFU.EX2 R39, R49 ;  /* 0x0000003100277308 */ /* 0x0009620000000800 */
[----:B------:R-:W-:Y:S01]  /*14440*/  @!P6 FMUL R56, R56, R56 ;  /* 0x000000383838e220 */ /* 0x000fe20000400000 */
[----:B------:R-:W-:Y:S01]  /*14450*/  FSETP.GEU.AND P6, PT, R46, -126, PT ;  /* 0xc2fc00002e00780b */ /* 0x000fe20003fce000 */
[----:B------:R-:W-:Y:S01]  /*14460*/  @!P2 STL [R1+0x2c], R48 ;  /* 0x00002c300100a387 */ /* 0x000fe20000100800 */
[----:B------:R-:W-:-:S03]  /*14470*/  FSETP.GEU.AND P2, PT, R42, -126, PT ;  /* 0xc2fc00002a00780b */ /* 0x000fc60003f4e000 */
[----:B------:R-:W-:Y:S01]  /*14480*/  STL [R1+0x1c], R56 ;  /* 0x00001c3801007387 */ /* 0x000fe20000100800 */
[----:B------:R-:W3:Y:S01]  /*14490*/  MUFU.EX2 R37, R45 ;  /* 0x0000002d00257308 */ /* 0x000ee20000000800 */
[----:B--2---:R-:W-:Y:S01]  /*144a0*/  @!P5 FMUL R30, R30, R30 ;  /* 0x0000001e1e1ed220 */ /* 0x004fe20000400000 */
[----:B------:R-:W-:Y:S01]  /*144b0*/  FSETP.GEU.AND P5, PT, R47, -126, PT ;  /* 0xc2fc00002f00780b */ /* 0x000fe20003fae000 */
[----:B------:R-:W-:Y:S01]  /*144c0*/  @!P1 FMUL R43, R43, 0.5 ;  /* 0x3f0000002b2b9820 */ /* 0x000fe20000400000 */
[----:B------:R-:W-:Y:S02]  /*144d0*/  F2FP.BF16.F32.PACK_AB R31, R48, R31 ;  /* 0x0000001f301f723e */ /* 0x000fe400000010ff */
[----:B------:R2:W-:Y:S01]  /*144e0*/  STL [R1+0x20], R30 ;  /* 0x0000201e01007387 */ /* 0x0005e20000100800 */
[----:B------:R-:W-:Y:S01]  /*144f0*/  @!P6 FMUL R46, R46, 0.5 ;  /* 0x3f0000002e2ee820 */ /* 0x000fe20000400000 */
[----:B------:R-:W1:Y:S01]  /*14500*/  MUFU.EX2 R36, R43 ;  /* 0x0000002b00247308 */ /* 0x000e620000000800 */
[----:B----4-:R-:W-:Y:S01]  /*14510*/  MOV R49, R3 ;  /* 0x0000000300317202 */ /* 0x010fe20000000f00 */
[----:B------:R-:W-:Y:S01]  /*14520*/  @!P2 FMUL R42, R42, 0.5 ;  /* 0x3f0000002a2aa820 */ /* 0x000fe20000400000 */
[----:B-----5:R-:W-:Y:S01]  /*14530*/  @!P0 FMUL R39, R39, R39 ;  /* 0x0000002727278220 */ /* 0x020fe20000400000 */
[----:B------:R-:W-:-:S02]  /*14540*/  FSETP.GEU.AND P0, PT, R40, -126, PT ;  /* 0xc2fc00002800780b */ /* 0x000fc40003f0e000 */
[----:B------:R-:W-:Y:S01]  /*14550*/  @!P4 FMUL R49, R49, R49 ;  /* 0x000000313131c220 */ /* 0x000fe20000400000 */
[----:B------:R-:W-:Y:S01]  /*14560*/  @!P5 FMUL R47, R47, 0.5 ;  /* 0x3f0000002f2fd820 */ /* 0x000fe20000400000 */
[----:B------:R-:W4:Y:S01]  /*14570*/  MUFU.EX2 R35, R42 ;  /* 0x0000002a00237308 */ /* 0x000f220000000800 */
[----:B---3--:R-:W-:Y:S01]  /*14580*/  @!P3 FMUL R37, R37, R37 ;  /* 0x000000252525b220 */ /* 0x008fe20000400000 */
[----:B------:R-:W-:Y:S01]  /*14590*/  FSETP.GEU.AND P3, PT, R6, -126, PT ;  /* 0xc2fc00000600780b */ /* 0x000fe20003f6e000 */
[----:B------:R-:W-:Y:S01]  /*145a0*/  @!P4 STL [R1+0x24], R49 ;  /* 0x000024310100c387 */ /* 0x000fe20000100800 */
[----:B------:R-:W-:Y:S02]  /*145b0*/  FSETP.GEU.AND P4, PT, R44, -126, PT ;  /* 0xc2fc00002c00780b */ /* 0x000fe40003f8e000 */
[----:B------:R-:W-:Y:S01]  /*145c0*/  MOV R3, UR4 ;  /* 0x0000000400037c02 */ /* 0x000fe20008000f00 */
[----:B------:R-:W-:Y:S01]  /*145d0*/  STL [R1+0x34], R39 ;  /* 0x0000342701007387 */ /* 0x000fe20000100800 */
[----:B------:R-:W3:Y:S01]  /*145e0*/  MUFU.EX2 R33, R46 ;  /* 0x0000002e00217308 */ /* 0x000ee20000000800 */
[----:B------:R-:W-:Y:S01]  /*145f0*/  @!P0 FMUL R40, R40, 0.5 ;  /* 0x3f00000028288820 */ /* 0x000fe20000400000 */
[----:B-1----:R-:W-:Y:S01]  /*14600*/  @!P1 FMUL R36, R36, R36 ;  /* 0x0000002424249220 */ /* 0x002fe20000400000 */
[----:B------:R-:W-:Y:S01]  /*14610*/  FSETP.GEU.AND P1, PT, R4, -126, PT ;  /* 0xc2fc00000400780b */ /* 0x000fe20003f2e000 */
[----:B------:R-:W-:Y:S01]  /*14620*/  STL [R1+0x44], R37 ;  /* 0x0000442501007387 */ /* 0x000fe20000100800 */
[----:B------:R-:W-:-:S02]  /*14630*/  F2FP.BF16.F32.PACK_AB R32, R39, R32 ;  /* 0x000000202720723e */ /* 0x000fc400000010ff */
[----:B------:R-:W-:Y:S01]  /*14640*/  @!P3 FMUL R6, R6, 0.5 ;  /* 0x3f0000000606b820 */ /* 0x000fe20000400000 */
[----:B------:R-:W1:Y:S01]  /*14650*/  MUFU.EX2 R38, R47 ;  /* 0x0000002f00267308 */ /* 0x000e620000000800 */
[----:B------:R-:W-:Y:S01]  /*14660*/  @!P4 FMUL R44, R44, 0.5 ;  /* 0x3f0000002c2cc820 */ /* 0x000fe20000400000 */
[----:B----4-:R-:W-:Y:S01]  /*14670*/  @!P2 FMUL R35, R35, R35 ;  /* 0x000000232323a220 */ /* 0x010fe20000400000 */
[----:B------:R-:W-:Y:S01]  /*14680*/  FSETP.GEU.AND P2, PT, R7, -126, PT ;  /* 0xc2fc00000700780b */ /* 0x000fe20003f4e000 */
[----:B------:R-:W-:Y:S01]  /*14690*/  STL [R1+0x4c], R36 ;  /* 0x00004c2401007387 */ /* 0x000fe20000100800 */
[----:B--2---:R-:W-:-:S03]  /*146a0*/  F2FP.BF16.F32.PACK_AB R30, R49, R30 ;  /* 0x0000001e311e723e */ /* 0x004fc600000010ff */
[----:B------:R-:W2:Y:S01]  /*146b0*/  MUFU.EX2 R34, R44 ;  /* 0x0000002c00227308 */ /* 0x000ea20000000800 */
[----:B---3--:R-:W-:Y:S01]  /*146c0*/  @!P6 FMUL R33, R33, R33 ;  /* 0x000000212121e220 */ /* 0x008fe20000400000 */
[----:B------:R-:W-:Y:S01]  /*146d0*/  FSETP.GEU.AND P6, PT, R41, -126, PT ;  /* 0xc2fc00002900780b */ /* 0x000fe20003fce000 */
[----:B------:R-:W-:Y:S01]  /*146e0*/  @!P1 FMUL R4, R4, 0.5 ;  /* 0x3f00000004049820 */ /* 0x000fe20000400000 */
[----:B------:R-:W-:Y:S01]  /*146f0*/  MOV R46, R56 ;  /* 0x00000038002e7202 */ /* 0x000fe20000000f00 */
[----:B------:R3:W-:Y:S01]  /*14700*/  STL [R1+0x48], R35 ;  /* 0x0000482301007387 */ /* 0x0007e20000100800 */
[----:B------:R-:W-:Y:S02]  /*14710*/  F2FP.BF16.F32.PACK_AB R56, R89, R88 ;  /* 0x000000585938723e */ /* 0x000fe400000010ff */
[----:B------:R-:W4:Y:S01]  /*14720*/  MUFU.EX2 R140, R40 ;  /* 0x00000028008c7308 */ /* 0x000f220000000800 */
[----:B-1----:R-:W-:Y:S01]  /*14730*/  @!P5 FMUL R38, R38, R38 ;  /* 0x000000262626d220 */ /* 0x002fe20000400000 */
[----:B------:R-:W-:Y:S01]  /*14740*/  FSETP.GEU.AND P5, PT, R8, -126, PT ;  /* 0xc2fc00000800780b */ /* 0x000fe20003fae000 */
[----:B------:R-:W-:Y:S01]  /*14750*/  @!P2 FMUL R7, R7, 0.5 ;  /* 0x3f0000000707a820 */ /* 0x000fe20000400000 */
[----:B------:R1:W-:Y:S01]  /*14760*/  STL [R1+0x38], R33 ;  /* 0x0000382101007387 */ /* 0x0003e20000100800 */
[----:B------:R-:W-:-:S02]  /*14770*/  F2FP.BF16.F32.PACK_AB R29, R46, R29 ;  /* 0x0000001d2e1d723e */ /* 0x000fc400000010ff */
[----:B------:R-:W-:Y:S01]  /*14780*/  @!P6 FMUL R41, R41, 0.5 ;  /* 0x3f0000002929e820 */ /* 0x000fe20000400000 */
[----:B------:R-:W5:Y:S01]  /*14790*/  MUFU.EX2 R148, R6 ;  /* 0x0000000600947308 */ /* 0x000f620000000800 */
[----:B--2---:R-:W-:Y:S01]  /*147a0*/  @!P4 FMUL R34, R34, R34 ;  /* 0x000000222222c220 */ /* 0x004fe20000400000 */
[----:B------:R-:W-:Y:S01]  /*147b0*/  FSETP.GEU.AND P4, PT, R9, -126, PT ;  /* 0xc2fc00000900780b */ /* 0x000fe20003f8e000 */
[----:B------:R2:W-:Y:S04]  /*147c0*/  STL [R1+0x3c], R38 ;  /* 0x00003c2601007387 */ /* 0x0005e80000100800 */
[----:B------:R-:W-:Y:S01]  /*147d0*/  @!P5 FMUL R8, R8, 0.5 ;  /* 0x3f0000000808d820 */ /* 0x000fe20000400000 */
[----:B------:R-:W2:Y:S01]  /*147e0*/  MUFU.EX2 R149, R7 ;  /* 0x0000000700957308 */ /* 0x000ea20000000800 */
[----:B----4-:R-:W-:Y:S01]  /*147f0*/  @!P0 FMUL R140, R140, R140 ;  /* 0x0000008c8c8c8220 */ /* 0x010fe20000400000 */
[----:B------:R-:W-:Y:S01]  /*14800*/  FSETP.GEU.AND P0, PT, R5, -126, PT ;  /* 0xc2fc00000500780b */ /* 0x000fe20003f0e000 */
[----:B------:R4:W-:Y:S01]  /*14810*/  STL [R1+0x40], R34 ;  /* 0x0000402201007387 */ /* 0x0009e20000100800 */
[----:B---3--:R-:W-:-:S03]  /*14820*/  F2FP.BF16.F32.PACK_AB R35, R36, R35 ;  /* 0x000000232423723e */ /* 0x008fc600000010ff */
[----:B------:R-:W-:Y:S01]  /*14830*/  @!P4 FMUL R9, R9, 0.5 ;  /* 0x3f0000000909c820 */ /* 0x000fe20000400000 */
[----:B------:R-:W3:Y:S01]  /*14840*/  MUFU.EX2 R141, R41 ;  /* 0x00000029008d7308 */ /* 0x000ee20000000800 */
[----:B-----5:R-:W-:Y:S01]  /*14850*/  @!P3 FMUL R148, R148, R148 ;  /* 0x000000949494b220 */ /* 0x020fe20000400000 */
[----:B-1----:R-:W-:-:S05]  /*14860*/  F2FP.BF16.F32.PACK_AB R33, R38, R33 ;  /* 0x000000212621723e */ /* 0x002fca00000010ff */
[----:B------:R-:W-:Y:S01]  /*14870*/  @!P0 FMUL R5, R5, 0.5 ;  /* 0x3f00000005058820 */ /* 0x000fe20000400000 */
[----:B------:R-:W1:Y:S01]  /*14880*/  MUFU.EX2 R132, R8 ;  /* 0x0000000800847308 */ /* 0x000e620000000800 */
[----:B--2---:R-:W-:Y:S01]  /*14890*/  @!P2 FMUL R149, R149, R149 ;  /* 0x000000959595a220 */ /* 0x004fe20000400000 */
[----:B------:R-:W-:Y:S01]  /*148a0*/  FSETP.GEU.AND P2, PT, R50, -126, PT ;  /* 0xc2fc00003200780b */ /* 0x000fe20003f4e000 */
[----:B------:R-:W-:-:S03]  /*148b0*/  FFMA2 R6, R172.F32x2.HI_LO, UR36.F32, R0.F32 ;  /* 0x00000024ac067c49 */ /* 0x000fc60009200000 */
[----:B------:R-:W-:Y:S02]  /*148c0*/  F2FP.BF16.F32.PACK_AB R38, R149, R148 ;  /* 0x000000949526723e */ /* 0x000fe400000010ff */
[----:B------:R2:W5:Y:S01]  /*148d0*/  MUFU.EX2 R133, R9 ;  /* 0x0000000900857308 */ /* 0x0005620000000800 */
[----:B---3--:R-:W-:Y:S01]  /*148e0*/  @!P6 FMUL R141, R141, R141 ;  /* 0x0000008d8d8de220 */ /* 0x008fe20000400000 */
[----:B------:R-:W-:Y:S02]  /*148f0*/  FSETP.GEU.AND P6, PT, R52, -126, PT ;  /* 0xc2fc00003400780b */ /* 0x000fe40003fce000 */
[----:B----4-:R-:W-:Y:S02]  /*14900*/  F2FP.BF16.F32.PACK_AB R34, R37, R34 ;  /* 0x000000222522723e */ /* 0x010fe400000010ff */
[----:B------:R-:W-:Y:S01]  /*14910*/  F2FP.BF16.F32.PACK_AB R36, R141, R140 ;  /* 0x0000008c8d24723e */ /* 0x000fe200000010ff */
[----:B------:R-:W-:Y:S01]  /*14920*/  @!P2 FMUL R50, R50, 0.5 ;  /* 0x3f0000003232a820 */ /* 0x000fe20000400000 */
[----:B------:R-:W3:Y:S01]  /*14930*/  MUFU.EX2 R20, R4 ;  /* 0x0000000400147308 */ /* 0x000ee20000000800 */
[----:B-1----:R-:W-:Y:S01]  /*14940*/  @!P5 FMUL R132, R132, R132 ;  /* 0x000000848484d220 */ /* 0x002fe20000400000 */
[----:B------:R-:W-:-:S05]  /*14950*/  FSETP.GEU.AND P5, PT, R53, -126, PT ;  /* 0xc2fc00003500780b */ /* 0x000fca0003fae000 */
[----:B------:R-:W-:Y:S01]  /*14960*/  @!P6 FMUL R52, R52, 0.5 ;  /* 0x3f0000003434e820 */ /* 0x000fe20000400000 */
[----:B------:R-:W1:Y:S01]  /*14970*/  MUFU.EX2 R21, R5 ;  /* 0x0000000500157308 */ /* 0x000e620000000800 */
[----:B--2---:R-:W-:Y:S02]  /*14980*/  FFMA2 R8, R144.F32x2.HI_LO, UR36.F32, R0.F32 ;  /* 0x0000002490087c49 */ /* 0x004fe40009200000 */
[----:B-----5:R-:W-:-:S03]  /*14990*/  @!P4 FMUL R133, R133, R133 ;  /* 0x000000858585c220 */ /* 0x020fc60000400000 */
[----:B------:R-:W-:Y:S01]  /*149a0*/  FSETP.GEU.AND P3, PT, R9, -126, PT ;  /* 0xc2fc00000900780b */ /* 0x000fe20003f6e000 */
[----:B------:R-:W-:Y:S01]  /*149b0*/  @!P5 FMUL R53, R53, 0.5 ;  /* 0x3f0000003535d820 */ /* 0x000fe20000400000 */
[----:B------:R-:W-:Y:S01]  /*149c0*/  FSETP.GEU.AND P4, PT, R8, -126, PT ;  /* 0xc2fc00000800780b */ /* 0x000fe20003f8e000 */
[----:B---3--:R-:W-:Y:S01]  /*149d0*/  @!P1 FMUL R20, R20, R20 ;  /* 0x0000001414149220 */ /* 0x008fe20000400000 */
[----:B------:R-:W2:Y:S01]  /*149e0*/  MUFU.EX2 R172, R50 ;  /* 0x0000003200ac7308 */ /* 0x000ea20000000800 */
[----:B------:R-:W-:Y:S02]  /*149f0*/  FSETP.GEU.AND P1, PT, R51, -126, PT ;  /* 0xc2fc00003300780b */ /* 0x000fe40003f2e000 */
[----:B------:R-:W-:Y:S01]  /*14a00*/  F2FP.BF16.F32.PACK_AB R37, R133, R132 ;  /* 0x000000848525723e */ /* 0x000fe200000010ff */
[----:B------:R3:W-:Y:S01]  /*14a10*/  STL [R1+0x50], R20 ;  /* 0x0000501401007387 */ /* 0x0007e20000100800 */
[----:B-1----:R-:W-:Y:S01]  /*14a20*/  @!P0 FMUL R21, R21, R21 ;  /* 0x0000001515158220 */ /* 0x002fe20000400000 */
[----:B------:R-:W-:-:S03]  /*14a30*/  FSETP.GEU.AND P0, PT, R6, -126, PT ;  /* 0xc2fc00000600780b */ /* 0x000fc60003f0e000 */
[----:B------:R-:W-:Y:S01]  /*14a40*/  @!P3 FMUL R9, R9, 0.5 ;  /* 0x3f0000000909b820 */ /* 0x000fe20000400000 */
[----:B------:R-:W1:Y:S01]  /*14a50*/  MUFU.EX2 R144, R52 ;  /* 0x0000003400907308 */ /* 0x000e620000000800 */
[----:B------:R-:W-:Y:S01]  /*14a60*/  @!P4 FMUL R8, R8, 0.5 ;  /* 0x3f0000000808c820 */ /* 0x000fe20000400000 */
[----:B------:R-:W-:Y:S01]  /*14a70*/  FFMA2 R4, R158.F32x2.HI_LO, UR36.F32, R0.F32 ;  /* 0x000000249e047c49 */ /* 0x000fe20009200000 */
[----:B------:R3:W-:Y:S01]  /*14a80*/  STL [R1+0x54], R21 ;  /* 0x0000541501007387 */ /* 0x0007e20000100800 */
[----:B------:R-:W-:Y:S01]  /*14a90*/  @!P1 FMUL R51, R51, 0.5 ;  /* 0x3f00000033339820 */ /* 0x000fe20000400000 */
[----:B------:R-:W-:Y:S01]  /*14aa0*/  F2FP.BF16.F32.PACK_AB R39, R21, R20 ;  /* 0x000000141527723e */ /* 0x000fe200000010ff */
[----:B--2---:R-:W-:Y:S02]  /*14ab0*/  @!P2 FMUL R172, R172, R172 ;  /* 0x000000acacaca220 */ /* 0x004fe40000400000 */
[----:B------:R-:W2:Y:S01]  /*14ac0*/  MUFU.EX2 R15, R9 ;  /* 0x00000009000f7308 */ /* 0x000ea20000000800 */
[----:B------:R-:W-:Y:S01]  /*14ad0*/  FSETP.GEU.AND P2, PT, R11, -126, PT ;  /* 0xc2fc00000b00780b */ /* 0x000fe20003f4e000 */
[----:B------:R-:W-:-:S06]  /*14ae0*/  @!P0 FMUL R6, R6, 0.5 ;  /* 0x3f00000006068820 */ /* 0x000fcc0000400000 */
[----:B------:R-:W4:Y:S01]  /*14af0*/  MUFU.EX2 R145, R53 ;  /* 0x0000003500917308 */ /* 0x000f220000000800 */
[----:B-1----:R-:W-:Y:S01]  /*14b00*/  @!P6 FMUL R144, R144, R144 ;  /* 0x000000909090e220 */ /* 0x002fe20000400000 */
[----:B------:R-:W-:-:S04]  /*14b10*/  FSETP.GEU.AND P6, PT, R7, -126, PT ;  /* 0xc2fc00000700780b */ /* 0x000fc80003fce000 */
[----:B------:R-:W-:Y:S02]  /*14b20*/  @!P2 FMUL R11, R11, 0.5 ;  /* 0x3f0000000b0ba820 */ /* 0x000fe40000400000 */
[----:B------:R-:W1:Y:S01]  /*14b30*/  MUFU.EX2 R14, R8 ;  /* 0x00000008000e7308 */ /* 0x000e620000000800 */
[----:B--2---:R-:W-:Y:S01]  /*14b40*/  @!P3 FMUL R15, R15, R15 ;  /* 0x0000000f0f0fb220 */ /* 0x004fe20000400000 */
[----:B------:R-:W-:-:S04]  /*14b50*/  FSETP.GEU.AND P3, PT, R10, -126, PT ;  /* 0xc2fc00000a00780b */ /* 0x000fc80003f6e000 */
[----:B------:R3:W-:Y:S01]  /*14b60*/  STL [R1+0x5c], R15 ;  /* 0x00005c0f01007387 */ /* 0x0007e20000100800 */
[----:B------:R-:W-:Y:S01]  /*14b70*/  @!P6 FMUL R7, R7, 0.5 ;  /* 0x3f0000000707e820 */ /* 0x000fe20000400000 */
[----:B------:R-:W2:Y:S01]  /*14b80*/  MUFU.EX2 R173, R51 ;  /* 0x0000003300ad7308 */ /* 0x000ea20000000800 */
[----:B----4-:R-:W-:Y:S01]  /*14b90*/  @!P5 FMUL R145, R145, R145 ;  /* 0x000000919191d220 */ /* 0x010fe20000400000 */
[----:B------:R-:W-:-:S04]  /*14ba0*/  FSETP.GEU.AND P5, PT, R4, -126, PT ;  /* 0xc2fc00000400780b */ /* 0x000fc80003fae000 */
[----:B------:R-:W-:Y:S01]  /*14bb0*/  F2FP.BF16.F32.PACK_AB R40, R145, R144 ;  /* 0x000000909128723e */ /* 0x000fe200000010ff */
[----:B------:R-:W-:Y:S01]  /*14bc0*/  @!P3 FMUL R10, R10, 0.5 ;  /* 0x3f0000000a0ab820 */ /* 0x000fe20000400000 */
[----:B------:R-:W4:Y:S01]  /*14bd0*/  MUFU.EX2 R158, R6 ;  /* 0x00000006009e7308 */ /* 0x000f220000000800 */
[----:B-1----:R-:W-:Y:S01]  /*14be0*/  @!P4 FMUL R14, R14, R14 ;  /* 0x0000000e0e0ec220 */ /* 0x002fe20000400000 */
[----:B------:R-:W-:Y:S01]  /*14bf0*/  FSETP.GEU.AND P4, PT, R5, -126, PT ;  /* 0xc2fc00000500780b */ /* 0x000fe20003f8e000 */
[----:B------:R-:W-:-:S03]  /*14c00*/  FFMA2 R8, R156.F32x2.HI_LO, UR36.F32, R0.F32 ;  /* 0x000000249c087c49 */ /* 0x000fc60009200000 */
[----:B------:R3:W-:Y:S01]  /*14c10*/  STL [R1+0x58], R14 ;  /* 0x0000580e01007387 */ /* 0x0007e20000100800 */
[----:B------:R-:W-:Y:S01]  /*14c20*/  @!P5 FMUL R4, R4, 0.5 ;  /* 0x3f0000000404d820 */ /* 0x000fe20000400000 */
[----:B------:R-:W1:Y:S01]  /*14c30*/  MUFU.EX2 R156, R10 ;  /* 0x0000000a009c7308 */ /* 0x000e620000000800 */
[----:B--2---:R-:W-:Y:S01]  /*14c40*/  @!P1 FMUL R173, R173, R173 ;  /* 0x000000adadad9220 */ /* 0x004fe20000400000 */
[----:B------:R-:W-:Y:S02]  /*14c50*/  FSETP.GEU.AND P1, PT, R8, -126, PT ;  /* 0xc2fc00000800780b */ /* 0x000fe40003f2e000 */
[----:B------:R-:W-:Y:S02]  /*14c60*/  F2FP.BF16.F32.PACK_AB R41, R15, R14 ;  /* 0x0000000e0f29723e */ /* 0x000fe400000010ff */
[----:B------:R-:W-:Y:S01]  /*14c70*/  F2FP.BF16.F32.PACK_AB R42, R173, R172 ;  /* 0x000000acad2a723e */ /* 0x000fe200000010ff */
[----:B------:R-:W-:Y:S01]  /*14c80*/  @!P4 FMUL R5, R5, 0.5 ;  /* 0x3f0000000505c820 */ /* 0x000fe20000400000 */
[----:B------:R2:W5:Y:S01]  /*14c90*/  MUFU.EX2 R157, R11 ;  /* 0x0000000b009d7308 */ /* 0x0005620000000800 */
[----:B----4-:R-:W-:Y:S01]  /*14ca0*/  @!P0 FMUL R158, R158, R158 ;  /* 0x0000009e9e9e8220 */ /* 0x010fe20000400000 */
[----:B------:R-:W-:-:S05]  /*14cb0*/  FSETP.GEU.AND P0, PT, R9, -126, PT ;  /* 0xc2fc00000900780b */ /* 0x000fca0003f0e000 */
[----:B------:R-:W-:Y:S01]  /*14cc0*/  @!P1 FMUL R8, R8, 0.5 ;  /* 0x3f00000008089820 */ /* 0x000fe20000400000 */
[----:B------:R4:W3:Y:S01]  /*14cd0*/  MUFU.EX2 R159, R7 ;  /* 0x00000007009f7308 */ /* 0x0008e20000000800 */
[----:B-1----:R-:W-:-:S06]  /*14ce0*/  @!P3 FMUL R156, R156, R156 ;  /* 0x0000009c9c9cb220 */ /* 0x002fcc0000400000 */
[----:B------:R-:W-:Y:S01]  /*14cf0*/  @!P0 FMUL R9, R9, 0.5 ;  /* 0x3f00000009098820 */ /* 0x000fe20000400000 */
[----:B------:R-:W1:Y:S01]  /*14d00*/  MUFU.EX2 R170, R4 ;  /* 0x0000000400aa7308 */ /* 0x000e620000000800 */
[----:B--2---:R-:W-:Y:S02]  /*14d10*/  FFMA2 R10, R166.F32x2.HI_LO, UR36.F32, R0.F32 ;  /* 0x00000024a60a7c49 */ /* 0x004fe40009200000 */
[----:B-----5:R-:W-:-:S03]  /*14d20*/  @!P2 FMUL R157, R157, R157 ;  /* 0x0000009d9d9da220 */ /* 0x020fc60000400000 */
[----:B------:R-:W-:Y:S02]  /*14d30*/  FSETP.GEU.AND P2, PT, R10, -126, PT ;  /* 0xc2fc00000a00780b */ /* 0x000fe40003f4e000 */
[----:B------:R2:W5:Y:S01]  /*14d40*/  MUFU.EX2 R171, R5 ;  /* 0x0000000500ab7308 */ /* 0x0005620000000800 */
[----:B----4-:R-:W-:Y:S01]  /*14d50*/  FFMA2 R6, R168.F32x2.HI_LO, UR36.F32, R0.F32 ;  /* 0x00000024a8067c49 */ /* 0x010fe20009200000 */
[----:B------:R-:W-:Y:S01]  /*14d60*/  F2FP.BF16.F32.PACK_AB R45, R157, R156 ;  /* 0x0000009c9d2d723e */ /* 0x000fe200000010ff */
[----:B---3--:R-:W-:-:S03]  /*14d70*/  @!P6 FMUL R159, R159, R159 ;  /* 0x0000009f9f9fe220 */ /* 0x008fc60000400000 */
[----:B------:R-:W-:Y:S02]  /*14d80*/  FSETP.GEU.AND P6, PT, R6, -126, PT ;  /* 0xc2fc00000600780b */ /* 0x000fe40003fce000 */
[----:B------:R-:W3:Y:S01]  /*14d90*/  MUFU.EX2 R168, R8 ;  /* 0x0000000800a87308 */ /* 0x000ee20000000800 */
[----:B-1----:R-:W-:Y:S01]  /*14da0*/  @!P5 FMUL R170, R170, R170 ;  /* 0x000000aaaaaad220 */ /* 0x002fe20000400000 */
[----:B------:R-:W-:Y:S01]  /*14db0*/  FSETP.GEU.AND P5, PT, R7, -126, PT ;  /* 0xc2fc00000700780b */ /* 0x000fe20003fae000 */
[----:B------:R-:W-:Y:S01]  /*14dc0*/  @!P2 FMUL R10, R10, 0.5 ;  /* 0x3f0000000a0aa820 */ /* 0x000fe20000400000 */
[----:B------:R-:W-:-:S04]  /*14dd0*/  F2FP.BF16.F32.PACK_AB R43, R159, R158 ;  /* 0x0000009e9f2b723e */ /* 0x000fc800000010ff */
[----:B------:R1:W4:Y:S01]  /*14de0*/  MUFU.EX2 R169, R9 ;  /* 0x0000000900a97308 */ /* 0x0003220000000800 */
[--C-:B--2---:R-:W-:Y:S02]  /*14df0*/  FFMA2 R4, R154.F32x2.HI_LO, UR36.F32, R0.reuse.F32 ;  /* 0x000000249a047c49 */ /* 0x104fe40009200000 */
[----:B-----5:R-:W-:Y:S01]  /*14e00*/  @!P4 FMUL R171, R171, R171 ;  /* 0x000000abababc220 */ /* 0x020fe20000400000 */
[----:B------:R-:W-:Y:S02]  /*14e10*/  @!P6 FMUL R6, R6, 0.5 ;  /* 0x3f0000000606e820 */ /* 0x000fe40000400000 */
[----:B------:R-:W-:Y:S01]  /*14e20*/  FSETP.GEU.AND P3, PT, R5, -126, PT ;  /* 0xc2fc00000500780b */ /* 0x000fe20003f6e000 */
[----:B------:R-:W-:Y:S01]  /*14e30*/  @!P5 FMUL R7, R7, 0.5 ;  /* 0x3f0000000707d820 */ /* 0x000fe20000400000 */
[----:B------:R-:W-:Y:S01]  /*14e40*/  FSETP.GEU.AND P4, PT, R4, -126, PT ;  /* 0xc2fc00000400780b */ /* 0x000fe20003f8e000 */
[----:B---3--:R-:W-:Y:S01]  /*14e50*/  @!P1 FMUL R168, R168, R168 ;  /* 0x000000a8a8a89220 */ /* 0x008fe20000400000 */
[----:B------:R-:W-:Y:S01]  /*14e60*/  FSETP.GEU.AND P1, PT, R11, -126, PT ;  /* 0xc2fc00000b00780b */ /* 0x000fe20003f2e000 */
[----:B------:R-:W2:Y:S01]  /*14e70*/  MUFU.EX2 R154, R6 ;  /* 0x00000006009a7308 */ /* 0x000ea20000000800 */
[----:B------:R-:W-:Y:S01]  /*14e80*/  F2FP.BF16.F32.PACK_AB R44, R171, R170 ;  /* 0x000000aaab2c723e */ /* 0x000fe200000010ff */
[----:B-1----:R-:W-:-:S06]  /*14e90*/  FFMA2 R8, R152.F32x2.HI_LO, UR36.F32, R0.F32 ;  /* 0x0000002498087c49 */ /* 0x002fcc0009200000 */
[----:B------:R-:W-:Y:S01]  /*14ea0*/  @!P3 FMUL R5, R5, 0.5 ;  /* 0x3f0000000505b820 */ /* 0x000fe20000400000 */
[----:B----4-:R-:W-:Y:S01]  /*14eb0*/  @!P0 FMUL R169, R169, R169 ;  /* 0x000000a9a9a98220 */ /* 0x010fe20000400000 */
[----:B------:R-:W1:Y:S01]  /*14ec0*/  MUFU.EX2 R152, R10 ;  /* 0x0000000a00987308 */ /* 0x000e620000000800 */
[----:B------:R-:W-:Y:S01]  /*14ed0*/  FSETP.GEU.AND P0, PT, R8, -126, PT ;  /* 0xc2fc00000800780b */ /* 0x000fe20003f0e000 */
[----:B------:R-:W-:Y:S01]  /*14ee0*/  @!P4 FMUL R4, R4, 0.5 ;  /* 0x3f0000000404c820 */ /* 0x000fe20000400000 */
[----:B------:R-:W-:Y:S01]  /*14ef0*/  @!P1 FMUL R11, R11, 0.5 ;  /* 0x3f0000000b0b9820 */ /* 0x000fe20000400000 */
[----:B------:R-:W-:Y:S01]  /*14f00*/  F2FP.BF16.F32.PACK_AB R46, R169, R168 ;  /* 0x000000a8a92e723e */ /* 0x000fe200000010ff */
[----:B--2---:R-:W-:-:S03]  /*14f10*/  @!P6 FMUL R154, R154, R154 ;  /* 0x0000009a9a9ae220 */ /* 0x004fc60000400000 */
[----:B------:R-:W2:Y:S01]  /*14f20*/  MUFU.EX2 R167, R5 ;  /* 0x0000000500a77308 */ /* 0x000ea20000000800 */
[----:B------:R-:W-:-:S05]  /*14f30*/  FSETP.GEU.AND P6, PT, R9, -126, PT ;  /* 0xc2fc00000900780b */ /* 0x000fca0003fce000 */
[----:B------:R-:W-:Y:S02]  /*14f40*/  @!P0 FMUL R8, R8, 0.5 ;  /* 0x3f00000008088820 */ /* 0x000fe40000400000 */
[----:B------:R3:W4:Y:S01]  /*14f50*/  MUFU.EX2 R166, R4 ;  /* 0x0000000400a67308 */ /* 0x0007220000000800 */
[----:B-1----:R-:W-:-:S05]  /*14f60*/  @!P2 FMUL R152, R152, R152 ;  /* 0x000000989898a220 */ /* 0x002fca0000400000 */
[----:B------:R-:W-:Y:S02]  /*14f70*/  @!P6 FMUL R9, R9, 0.5 ;  /* 0x3f0000000909e820 */ /* 0x000fe40000400000 */
[----:B------:R1:W5:Y:S01]  /*14f80*/  MUFU.EX2 R155, R7 ;  /* 0x00000007009b7308 */ /* 0x0003620000000800 */
[----:B--2---:R-:W-:-:S07]  /*14f90*/  @!P3 FMUL R167, R167, R167 ;  /* 0x000000a7a7a7b220 */ /* 0x004fce0000400000 */
[----:B------:R-:W2:Y:S01]  /*14fa0*/  MUFU.EX2 R153, R11 ;  /* 0x0000000b00997308 */ /* 0x000ea20000000800 */
[----:B---3--:R-:W-:Y:S02]  /*14fb0*/  FFMA2 R4, R150.F32x2.HI_LO, UR36.F32, R0.F32 ;  /* 0x0000002496047c49 */ /* 0x008fe40009200000 */
[----:B----4-:R-:W-:-:S03]  /*14fc0*/  @!P4 FMUL R166, R166, R166 ;  /* 0x000000a6a6a6c220 */ /* 0x010fc60000400000 */
[----:B------:R-:W-:Y:S02]  /*14fd0*/  FSETP.GEU.AND P3, PT, R4, -126, PT ;  /* 0xc2fc00000400780b */ /* 0x000fe40003f6e000 */
[----:B------:R-:W-:Y:S01]  /*14fe0*/  FSETP.GEU.AND P2, PT, R5, -126, PT ;  /* 0xc2fc00000500780b */ /* 0x000fe20003f4e000 */
[----:B-1----:R-:W-:Y:S01]  /*14ff0*/  FFMA2 R6, R164.F32x2.HI_LO, UR36.F32, R0.F32 ;  /* 0x00000024a4067c49 */ /* 0x002fe20009200000 */
[----:B------:R-:W-:Y:S01]  /*15000*/  MOV R0, UR41 ;  /* 0x0000002900007c02 */ /* 0x000fe20008000f00 */
[----:B------:R-:W1:Y:S01]  /*15010*/  MUFU.EX2 R164, R8 ;  /* 0x0000000800a47308 */ /* 0x000e620000000800 */
[----:B-----5:R-:W-:Y:S01]  /*15020*/  @!P5 FMUL R155, R155, R155 ;  /* 0x0000009b9b9bd220 */ /* 0x020fe20000400000 */
[----:B------:R-:W-:Y:S01]  /*15030*/  F2FP.BF16.F32.PACK_AB R48, R167, R166 ;  /* 0x000000a6a730723e */ /* 0x000fe200000010ff */
[----:B------:R3:W-:Y:S01]  /*15040*/  SYNCS.ARRIVE.TRANS64.A1T0 RZ, [R0+UR40+0xa0d0], RZ ;  /* 0x00a0d0ff00ff79a7 */ /* 0x0007e20008100028 */
[----:B------:R-:W-:Y:S01]  /*15050*/  FSETP.GEU.AND P5, PT, R6, -126, PT ;  /* 0xc2fc00000600780b */ /* 0x000fe20003fae000 */
[----:B--2---:R-:W-:Y:S01]  /*15060*/  @!P1 FMUL R153, R153, R153 ;  /* 0x0000009999999220 */ /* 0x004fe20000400000 */
[----:B------:R-:W-:-:S02]  /*15070*/  FSETP.GEU.AND P1, PT, R162, -126, PT ;  /* 0xc2fc0000a200780b */ /* 0x000fc40003f2e000 */
[----:B------:R-:W-:Y:S01]  /*15080*/  @!P3 FMUL R4, R4, 0.5 ;  /* 0x3f0000000404b820 */ /* 0x000fe20000400000 */
[----:B------:R-:W-:Y:S01]  /*15090*/  FSETP.GEU.AND P4, PT, R7, -126, PT ;  /* 0xc2fc00000700780b */ /* 0x000fe20003f8e000 */
[----:B------:R-:W-:Y:S01]  /*150a0*/  @!P2 FMUL R5, R5, 0.5 ;  /* 0x3f0000000505a820 */ /* 0x000fe20000400000 */
[----:B------:R-:W2:Y:S01]  /*150b0*/  MUFU.EX2 R165, R9 ;  /* 0x0000000900a57308 */ /* 0x000ea20000000800 */
[----:B------:R-:W-:Y:S02]  /*150c0*/  F2FP.BF16.F32.PACK_AB R47, R155, R154 ;  /* 0x0000009a9b2f723e */ /* 0x000fe400000010ff */
[----:B------:R-:W-:Y:S01]  /*150d0*/  F2FP.BF16.F32.PACK_AB R49, R153, R152 ;  /* 0x000000989931723e */ /* 0x000fe200000010ff */
[----:B-1----:R-:W-:Y:S01]  /*150e0*/  @!P0 FMUL R164, R164, R164 ;  /* 0x000000a4a4a48220 */ /* 0x002fe20000400000 */
[----:B------:R-:W-:-:S03]  /*150f0*/  FSETP.GEU.AND P0, PT, R163, -126, PT ;  /* 0xc2fc0000a300780b */ /* 0x000fc60003f0e000 */
[----:B------:R-:W1:Y:S01]  /*15100*/  MUFU.EX2 R12, R4 ;  /* 0x00000004000c7308 */ /* 0x000e620000000800 */
[----:B------:R-:W-:Y:S01]  /*15110*/  @!P1 FMUL R162, R162, 0.5 ;  /* 0x3f000000a2a29820 */ /* 0x000fe20000400000 */
[----:B------:R-:W-:Y:S01]  /*15120*/  @!P5 FMUL R6, R6, 0.5 ;  /* 0x3f0000000606d820 */ /* 0x000fe20000400000 */
[----:B------:R-:W-:-:S05]  /*15130*/  @!P4 FMUL R7, R7, 0.5 ;  /* 0x3f0000000707c820 */ /* 0x000fca0000400000 */
[----:B------:R-:W4:Y:S01]  /*15140*/  MUFU.EX2 R13, R5 ;  /* 0x00000005000d7308 */ /* 0x000f220000000800 */
[----:B--2---:R-:W-:Y:S01]  /*15150*/  @!P6 FMUL R165, R165, R165 ;  /* 0x000000a5a5a5e220 */ /* 0x004fe20000400000 */
[----:B------:R-:W-:Y:S01]  /*15160*/  LOP3.LUT P6, RZ, R3, 0x3, R24, 0x48, !PT ;  /* 0x0000000303ff7812 */ /* 0x000fe200078c4818 */
[----:B------:R-:W-:Y:S01]  /*15170*/  @!P0 FMUL R163, R163, 0.5 ;  /* 0x3f000000a3a38820 */ /* 0x000fe20000400000 */
[----:B------:R-:W-:Y:S02]  /*15180*/  F2FP.BF16.F32.PACK_AB R24, R181, R180 ;  /* 0x000000b4b518723e */ /* 0x000fe400000010ff */
[----:B------:R-:W-:Y:S02]  /*15190*/  F2FP.BF16.F32.PACK_AB R50, R165, R164 ;  /* 0x000000a4a532723e */ /* 0x000fe400000010ff */
[----:B------:R-:W2:Y:S01]  /*151a0*/  MUFU.EX2 R150, R6 ;  /* 0x0000000600967308 */ /* 0x000ea20000000800 */
[----:B-1----:R-:W-:-:S05]  /*151b0*/  @!P3 FMUL R12, R12, R12 ;  /* 0x0000000c0c0cb220 */ /* 0x002fca0000400000 */
[----:B------:R3:W-:Y:S02]  /*151c0*/  STL [R1+0x60], R12 ;  /* 0x0000600c01007387 */ /* 0x0007e40000100800 */
[----:B------:R-:W1:Y:S01]  /*151d0*/  MUFU.EX2 R151, R7 ;  /* 0x0000000700977308 */ /* 0x000e620000000800 */
[----:B----4-:R-:W-:-:S05]  /*151e0*/  @!P2 FMUL R13, R13, R13 ;  /* 0x0000000d0d0da220 */ /* 0x010fca0000400000 */
[----:B------:R3:W-:Y:S01]  /*151f0*/  STL [R1+0x64], R13 ;  /* 0x0000640d01007387 */ /* 0x0007e20000100800 */
[----:B------:R-:W-:Y:S01]  /*15200*/  F2FP.BF16.F32.PACK_AB R52, R13, R12 ;  /* 0x0000000c0d34723e */ /* 0x000fe200000010ff */
[----:B------:R-:W4:Y:S01]  /*15210*/  MUFU.EX2 R162, R162 ;  /* 0x000000a200a27308 */ /* 0x000f220000000800 */
[----:B--2---:R-:W-:-:S07]  /*15220*/  @!P5 FMUL R150, R150, R150 ;  /* 0x000000969696d220 */ /* 0x004fce0000400000 */
[----:B------:R-:W2:Y:S01]  /*15230*/  MUFU.EX2 R163, R163 ;  /* 0x000000a300a37308 */ /* 0x000ea20000000800 */
[----:B-1----:R-:W-:-:S05]  /*15240*/  @!P4 FMUL R151, R151, R151 ;  /* 0x000000979797c220 */ /* 0x002fca0000400000 */
[----:B------:R-:W-:Y:S01]  /*15250*/  F2FP.BF16.F32.PACK_AB R51, R151, R150 ;  /* 0x000000969733723e */ /* 0x000fe200000010ff */
[----:B----4-:R-:W-:Y:S01]  /*15260*/  @!P1 FMUL R162, R162, R162 ;  /* 0x000000a2a2a29220 */ /* 0x010fe20000400000 */
[----:B--2---:R-:W-:-:S05]  /*15270*/  @!P0 FMUL R163, R163, R163 ;  /* 0x000000a3a3a38220 */ /* 0x004fca0000400000 */
[----:B------:R-:W-:Y:S01]  /*15280*/  F2FP.BF16.F32.PACK_AB R53, R163, R162 ;  /* 0x000000a2a335723e */ /* 0x000fe200000010ff */
[----:B---3--:R-:W-:Y:S06]  /*15290*/  @!P6 BRA `(.L_x_255) ;  /* 0x000000000040e947 */ /* 0x008fec0003800000 */
[----:B------:R-:W-:Y:S01]  /*152a0*/  MOV R14, 0x8 ;  /* 0x00000008000e7802 */ /* 0x000fe20000000f00 */
        /* <DEDUP_REMOVED lines=15> */
.L_x_255:
[----:B------:R-:W-:Y:S05]  /*153a0*/  WARPSYNC.ALL ;  /* 0x0000000000007948 */ /* 0x000fea0003800000 */
[----:B------:R1:W-:Y:S02]  /*153b0*/  STTM.x32 tmem[UR43], R56 ;  /* 0x00000038000079ed */ /* 0x0003e400082c002b */
[----:B-1----:R-:W2:Y:S01]  /*153c0*/  LDL R87, [R1+0x6c] ;  /* 0x00006c0001577983 */ /* 0x002ea20000100800 */
[----:B------:R-:W-:Y:S01]  /*153d0*/  UIADD3 UR4, UPT, UPT, UR43, 0x20, URZ ;  /* 0x000000202b047890 */ /* 0x000fe2000fffe0ff */
[----:B------:R-:W1:Y:S03]  /*153e0*/  S2R R58, SR_TID.X ;  /* 0x00000000003a7919 */ /* 0x000e660000002100 */
[----:B------:R-:W-:-:S06]  /*153f0*/  USHF.R.U32.HI UR4, URZ, 0x15, UR4 ;  /* 0x00000015ff047899 */ /* 0x000fcc0008011604 */
[----:B------:R-:W-:Y:S02]  /*15400*/  MOV R0, UR4 ;  /* 0x0000000400007c02 */ /* 0x000fe40008000f00 */
[----:B-1----:R-:W-:Y:S02]  /*15410*/  SHF.R.U32.HI R59, RZ, 0x5, R58 ;  /* 0x00000005ff3b7819 */ /* 0x002fe4000001163a */
[----:B--2---:R-:W-:-:S04]  /*15420*/  FSETP.NEU.AND P0, PT, R87, -INF , PT ;  /* 0xff8000005700780b */ /* 0x004fc80003f0d000 */
[----:B------:R-:W-:Y:S02]  /*15430*/  FSEL R4, R87, RZ, P0 ;  /* 0x000000ff57047208 */ /* 0x000fe40000000000 */
[----:B------:R-:W-:-:S03]  /*15440*/  LOP3.LUT P0, RZ, R0, 0x3, R59, 0x48, !PT ;  /* 0x0000000300ff7812 */ /* 0x000fc6000780483b */
[----:B------:R-:W-:-:S04]  /*15450*/  FMUL R4, R4, -UR36 ;  /* 0x8000002404047c20 */ /* 0x000fc80008400000 */
[--C-:B------:R-:W-:Y:S02]  /*15460*/  FFMA2 R54, R54.F32x2.HI_LO, UR36.F32, R4.reuse.F32 ;  /* 0x0000002436367c49 */ /* 0x100fe40009200004 */
[----:B------:R-:W-:-:S03]  /*15470*/  FFMA2 R4, R18.F32x2.HI_LO, UR36.F32, R4.F32 ;  /* 0x0000002412047c49 */ /* 0x000fc60009200004 */
[----:B------:R-:W-:Y:S02]  /*15480*/  FSETP.GEU.AND P4, PT, R54, -126, PT ;  /* 0xc2fc00003600780b */ /* 0x000fe40003f8e000 */
[----:B------:R-:W-:Y:S02]  /*15490*/  FSETP.GEU.AND P3, PT, R55, -126, PT ;  /* 0xc2fc00003700780b */ /* 0x000fe40003f6e000 */
[----:B------:R-:W-:Y:S02]  /*154a0*/  FSETP.GEU.AND P2, PT, R4, -126, PT ;  /* 0xc2fc00000400780b */ /* 0x000fe40003f4e000 */
[----:B------:R-:W-:-:S07]  /*154b0*/  FSETP.GEU.AND P1, PT, R5, -126, PT ;  /* 0xc2fc00000500780b */ /* 0x000fce0003f2e000 */
[----:B------:R-:W-:Y:S02]  /*154c0*/  @!P4 FMUL R54, R54, 0.5 ;  /* 0x3f0000003636c820 */ /* 0x000fe40000400000 */
[----:B------:R-:W-:Y:S02]  /*154d0*/  @!P3 FMUL R55, R55, 0.5 ;  /* 0x3f0000003737b820 */ /* 0x000fe40000400000 */
[----:B------:R-:W-:Y:S01]  /*154e0*/  @!P2 FMUL R4, R4, 0.5 ;  /* 0x3f0000000404a820 */ /* 0x000fe20000400000 */
[----:B------:R-:W1:Y:S01]  /*154f0*/  MUFU.EX2 R56, R54 ;  /* 0x0000003600387308 */ /* 0x000e620000000800 */
[----:B------:R-:W-:-:S07]  /*15500*/  @!P1 FMUL R5, R5, 0.5 ;  /* 0x3f00000005059820 */ /* 0x000fce0000400000 */
[----:B------:R-:W2:Y:S08]  /*15510*/  MUFU.EX2 R57, R55 ;  /* 0x0000003700397308 */ /* 0x000eb00000000800 */
[----:B------:R-:W3:Y:S01]  /*15520*/  MUFU.EX2 R18, R4 ;  /* 0x0000000400127308 */ /* 0x000ee20000000800 */
[----:B-1----:R-:W-:-:S07]  /*15530*/  @!P4 FMUL R56, R56, R56 ;  /* 0x000000383838c220 */ /* 0x002fce0000400000 */
[----:B------:R-:W1:Y:S01]  /*15540*/  MUFU.EX2 R19, R5 ;  /* 0x0000000500137308 */ /* 0x000e620000000800 */
[----:B--2---:R-:W-:-:S05]  /*15550*/  @!P3 FMUL R57, R57, R57 ;  /* 0x000000393939b220 */ /* 0x004fca0000400000 */
[----:B------:R-:W-:Y:S01]  /*15560*/  F2FP.BF16.F32.PACK_AB R54, R57, R56 ;  /* 0x000000383936723e */ /* 0x000fe200000010ff */
[----:B---3--:R-:W-:Y:S01]  /*15570*/  @!P2 FMUL R18, R18, R18 ;  /* 0x000000121212a220 */ /* 0x008fe20000400000 */
[----:B-1----:R-:W-:-:S05]  /*15580*/  @!P1 FMUL R19, R19, R19 ;  /* 0x0000001313139220 */ /* 0x002fca0000400000 */
[----:B------:R-:W-:Y:S01]  /*15590*/  F2FP.BF16.F32.PACK_AB R55, R19, R18 ;  /* 0x000000121337723e */ /* 0x000fe200000010ff */
[----:B------:R-:W-:Y:S06]  /*155a0*/  @!P0 BRA `(.L_x_256) ;  /* 0x0000000000408947 */ /* 0x000fec0003800000 */
        /* <DEDUP_REMOVED lines=16> */
.L_x_256:
        /* <DEDUP_REMOVED lines=10> */
.L_x_257:
[----:B------:R-:W3:Y:S01]  /*15750*/  S2UR UR6, SR_CgaCtaId ;  /* 0x00000000000679c3 */ /* 0x000ee20000008800 */
[----:B------:R-:W-:Y:S01]  /*15760*/  UISETP.NE.AND UP0, UPT, UR55, URZ, UPT ;  /* 0x000000ff3700728c */ /* 0x000fe2000bf05270 */
[----:B------:R-:W-:-:S03]  /*15770*/  UMOV UR4, 0x400 ;  /* 0x0000040000047882 */ /* 0x000fc60000000000 */
[----:B------:R-:W-:-:S04]  /*15780*/  USEL UR39, UR51, UR50, UP0 ;  /* 0x0000003233277287 */ /* 0x000fc80008000000 */
[----:B------:R-:W-:Y:S02]  /*15790*/  ULOP3.LUT UR39, UR39, 0x1, URZ, 0x3c, !UPT ;  /* 0x0000000127277892 */ /* 0x000fe4000f8e3cff */
[----:B---3--:R-:W-:-:S04]  /*157a0*/  ULEA UR4, UR6, UR4, 0x18 ;  /* 0x0000000406047291 */ /* 0x008fc8000f8ec0ff */
[----:B------:R-:W-:Y:S02]  /*157b0*/  UIADD3 UR5, UPT, UPT, UR4, 0xa068, URZ ;  /* 0x0000a06804057890 */ /* 0x000fe4000fffe0ff */
[----:B------:R-:W-:Y:S02]  /*157c0*/  @UP0 UIADD3 UR5, UPT, UPT, UR4, 0xa058, URZ ;  /* 0x0000a05804050890 */ /* 0x000fe4000fffe0ff */
[----:B------:R-:W-:Y:S02]  /*157d0*/  UISETP.NE.AND UP0, UPT, UR46, URZ, UPT ;  /* 0x000000ff2e00728c */ /* 0x000fe4000bf05270 */
[----:B------:R-:W-:-:S09]  /*157e0*/  UPRMT UR5, UR6, 0x654, UR5 ;  /* 0x0000065406057896 */ /* 0x000fd20008000005 */
[----:B--2---:R-:W-:Y:S01]  /*157f0*/  SYNCS.ARRIVE.TRANS64.RED.A1T0 RZ, [UR5], RZ ;  /* 0x000000ffffff79a7 */ /* 0x004fe20008100405 */
[----:B------:R-:W-:Y:S05]  /*15800*/  BRA.U UP0, `(.L_x_258) ;  /* 0x0000000100047547 */ /* 0x000fea000b800000 */
[----:B------:R-:W-:Y:S05]  /*15810*/  BPT.TRAP 0x1 ;  /* 0x000000040000795c */ /* 0x000fea0000300000 */
.L_x_258:
        /* <DEDUP_REMOVED lines=26> */
.L_x_416:
        /* <DEDUP_REMOVED lines=10> */
.L_x_261:
[----:B------:R-:W-:Y:S05]  /*15a60*/  BSYNC.RECONVERGENT B0 ;  /* 0x0000000000007941 */ /* 0x000fea0003800200 */
.L_x_260:
[----:B------:R-:W2:Y:S04]  /*15a70*/  LDL.LU.64 R4, [R1+0x18] ;  /* 0x0000180001047983 */ /* 0x000ea80000300a00 */
[----:B-1----:R-:W3:Y:S04]  /*15a80*/  LDL.LU.64 R26, [R1+0x20] ;  /* 0x00002000011a7983 */ /* 0x002ee80000300a00 */
[----:B------:R-:W4:Y:S04]  /*15a90*/  LDL.LU.64 R24, [R1+0x28] ;  /* 0x0000280001187983 */ /* 0x000f280000300a00 */
[----:B------:R-:W5:Y:S04]  /*15aa0*/  LDL.LU.64 R20, [R1+0x38] ;  /* 0x0000380001147983 */ /* 0x000f680000300a00 */
[----:B------:R-:W5:Y:S04]  /*15ab0*/  LDL.LU.64 R14, [R1+0x40] ;  /* 0x00004000010e7983 */ /* 0x000f680000300a00 */
[----:B------:R-:W5:Y:S04]  /*15ac0*/  LDL.LU.64 R12, [R1+0x48] ;  /* 0x00004800010c7983 */ /* 0x000f680000300a00 */
[----:B------:R-:W5:Y:S01]  /*15ad0*/  LDL.LU.64 R6, [R1+0x30] ;  /* 0x0000300001067983 */ /* 0x000f620000300a00 */
[----:B------:R-:W-:-:S03]  /*15ae0*/  FADD2 R90, R90.F32x2.HI_LO, R138.F32x2.HI_LO ;  /* 0x0000008a5a5a724b */ /* 0x000fc60000000000 */
[----:B------:R-:W5:Y:S01]  /*15af0*/  LDL.LU.64 R10, [R1+0x50] ;  /* 0x00005000010a7983 */ /* 0x000f620000300a00 */
[----:B------:R-:W-:-:S03]  /*15b00*/  FADD2 R90, R90.F32x2.HI_LO, R174.F32x2.HI_LO ;  /* 0x000000ae5a5a724b */ /* 0x000fc60000000000 */
[----:B------:R-:W5:Y:S01]  /*15b10*/  LDL.LU.64 R8, [R1+0x58] ;  /* 0x0000580001087983 */ /* 0x000f620000300a00 */
[----:B------:R-:W-:Y:S02]  /*15b20*/  FADD2 R90, R90.F32x2.HI_LO, R182.F32x2.HI_LO ;  /* 0x000000b65a5a724b */ /* 0x000fe40000000000 */
[----:B------:R-:W-:-:S04]  /*15b30*/  FMUL R16, R3, R16 ;  /* 0x0000001003107220 */ /* 0x000fc80000400000 */
[----:B------:R-:W-:-:S04]  /*15b40*/  FADD2 R88, R16.F32, R88.F32x2.HI_LO ;  /* 0x000000581058724b */ /* 0x000fc80000040000 */
[----:B------:R-:W-:-:S04]  /*15b50*/  FADD2 R88, R88.F32x2.HI_LO, R94.F32x2.HI_LO ;  /* 0x0000005e5858724b */ /* 0x000fc80000000000 */
[----:B------:R-:W-:Y:S02]  /*15b60*/  FADD2 R88, R88.F32x2.HI_LO, R102.F32x2.HI_LO ;  /* 0x000000665858724b */ /* 0x000fe40000000000 */
[----:B--2---:R-:W-:Y:S02]  /*15b70*/  FADD2 R90, R90.F32x2.HI_LO, R4.F32x2.HI_LO ;  /* 0x000000045a5a724b */ /* 0x004fe40000000000 */
[----:B------:R-:W2:Y:S01]  /*15b80*/  LDL.LU.64 R4, [R1+0x60] ;  /* 0x0000600001047983 */ /* 0x000ea20000300a00 */
        /* <DEDUP_REMOVED lines=14> */
[----:B---3--:R-:W-:Y:S02]  /*15c70*/  FADD2 R22, R22.F32x2.HI_LO, R26.F32x2.HI_LO ;  /* 0x0000001a1616724b */ /* 0x008fe40000000000 */
[----:B----4-:R-:W-:Y:S02]  /*15c80*/  FADD2 R92, R92.F32x2.HI_LO, R24.F32x2.HI_LO ;  /* 0x000000185c5c724b */ /* 0x010fe40000000000 */
[----:B------:R-:W-:Y:S02]  /*15c90*/  FADD2 R88, R88.F32x2.HI_LO, R188.F32x2.HI_LO ;  /* 0x000000bc5858724b */ /* 0x000fe40000000000 */
[----:B-----5:R-:W-:Y:S02]  /*15ca0*/  FADD2 R90, R90.F32x2.HI_LO, R20.F32x2.HI_LO ;  /* 0x000000145a5a724b */ /* 0x020fe40000000000 */
        /* <DEDUP_REMOVED lines=19> */
[----:B------:R-:W-:Y:S01]  /*15de0*/  UISETP.NE.AND UP0, UPT, UR53, 0x1, UPT ;  /* 0x000000013500788c */ /* 0x000fe2000bf05270 */
[----:B------:R-:W-:-:S02]  /*15df0*/  FADD2 R90, R90.F32x2.HI_LO, R162.F32x2.HI_LO ;  /* 0x000000a25a5a724b */ /* 0x000fc40000000000 */
[----:B------:R-:W-:Y:S02]  /*15e00*/  FADD2 R22, R22.F32x2.HI_LO, R56.F32x2.HI_LO ;  /* 0x000000381616724b */ /* 0x000fe40000000000 */
[----:B------:R-:W-:-:S04]  /*15e10*/  FADD2 R92, R92.F32x2.HI_LO, R18.F32x2.HI_LO ;  /* 0x000000125c5c724b */ /* 0x000fc80000000000 */
[----:B------:R-:W-:Y:S02]  /*15e20*/  FADD2 R22, R22.F32x2.HI_LO, R92.F32x2.HI_LO ;  /* 0x0000005c1616724b */ /* 0x000fe40000000000 */
[----:B--2---:R-:W-:-:S04]  /*15e30*/  FADD2 R88, R88.F32x2.HI_LO, R4.F32x2.HI_LO ;  /* 0x000000045858724b */ /* 0x004fc80000000000 */
[----:B------:R-:W-:-:S04]  /*15e40*/  FADD2 R88, R88.F32x2.HI_LO, R90.F32x2.HI_LO ;  /* 0x0000005a5858724b */ /* 0x000fc80000000000 */
[----:B------:R-:W-:-:S04]  /*15e50*/  FADD2 R22, R88.F32x2.HI_LO, R22.F32x2.HI_LO ;  /* 0x000000165816724b */ /* 0x000fc80000000000 */
[----:B------:R-:W-:Y:S01]  /*15e60*/  FADD R16, R22, R23 ;  /* 0x0000001716107221 */ /* 0x000fe20000000000 */
[----:B------:R-:W-:Y:S06]  /*15e70*/  BRA.U UP0, `(.L_x_262) ;  /* 0x0000000100987547 */ /* 0x000fec000b800000 */
[----:B------:R-:W-:Y:S05]  /*15e80*/  @P1 BRA `(.L_x_263) ;  /* 0x0000000000041947 */ /* 0x000fea0003800000 */
[----:B------:R-:W-:Y:S05]  /*15e90*/  BPT.TRAP 0x1 ;  /* 0x000000040000795c */ /* 0x000fea0000300000 */
.L_x_263:
[----:B------:R-:W-:Y:S01]  /*15ea0*/  UISETP.NE.AND UP0, UPT, UR55, URZ, UPT ;  /* 0x000000ff3700728c */ /* 0x000fe2000bf05270 */
[----:B------:R-:W-:Y:S01]  /*15eb0*/  IMAD.U32 R0, RZ, RZ, UR39 ;  /* 0x00000027ff007e24 */ /* 0x000fe2000f8e00ff */
[----:B------:R-:W-:Y:S01]  /*15ec0*/  UIADD3 UR5, UPT, UPT, UR4, 0xa060, URZ ;  /* 0x0000a06004057890 */ /* 0x000fe2000fffe0ff */
[----:B------:R-:W-:Y:S01]  /*15ed0*/  IMAD.U32 R17, R58, 0x10000, RZ ;  /* 0x000100003a117824 */ /* 0x000fe200078e00ff */
[----:B------:R-:W-:Y:S02]  /*15ee0*/  LOP3.LUT R59, R59, 0x3, RZ, 0xc0, !PT ;  /* 0x000000033b3b7812 */ /* 0x000fe400078ec0ff */
[----:B------:R-:W-:Y:S02]  /*15ef0*/  SHF.L.U32 R0, R0, 0x1f, RZ ;  /* 0x0000001f00007819 */ /* 0x000fe400000006ff */
[----:B------:R-:W-:-:S03]  /*15f00*/  LOP3.LUT R17, R17, 0x600000, RZ, 0xc0, !PT ;  /* 0x0060000011117812 */ /* 0x000fc600078ec0ff */
[----:B------:R-:W-:Y:S01]  /*15f10*/  @UP0 UIADD3 UR5, UPT, UPT, UR4, 0xa050, URZ ;  /* 0x0000a05004050890 */ /* 0x000fe2000fffe0ff */
[----:B------:R-:W-:Y:S01]  /*15f20*/  SHF.R.U32.HI R4, RZ, 0x15, R17 ;  /* 0x00000015ff047819 */ /* 0x000fe20000011611 */
[----:B------:R-:W-:-:S03]  /*15f30*/  USEL UR4, URZ, 0x80, UP0 ;  /* 0x00000080ff047887 */ /* 0x000fc60008000000 */
[----:B------:R-:W-:-:S03]  /*15f40*/  ISETP.NE.AND P0, PT, R59, R4, PT ;  /* 0x000000043b00720c */ /* 0x000fc60003f05270 */
[----:B------:R-:W-:Y:S01]  /*15f50*/  LOP3.LUT R17, R17, UR4, RZ, 0xfc, !PT ;  /* 0x0000000411117c12 */ /* 0x000fe2000f8efcff */
[----:B------:R-:W1:Y:S02]  /*15f60*/  SYNCS.PHASECHK.TRANS64.TRYWAIT P1, [UR5], R0 ;  /* 0x00000000ff0075a7 */ /* 0x000e640008021105 */
[----:B-1----:R-:W-:Y:S07]  /*15f70*/  @!P1 BRA `(.L_x_264) ;  /* 0x0000003800289947 */ /* 0x002fee0003800000 */
.L_x_418:
        /* <DEDUP_REMOVED lines=17> */
.L_x_265:
[----:B------:R-:W2:Y:S01]  /*16090*/  LDL R19, [R1+0x6c] ;  /* 0x00006c0001137983 */ /* 0x000ea20000100800 */
[----:B------:R-:W-:Y:S05]  /*160a0*/  WARPSYNC.ALL ;  /* 0x0000000000007948 */ /* 0x000fea0003800000 */
[----:B------:R-:W-:Y:S02]  /*160b0*/  R2UR UR4, R17 ;  /* 0x00000000110472ca */ /* 0x000fe400000e0000 */
[----:B------:R-:W-:-:S11]  /*160c0*/  MOV R18, R16 ;  /* 0x0000001000127202 */ /* 0x000fd60000000f00 */
[----:B--2---:R2:W-:Y:S02]  /*160d0*/  STTM.x2 tmem[UR4], R18 ;  /* 0x00000012000079ed */ /* 0x0045e400080c0004 */
.L_x_262:
[----:B-1----:R-:W3:Y:S01]  /*160e0*/  LDL.LU R0, [R1+0x6c] ;  /* 0x00006c0001007983 */ /* 0x002ee20000300800 */
[----:B------:R-:W-:Y:S01]  /*160f0*/  UISETP.NE.AND UP0, UPT, UR55, URZ, UPT ;  /* 0x000000ff3700728c */ /* 0x000fe2000bf05270 */
[----:B------:R-:W-:Y:S01]  /*16100*/  IADD3 R2, PT, PT, R2, 0x80, RZ ;  /* 0x0000008002027810 */ /* 0x000fe20007ffe0ff */
[----:B------:R-:W-:Y:S02]  /*16110*/  UIADD3 UR4, UPT, UPT, UR53, -0x1, URZ ;  /* 0xffffffff35047890 */ /* 0x000fe4000fffe0ff */
[----:B------:R-:W-:Y:S02]  /*16120*/  USEL UR50, UR50, UR39, UP0 ;  /* 0x0000002732327287 */ /* 0x000fe40008000000 */
[----:B------:R-:W-:Y:S02]  /*16130*/  USEL UR51, UR39, UR51, UP0 ;  /* 0x0000003327337287 */ /* 0x000fe40008000000 */
[----:B------:R-:W-:Y:S02]  /*16140*/  UISETP.GT.AND UP0, UPT, UR53, 0x1, UPT ;  /* 0x000000013500788c */ /* 0x000fe4000bf04270 */
[----:B------:R-:W-:Y:S01]  /*16150*/  ULOP3.LUT UR54, UR54, 0x1, URZ, 0x3c, !UPT ;  /* 0x0000000136367892 */ /* 0x000fe2000f8e3cff */
[----:B------:R-:W-:Y:S01]  /*16160*/  UMOV UR53, UR4 ;  /* 0x0000000400357c82 */ /* 0x000fe20008000000 */
[----:B---3--:R-:W-:-:S05]  /*16170*/  MOV R17, R0 ;  /* 0x0000000000117202 */ /* 0x008fca0000000f00 */
[----:B------:R-:W-:Y:S05]  /*16180*/  BRA.U UP0, `(.L_x_266) ;  /* 0xffffff91006c7547 */ /* 0x000fea000b83ffff */
.L_x_245:
[----:B------:R-:W-:-:S09]  /*16190*/  UISETP.NE.AND UP0, UPT, UR46, URZ, UPT ;  /* 0x000000ff2e00728c */ /* 0x000fd2000bf05270 */
[----:B------:R-:W-:Y:S05]  /*161a0*/  BRA.U UP0, `(.L_x_267) ;  /* 0x0000000100047547 */ /* 0x000fea000b800000 */
[----:B------:R-:W-:Y:S05]  /*161b0*/  BPT.TRAP 0x1 ;  /* 0x000000040000795c */ /* 0x000fea0000300000 */
.L_x_267:
[----:B------:R-:W3:Y:S01]  /*161c0*/  S2UR UR6, SR_CgaCtaId ;  /* 0x00000000000679c3 */ /* 0x000ee20000008800 */
[----:B------:R-:W-:Y:S01]  /*161d0*/  UISETP.NE.AND UP1, UPT, UR55, URZ, UPT ;  /* 0x000000ff3700728c */ /* 0x000fe2000bf25270 */
[----:B------:R-:W-:Y:S02]  /*161e0*/  UMOV UR5, 0x400 ;  /* 0x0000040000057882 */ /* 0x000fe40000000000 */
[----:B---3--:R-:W-:-:S04]  /*161f0*/  ULEA UR5, UR6, UR5, 0x18 ;  /* 0x0000000506057291 */ /* 0x008fc8000f8ec0ff */
[----:B------:R-:W-:-:S04]  /*16200*/  UIADD3 UR4, UPT, UPT, UR5, 0xa080, URZ ;  /* 0x0000a08005047890 */ /* 0x000fc8000fffe0ff */
[----:B------:R-:W-:-:S09]  /*16210*/  @UP1 UIADD3 UR4, UPT, UPT, UR5, 0xa070, URZ ;  /* 0x0000a07005041890 */ /* 0x000fd2000fffe0ff */
[----:B------:R-:W-:Y:S01]  /*16220*/  SYNCS.ARRIVE.TRANS64.A1T0 RZ, [UR4], RZ ;  /* 0x000000ffffff79a7 */ /* 0x000fe20008100004 */
[----:B------:R-:W-:Y:S01]  /*16230*/  USEL UR4, UR52, UR49, UP1 ;  /* 0x0000003134047287 */ /* 0x000fe20008800000 */
[----:B------:R-:W-:Y:S11]  /*16240*/  BRA.U UP0, `(.L_x_268) ;  /* 0x0000000100047547 */ /* 0x000ff6000b800000 */
[----:B------:R-:W-:Y:S05]  /*16250*/  BPT.TRAP 0x1 ;  /* 0x000000040000795c */ /* 0x000fea0000300000 */
.L_x_268:
[----:B------:R-:W-:Y:S02]  /*16260*/  UISETP.NE.AND UP0, UPT, UR55, URZ, UPT ;  /* 0x000000ff3700728c */ /* 0x000fe4000bf05270 */
[----:B------:R-:W-:Y:S02]  /*16270*/  ULOP3.LUT UR4, UR4, 0x1, URZ, 0x3c, !UPT ;  /* 0x0000000104047892 */ /* 0x000fe4000f8e3cff */
[----:B------:R-:W-:-:S04]  /*16280*/  UIADD3 UR7, UPT, UPT, UR5, 0xa088, URZ ;  /* 0x0000a08805077890 */ /* 0x000fc8000fffe0ff */
[----:B-1----:R-:W-:-:S03]  /*16290*/  MOV R3, UR4 ;  /* 0x0000000400037c02 */ /* 0x002fc60008000f00 */
[----:B------:R-:W-:Y:S01]  /*162a0*/  @UP0 UIADD3 UR7, UPT, UPT, UR5, 0xa078, URZ ;  /* 0x0000a07805070890 */ /* 0x000fe2000fffe0ff */
[----:B------:R-:W-:-:S08]  /*162b0*/  SHF.L.U32 R3, R3, 0x1f, RZ ;  /* 0x0000001f03037819 */ /* 0x000fd000000006ff */
[----:B------:R-:W1:Y:S02]  /*162c0*/  SYNCS.PHASECHK.TRANS64.TRYWAIT P0, [UR7], R3 ;  /* 0x00000003ff0075a7 */ /* 0x000e640008001107 */
[----:B-1----:R-:W-:Y:S05]  /*162d0*/  @!P0 BRA `(.L_x_269) ;  /* 0x0000003400688947 */ /* 0x002fea0003800000 */
.L_x_420:
[----:B------:R-:W-:-:S04]  /*162e0*/  UISETP.NE.AND UP0, UPT, UR55, URZ, UPT ;  /* 0x000000ff3700728c */ /* 0x000fc8000bf05270 */
[----:B------:R-:W-:-:S04]  /*162f0*/  USEL UR47, UR48, UR47, UP0 ;  /* 0x0000002f302f7287 */ /* 0x000fc80008000000 */
[----:B------:R-:W-:-:S09]  /*16300*/  UISETP.GT.U32.AND UP0, UPT, UR47, 0x1, UPT ;  /* 0x000000012f00788c */ /* 0x000fd2000bf04070 */
[----:B------:R-:W-:Y:S05]  /*16310*/  BRA.U UP0, `(.L_x_270) ;  /* 0x0000000100087547 */ /* 0x000fea000b800000 */
[----:B------:R-:W-:Y:S05]  /*16320*/  BPT.TRAP 0x1 ;  /* 0x000000040000795c */ /* 0x000fea0000300000 */
[----:B------:R-:W-:Y:S05]  /*16330*/  BPT.TRAP 0x1 ;  /* 0x000000040000795c */ /* 0x000fea0000300000 */
.L_x_270:
[----:B------:R-:W-:Y:S02]  /*16340*/  UISETP.NE.AND UP0, UPT, UR55, URZ, UPT ;  /* 0x000000ff3700728c */ /* 0x000fe4000bf05270 */
[----:B------:R-:W-:-:S09]  /*16350*/  UIADD3 UR4, UPT, UPT, UR5, 0xa068, URZ ;  /* 0x0000a06805047890 */ /* 0x000fd2000fffe0ff */
[----:B------:R-:W-:-:S04]  /*16360*/  @UP0 UIADD3 UR4, UPT, UPT, UR5, 0xa058, URZ ;  /* 0x0000a05805040890 */ /* 0x000fc8000fffe0ff */
[----:B------:R-:W-:-:S09]  /*16370*/  UPRMT UR4, UR6, 0x654, UR4 ;  /* 0x0000065406047896 */ /* 0x000fd20008000004 */
[----:B------:R-:W-:Y:S01]  /*16380*/  SYNCS.ARRIVE.TRANS64.RED.A1T0 RZ, [UR4], RZ ;  /* 0x000000ffffff79a7 */ /* 0x000fe20008100404 */
[----:B------:R-:W-:Y:S05]  /*16390*/  EXIT ;  /* 0x000000000000794d */ /* 0x000fea0003800000 */
.L_x_26:
[----:B------:R-:W-:-:S05]  /*163a0*/  IMAD.MOV.U32 R3, RZ, RZ, -0x4 ;  /* 0xfffffffcff037424 */ /* 0x000fca00078e00ff */
[----:B------:R-:W-:-:S05]  /*163b0*/  VIADDMNMX.U32 R0, R2, R3, 0x2, PT ;  /* 0x0000000202007446 */ /* 0x000fca0003800003 */
[----:B------:R-:W-:-:S04]  /*163c0*/  IMAD.SHL.U32 R0, R0, 0x4, RZ ;  /* 0x0000000400007824 */ /* 0x000fc800078e00ff */
[----:B------:R-:W1:Y:S02]  /*163d0*/  LDC R2, c[0x2][R0] ;  /* 0x0080000000027b82 */ /* 0x000e640000000800 */
[----:B-1----:R-:W-:-:S04]  /*163e0*/  SHF.R.S32.HI R3, RZ, 0x1f, R2 ;  /* 0x0000001fff037819 */ /* 0x002fc80000011402 */
.L_x_465:
[----:B------:R-:W-:Y:S05]  /*163f0*/  BRX R2 -0x16400                                                                                                                                                                                                                                                                                                                                                                                                                                                                                                                                                                                                  (*"BRANCH_TARGETS .L_x_466,.L_x_467,.L_x_468"*) ;  /* 0xfffffe9c02007949 */ /* 0x000fea000383ffff */
.L_x_468:
[----:B------:R-:W-:-:S08]  /*16400*/  NOP ;  /* 0x0000000000007918 */ /* 0x000fd00000000000 */
[----:B------:R-:W-:-:S00]  /*16410*/  USETMAXREG.DEALLOC.CTAPOOL 0x18 ;  /* 0x00000018000079c8 */ /* 0x000fc000080e0500 */
[----:B------:R-:W-:Y:S05]  /*16420*/  EXIT ;  /* 0x000000000000794d */ /* 0x000fea0003800000 */
.L_x_466:
[----:B------:R-:W-:-:S08]  /*16430*/  NOP ;  /* 0x0000000000007918 */ /* 0x000fd00000000000 */
[----:B------:R-:W1:-:S00]  /*16440*/  USETMAXREG.DEALLOC.CTAPOOL 0x20 ;  /* 0x00000020000079c8 */ /* 0x000e4000080e0500 */
[----:B------:R-:W2:Y:S01]  /*16450*/  S2UR UR6, SR_CTAID.X ;  /* 0x00000000000679c3 */ /* 0x000ea20000002500 */
[----:B------:R-:W3:Y:S07]  /*16460*/  LDCU.64 UR4, c[0x0][0x380] ;  /* 0x00007000ff0477ac */ /* 0x000eee0008000a00 */
[----:B------:R-:W4:Y:S01]  /*16470*/  S2UR UR37, SR_CTAID.Z ;  /* 0x00000000002579c3 */ /* 0x000f220000002700 */
[----:B---3--:R-:W-:Y:S02]  /*16480*/  UISETP.NE.AND UP1, UPT, UR5, URZ, UPT ;  /* 0x000000ff0500728c */ /* 0x008fe4000bf25270 */
[----:B--2---:R-:W-:-:S04]  /*16490*/  USHF.L.U32 UR11, UR6, 0x8, URZ ;  /* 0x00000008060b7899 */ /* 0x004fc800080006ff */
[----:B------:R-:W-:-:S06]  /*164a0*/  UISETP.GE.U32.OR UP1, UPT, UR11, UR4, !UP1 ;  /* 0x000000040b00728c */ /* 0x000fcc000cf26470 */
[----:B------:R-:W-:-:S13]  /*164b0*/  PLOP3.LUT P1, PT, PT, PT, UP1, 0x80, 0x8 ;  /* 0x000000000008781c */ /* 0x000fda0003f2f018 */
[----:B-1--4-:R-:W-:Y:S05]  /*164c0*/  @P1 EXIT ;  /* 0x000000000000194d */ /* 0x012fea0003800000 */
[----:B------:R-:W1:Y:S01]  /*164d0*/  LDCU UR4, c[0x0][0x38c] ;  /* 0x00007180ff0477ac */ /* 0x000e620008000800 */
[----:B------:R-:W2:Y:S01]  /*164e0*/  S2UR UR8, SR_CTAID.Y ;  /* 0x00000000000879c3 */ /* 0x000ea20000002600 */
[----:B------:R-:W-:Y:S01]  /*164f0*/  BSSY.RECONVERGENT B0, `(.L_x_271) ;  /* 0x0000021000007945 */ /* 0x000fe20003800200 */
[----:B------:R-:W-:Y:S01]  /*16500*/  UMOV UR12, URZ ;  /* 0x000000ff000c7c82 */ /* 0x000fe20008000000 */
[----:B------:R-:W-:-:S04]  /*16510*/  UIADD3 UR10, UPT, UPT, UR5, 0x7f, URZ ;  /* 0x0000007f050a7890 */ /* 0x000fc8000fffe0ff */
[----:B------:R-:W-:-:S04]  /*16520*/  USHF.R.S32.HI UR9, URZ, 0x1f, UR10 ;  /* 0x0000001fff097899 */ /* 0x000fc8000801140a */
[----:B------:R-:W-:-:S04]  /*16530*/  ULEA.HI UR9, UR9, UR10, URZ, 0x7 ;  /* 0x0000000a09097291 */ /* 0x000fc8000f8f38ff */
[----:B------:R-:W-:Y:S01]  /*16540*/  USHF.R.S32.HI UR9, URZ, 0x7, UR9 ;  /* 0x00000007ff097899 */ /* 0x000fe20008011409 */
[----:B-1----:R-:W1:Y:S01]  /*16550*/  I2F.U32.RP R2, UR4 ;  /* 0x0000000400027d06 */ /* 0x002e620008209000 */
[----:B------:R-:W-:-:S07]  /*16560*/  UISETP.NE.U32.AND UP1, UPT, UR4, URZ, UPT ;  /* 0x000000ff0400728c */ /* 0x000fce000bf25070 */
[----:B-1----:R-:W1:Y:S02]  /*16570*/  MUFU.RCP R0, R2 ;  /* 0x0000000200007308 */ /* 0x002e640000001000 */
[----:B-1----:R-:W-:-:S06]  /*16580*/  IADD3 R0, PT, PT, R0, 0xffffffe, RZ ;  /* 0x0ffffffe00007810 */ /* 0x002fcc0007ffe0ff */
[----:B------:R-:W1:Y:S02]  /*16590*/  F2I.FTZ.U32.TRUNC.NTZ R0, R0 ;  /* 0x0000000000007305 */ /* 0x000e64000021f000 */
[----:B-1----:R-:W-:-:S13]  /*165a0*/  R2UR UR13, R0 ;  /* 0x00000000000d72ca */ /* 0x002fda00000e0000 */
[----:B------:R-:W-:-:S04]  /*165b0*/  UIADD3 UR7, UPT, UPT, URZ, -UR13, URZ ;  /* 0x8000000dff077290 */ /* 0x000fc8000fffe0ff */
[----:B------:R-:W-:-:S04]  /*165c0*/  UIMAD UR7, UR7, UR4, URZ ;  /* 0x00000004070772a4 */ /* 0x000fc8000f8e02ff */
[----:B------:R-:W-:-:S04]  /*165d0*/  UIMAD.WIDE.U32 UR12, UR13, UR7, UR12 ;  /* 0x000000070d0c72a5 */ /* 0x000fc8000f8e000c */
[----:B--2---:R-:W-:-:S07]  /*165e0*/  UIMAD.WIDE.U32 UR12, UR13, UR8, URZ ;  /* 0x000000080d0c72a5 */ /* 0x004fce000f8e00ff */
[----:B------:R-:W-:Y:S02]  /*165f0*/  UMOV UR36, UR13 ;  /* 0x0000000d00247c82 */ /* 0x000fe40008000000 */
[----:B------:R-:W-:-:S04]  /*16600*/  UIADD3 UR7, UPT, UPT, -UR36, URZ, URZ ;  /* 0x000000ff24077290 */ /* 0x000fc8000fffe1ff */
[----:B------:R-:W-:-:S04]  /*16610*/  UIMAD UR7, UR4, UR7, UR8 ;  /* 0x00000007040772a4 */ /* 0x000fc8000f8e0208 */
[----:B------:R-:W-:-:S11]  /*16620*/  UISETP.GE.U32.AND UP5, UPT, UR7, UR4, UPT ;  /* 0x000000040700728c */ /* 0x000fd6000bfa6070 */
[----:B------:R-:W-:Y:S02]  /*16630*/  @UP5 UIADD3 UR7, UPT, UPT, UR7, -UR4, URZ ;  /* 0x8000000407075290 */ /* 0x000fe4000fffe0ff */
[----:B------:R-:W-:Y:S02]  /*16640*/  @UP5 UIADD3 UR36, UPT, UPT, UR36, 0x1, URZ ;  /* 0x0000000124245890 */ /* 0x000fe4000fffe0ff */
[----:B------:R-:W-:Y:S02]  /*16650*/  UISETP.GE.U32.AND UP4, UPT, UR7, UR4, UPT ;  /* 0x000000040700728c */ /* 0x000fe4000bf86070 */
[----:B------:R-:W-:-:S04]  /*16660*/  ULEA UR7, UR6, 0x2, 0x1 ;  /* 0x0000000206077891 */ /* 0x000fc8000f8e08ff */
[----:B------:R-:W-:-:S05]  /*16670*/  ULOP3.LUT UR7, UR7, 0x1fffffe, URZ, 0xc0, !UPT ;  /* 0x01fffffe07077892 */ /* 0x000fca000f8ec0ff */
[----:B------:R-:W-:Y:S02]  /*16680*/  @UP4 UIADD3 UR36, UPT, UPT, UR36, 0x1, URZ ;  /* 0x0000000124244890 */ /* 0x000fe4000fffe0ff */
[----:B------:R-:W-:Y:S02]  /*16690*/  @!UP1 ULOP3.LUT UR36, URZ, UR4, URZ, 0x33, !UPT ;  /* 0x00000004ff249292 */ /* 0x000fe4000f8e33ff */
[----:B------:R-:W-:Y:S02]  /*166a0*/  UISETP.LT.AND UP1, UPT, UR9, UR7, UPT ;  /* 0x000000070900728c */ /* 0x000fe4000bf21270 */
[----:B------:R-:W-:Y:S02]  /*166b0*/  UIADD3 UR12, UPT, UPT, -UR36, URZ, URZ ;  /* 0x000000ff240c7290 */ /* 0x000fe4000fffe1ff */
[----:B------:R-:W-:Y:S02]  /*166c0*/  USEL UR7, UR9, UR7, UP1 ;  /* 0x0000000709077287 */ /* 0x000fe40008800000 */
[----:B------:R-:W-:Y:S01]  /*166d0*/  UIMAD UR12, UR4, UR12, UR8 ;  /* 0x0000000c040c72a4 */ /* 0x000fe2000f8e0208 */
[----:B------:R-:W-:Y:S11]  /*166e0*/  @!P3 BRA `(.L_x_272) ;  /* 0x000000000004b947 */ /* 0x000ff60003800000 */
[----:B------:R-:W-:Y:S05]  /*166f0*/  BPT.TRAP 0x1 ;  /* 0x000000040000795c */ /* 0x000fea0000300000 */
.L_x_272:
[----:B------:R-:W-:Y:S05]  /*16700*/  BSYNC.RECONVERGENT B0 ;  /* 0x0000000000007941 */ /* 0x000fea0003800200 */
.L_x_271:
[----:B------:R-:W1:Y:S01]  /*16710*/  S2UR UR8, SR_CgaCtaId ;  /* 0x00000000000879c3 */ /* 0x000e620000008800 */
[----:B------:R-:W-:Y:S01]  /*16720*/  UMOV UR4, 0x400 ;  /* 0x0000040000047882 */ /* 0x000fe20000000000 */
[----:B------:R-:W-:Y:S01]  /*16730*/  IMAD.MOV.U32 R3, RZ, RZ, 0x1 ;  /* 0x00000001ff037424 */ /* 0x000fe200078e00ff */
[----:B------:R-:W-:-:S04]  /*16740*/  @!P0 MOV R2, 0x2000 ;  /* 0x0000200000028802 */ /* 0x000fc80000000f00 */
[----:B------:R-:W-:Y:S01]  /*16750*/  SHF.L.U32 R3, R3, 0x1f, RZ ;  /* 0x0000001f03037819 */ /* 0x000fe200000006ff */
[----:B-1----:R-:W-:-:S09]  /*16760*/  ULEA UR8, UR8, UR4, 0x18 ;  /* 0x0000000408087291 */ /* 0x002fd2000f8ec0ff */
[----:B------:R-:W1:Y:S02]  /*16770*/  SYNCS.PHASECHK.TRANS64.TRYWAIT P1, [UR8+0xa010], R3 ;  /* 0x00a01003ff0075a7 */ /* 0x000e640008021108 */
[----:B-1----:R-:W-:Y:S05]  /*16780*/  @!P1 BRA `(.L_x_273) ;  /* 0x0000003000549947 */ /* 0x002fea0003800000 */
.L_x_422:
[----:B------:R-:W-:Y:S01]  /*16790*/  PLOP3.LUT P5, PT, P5, P6, PT, 0xf8, 0x8f ;  /* 0x00000000008f781c */ /* 0x000fe20002fadf70 */
[----:B------:R2:W-:Y:S01]  /*167a0*/  @!P0 SYNCS.ARRIVE.TRANS64 RZ, [UR8+0xa000], R2 ;  /* 0x00a00002ffff89a7 */ /* 0x0005e20008000008 */
[----:B------:R-:W-:Y:S11]  /*167b0*/  BSSY.RECONVERGENT B0, `(.L_x_274) ;  /* 0x0000003000007945 */ /* 0x000ff60003800200 */
[----:B------:R-:W-:Y:S05]  /*167c0*/  @!P5 BRA `(.L_x_275) ;  /* 0x000000000004d947 */ /* 0x000fea0003800000 */
[----:B------:R-:W-:Y:S05]  /*167d0*/  BPT.TRAP 0x1 ;  /* 0x000000040000795c */ /* 0x000fea0000300000 */
.L_x_275:
[----:B------:R-:W-:Y:S05]  /*167e0*/  BSYNC.RECONVERGENT B0 ;  /* 0x0000000000007941 */ /* 0x000fea0003800200 */
.L_x_274:
[----:B------:R-:W-:Y:S01]  /*167f0*/  LOP3.LUT P1, R18, R18, 0x1f, RZ, 0xc0, !PT ;  /* 0x0000001f12127812 */ /* 0x000fe2000782c0ff */
[----:B------:R-:W-:Y:S03]  /*16800*/  BSSY.RECONVERGENT B0, `(.L_x_276) ;  /* 0x0000004000007945 */ /* 0x000fe60003800200 */
[----:B------:R-:W-:-:S13]  /*16810*/  PLOP3.LUT P1, PT, P1, P0, PT, 0x8f, 0xf8 ;  /* 0x0000000000f8781c */ /* 0x000fda0000f21177 */
[----:B------:R-:W-:Y:S05]  /*16820*/  @P1 BRA `(.L_x_277) ;  /* 0x0000000000041947 */ /* 0x000fea0003800000 */
[----:B------:R-:W-:Y:S05]  /*16830*/  BPT.TRAP 0x1 ;  /* 0x000000040000795c */ /* 0x000fea0000300000 */
.L_x_277:
[----:B------:R-:W-:Y:S05]  /*16840*/  BSYNC.RECONVERGENT B0 ;  /* 0x0000000000007941 */ /* 0x000fea0003800200 */
.L_x_276:
[----:B------:R-:W3:Y:S01]  /*16850*/  LDCU.64 UR4, c[0x0][0x348] ;  /* 0x00006900ff0477ac */ /* 0x000ee20008000a00 */
[----:B------:R-:W-:Y:S01]  /*16860*/  UIADD3 UR9, UPT, UPT, UR8, 0xa000, URZ ;  /* 0x0000a00008097890 */ /* 0x000fe2000fffe0ff */
[----:B------:R-:W-:Y:S01]  /*16870*/  UMOV UR10, URZ ;  /* 0x000000ff000a7c82 */ /* 0x000fe20008000000 */
[----:B------:R-:W-:Y:S01]  /*16880*/  UMOV UR13, UR36 ;  /* 0x00000024000d7c82 */ /* 0x000fe20008000000 */
[----:B------:R-:W-:Y:S01]  /*16890*/  UMOV UR14, UR37 ;  /* 0x00000025000e7c82 */ /* 0x000fe20008000000 */
[----:B---3--:R-:W-:-:S03]  /*168a0*/  UIADD3 UR16, UP1, UPT, UR4, 0x80, URZ ;  /* 0x0000008004107890 */ /* 0x008fc6000ff3e0ff */
[----:B------:R-:W-:Y:S01]  /*168b0*/  UMOV UR4, 0x0 ;  /* 0x0000000000047882 */ /* 0x000fe20000000000 */
[----:B------:R-:W-:-:S03]  /*168c0*/  UIADD3.X UR17, UPT, UPT, URZ, UR5, URZ, UP1, !UPT ;  /* 0x00000005ff117290 */ /* 0x000fc60008ffe4ff */
[----:B------:R-:W-:-:S06]  /*168d0*/  UMOV UR5, 0x10000000 ;  /* 0x1000000000057882 */ /* 0x000fcc0000000000 */
[----:B------:R3:W-:Y:S02]  /*168e0*/  UTMALDG.5D [UR8], [UR16], desc[UR4] ;  /* 0x00000408100075b4 */ /* 0x0007e40008021000 */
[----:B---3--:R-:W-:Y:S05]  /*168f0*/  BRA.U !UP0, `(.L_x_278) ;  /* 0x0000000108047547 */ /* 0x008fea000b800000 */
[----:B------:R-:W-:Y:S05]  /*16900*/  BPT.TRAP 0x1 ;  /* 0x000000040000795c */ /* 0x000fea0000300000 */
.L_x_278:
[----:B------:R-:W3:Y:S01]  /*16910*/  SYNCS.PHASECHK.TRANS64.TRYWAIT P1, [UR8+0xa038], R3 ;  /* 0x00a03803ff0075a7 */ /* 0x000ee20008021108 */
[----:B--2---:R-:W-:Y:S01]  /*16920*/  @!P0 MOV R2, 0x2000 ;  /* 0x0000200000028802 */ /* 0x004fe20000000f00 */
[----:B---3--:R-:W-:Y:S06]  /*16930*/  @!P1 BRA `(.L_x_279) ;  /* 0x0000003000009947 */ /* 0x008fec0003800000 */
.L_x_424:
[----:B------:R2:W-:Y:S01]  /*16940*/  @!P0 SYNCS.ARRIVE.TRANS64 RZ, [UR8+0xa020], R2 ;  /* 0x00a02002ffff89a7 */ /* 0x0005e20008000008 */
[----:B------:R-:W-:-:S09]  /*16950*/  UPLOP3.LUT UP2, UPT, UP2, UP3, UPT, 0xf8, 0x8f ;  /* 0x00000000008f789c */ /* 0x000fd20001747f70 */
[----:B------:R-:W-:Y:S05]  /*16960*/  BRA.U !UP2, `(.L_x_280) ;  /* 0x000000010a047547 */ /* 0x000fea000b800000 */
[----:B------:R-:W-:Y:S05]  /*16970*/  BPT.TRAP 0x1 ;  /* 0x000000040000795c */ /* 0x000fea0000300000 */
.L_x_280:
[----:B------:R-:W-:Y:S01]  /*16980*/  ISETP.EQ.OR P1, PT, R18, RZ, P0 ;  /* 0x000000ff1200720c */ /* 0x000fe20000722670 */
[----:B------:R-:W-:-:S12]  /*16990*/  BSSY.RECONVERGENT B0, `(.L_x_281) ;  /* 0x0000003000007945 */ /* 0x000fd80003800200 */
[----:B------:R-:W-:Y:S05]  /*169a0*/  @P1 BRA `(.L_x_282) ;  /* 0x0000000000041947 */ /* 0x000fea0003800000 */
[----:B------:R-:W-:Y:S05]  /*169b0*/  BPT.TRAP 0x1 ;  /* 0x000000040000795c */ /* 0x000fea0000300000 */
.L_x_282:
[----:B------:R-:W-:Y:S05]  /*169c0*/  BSYNC.RECONVERGENT B0 ;  /* 0x0000000000007941 */ /* 0x000fea0003800200 */
.L_x_281:
[----:B------:R-:W3:Y:S01]  /*169d0*/  LDCU.64 UR4, c[0x0][0x348] ;  /* 0x00006900ff0477ac */ /* 0x000ee20008000a00 */
[----:B------:R-:W-:Y:S01]  /*169e0*/  BSSY.RECONVERGENT B0, `(.L_x_283) ;  /* 0x000000e000007945 */ /* 0x000fe20003800200 */
[----:B------:R-:W-:Y:S02]  /*169f0*/  UIADD3 UR16, UPT, UPT, UR8, 0x4000, URZ ;  /* 0x0000400008107890 */ /* 0x000fe4000fffe0ff */
[----:B------:R-:W-:Y:S01]  /*16a00*/  UIADD3 UR17, UPT, UPT, UR8, 0xa020, URZ ;  /* 0x0000a02008117890 */ /* 0x000fe2000fffe0ff */
[----:B------:R-:W-:Y:S01]  /*16a10*/  UMOV UR18, URZ ;  /* 0x000000ff00127c82 */ /* 0x000fe20008000000 */
[----:B------:R-:W-:Y:S01]  /*16a20*/  UMOV UR19, URZ ;  /* 0x000000ff00137c82 */ /* 0x000fe20008000000 */
[----:B------:R-:W-:Y:S01]  /*16a30*/  UMOV UR20, UR36 ;  /* 0x0000002400147c82 */ /* 0x000fe20008000000 */
[----:B------:R-:W-:Y:S01]  /*16a40*/  UMOV UR21, UR37 ;  /* 0x0000002500157c82 */ /* 0x000fe20008000000 */
[----:B---3--:R-:W-:-:S03]  /*16a50*/  UIADD3 UR14, UP1, UPT, UR4, 0x180, URZ ;  /* 0x00000180040e7890 */ /* 0x008fc6000ff3e0ff */
[----:B------:R-:W-:Y:S01]  /*16a60*/  UMOV UR4, 0x0 ;  /* 0x0000000000047882 */ /* 0x000fe20000000000 */
[----:B------:R-:W-:-:S03]  /*16a70*/  UIADD3.X UR15, UPT, UPT, URZ, UR5, URZ, UP1, !UPT ;  /* 0x00000005ff0f7290 */ /* 0x000fc60008ffe4ff */
[----:B------:R-:W-:-:S06]  /*16a80*/  UMOV UR5, 0x10000000 ;  /* 0x1000000000057882 */ /* 0x000fcc0000000000 */
[----:B------:R3:W-:Y:S02]  /*16a90*/  UTMALDG.4D [UR16], [UR14], desc[UR4] ;  /* 0x000004100e0075b4 */ /* 0x0007e40008019000 */
[----:B---3--:R-:W-:Y:S05]  /*16aa0*/  @!P3 BRA `(.L_x_284) ;  /* 0x000000000004b947 */ /* 0x008fea0003800000 */
[----:B------:R-:W-:Y:S05]  /*16ab0*/  BPT.TRAP 0x1 ;  /* 0x000000040000795c */ /* 0x000fea0000300000 */
.L_x_284:
[----:B------:R-:W-:Y:S05]  /*16ac0*/  BSYNC.RECONVERGENT B0 ;  /* 0x0000000000007941 */ /* 0x000fea0003800200 */
.L_x_283:
[----:B------:R-:W3:Y:S01]  /*16ad0*/  SYNCS.PHASECHK.TRANS64.TRYWAIT P2, [UR8+0xa018], R3 ;  /* 0x00a01803ff0075a7 */ /* 0x000ee20008041108 */
[----:B--2---:R-:W-:Y:S01]  /*16ae0*/  @!P0 MOV R2, 0x2000 ;  /* 0x0000200000028802 */ /* 0x004fe20000000f00 */
[----:B---3--:R-:W-:Y:S06]  /*16af0*/  @!P2 BRA `(.L_x_285) ;  /* 0x0000002c00a8a947 */ /* 0x008fec0003800000 */
.L_x_426:
[----:B------:R2:W-:Y:S01]  /*16b00*/  @!P0 SYNCS.ARRIVE.TRANS64 RZ, [UR8+0xa008], R2 ;  /* 0x00a00802ffff89a7 */ /* 0x0005e20008000008 */
[----:B------:R-:W-:Y:S04]  /*16b10*/  BSSY.RECONVERGENT B0, `(.L_x_286) ;  /* 0x0000003000007945 */ /* 0x000fe80003800200 */
[----:B------:R-:W-:Y:S05]  /*16b20*/  @!P5 BRA `(.L_x_287) ;  /* 0x000000000004d947 */ /* 0x000fea0003800000 */
[----:B------:R-:W-:Y:S05]  /*16b30*/  BPT.TRAP 0x1 ;  /* 0x000000040000795c */ /* 0x000fea0000300000 */
.L_x_287:
[----:B------:R-:W-:Y:S05]  /*16b40*/  BSYNC.RECONVERGENT B0 ;  /* 0x0000000000007941 */ /* 0x000fea0003800200 */
.L_x_286:
[----:B------:R-:W-:Y:S04]  /*16b50*/  BSSY.RECONVERGENT B0, `(.L_x_288) ;  /* 0x0000003000007945 */ /* 0x000fe80003800200 */
[----:B------:R-:W-:Y:S05]  /*16b60*/  @P1 BRA `(.L_x_289) ;  /* 0x0000000000041947 */ /* 0x000fea0003800000 */
[----:B------:R-:W-:Y:S05]  /*16b70*/  BPT.TRAP 0x1 ;  /* 0x000000040000795c */ /* 0x000fea0000300000 */
.L_x_289:
[----:B------:R-:W-:Y:S05]  /*16b80*/  BSYNC.RECONVERGENT B0 ;  /* 0x0000000000007941 */ /* 0x000fea0003800200 */
.L_x_288:
[----:B------:R-:W3:Y:S01]  /*16b90*/  LDCU.64 UR4, c[0x0][0x348] ;  /* 0x00006900ff0477ac */ /* 0x000ee20008000a00 */
[----:B------:R-:W-:Y:S02]  /*16ba0*/  UIADD3 UR19, UPT, UPT, UR11, 0x80, URZ ;  /* 0x000000800b137890 */ /* 0x000fe4000fffe0ff */
[----:B------:R-:W-:Y:S02]  /*16bb0*/  UIADD3 UR16, UPT, UPT, UR8, 0x2000, URZ ;  /* 0x0000200008107890 */ /* 0x000fe4000fffe0ff */
[----:B------:R-:W-:Y:S01]  /*16bc0*/  UIADD3 UR17, UPT, UPT, UR8, 0xa008, URZ ;  /* 0x0000a00808117890 */ /* 0x000fe2000fffe0ff */
[----:B------:R-:W-:Y:S01]  /*16bd0*/  UMOV UR18, URZ ;  /* 0x000000ff00127c82 */ /* 0x000fe20008000000 */
[----:B------:R-:W-:Y:S01]  /*16be0*/  UMOV UR20, UR12 ;  /* 0x0000000c00147c82 */ /* 0x000fe20008000000 */
        /* <DEDUP_REMOVED lines=9> */
.L_x_290:
[----:B------:R-:W3:Y:S01]  /*16c80*/  SYNCS.PHASECHK.TRANS64.TRYWAIT P2, [UR8+0xa040], R3 ;  /* 0x00a04003ff0075a7 */ /* 0x000ee20008041108 */
[----:B--2---:R-:W-:Y:S01]  /*16c90*/  @!P0 MOV R2, 0x2000 ;  /* 0x0000200000028802 */ /* 0x004fe20000000f00 */
[----:B---3--:R-:W-:Y:S06]  /*16ca0*/  @!P2 BRA `(.L_x_291) ;  /* 0x0000002c0054a947 */ /* 0x008fec0003800000 */
.L_x_428:
[----:B------:R2:W-:Y:S01]  /*16cb0*/  @!P0 SYNCS.ARRIVE.TRANS64 RZ, [UR8+0xa028], R2 ;  /* 0x00a02802ffff89a7 */ /* 0x0005e20008000008 */
[----:B------:R-:W-:Y:S05]  /*16cc0*/  BRA.U !UP2, `(.L_x_292) ;  /* 0x000000010a047547 */ /* 0x000fea000b800000 */
[----:B------:R-:W-:Y:S05]  /*16cd0*/  BPT.TRAP 0x1 ;  /* 0x000000040000795c */ /* 0x000fea0000300000 */
.L_x_292:
[----:B------:R-:W-:Y:S04]  /*16ce0*/  BSSY.RECONVERGENT B0, `(.L_x_293) ;  /* 0x0000003000007945 */ /* 0x000fe80003800200 */
[----:B------:R-:W-:Y:S05]  /*16cf0*/  @P1 BRA `(.L_x_294) ;  /* 0x0000000000041947 */ /* 0x000fea0003800000 */
[----:B------:R-:W-:Y:S05]  /*16d00*/  BPT.TRAP 0x1 ;  /* 0x000000040000795c */ /* 0x000fea0000300000 */
.L_x_294:
[----:B------:R-:W-:Y:S05]  /*16d10*/  BSYNC.RECONVERGENT B0 ;  /* 0x0000000000007941 */ /* 0x000fea0003800200 */
.L_x_293:
[----:B------:R-:W3:Y:S01]  /*16d20*/  LDCU.64 UR4, c[0x0][0x348] ;  /* 0x00006900ff0477ac */ /* 0x000ee20008000a00 */
[----:B------:R-:W-:Y:S02]  /*16d30*/  UIADD3 UR32, UPT, UPT, UR8, 0x6000, URZ ;  /* 0x0000600008207890 */ /* 0x000fe4000fffe0ff */
[----:B------:R-:W-:Y:S01]  /*16d40*/  UIADD3 UR33, UPT, UPT, UR8, 0xa028, URZ ;  /* 0x0000a02808217890 */ /* 0x000fe2000fffe0ff */
[----:B------:R-:W-:Y:S01]  /*16d50*/  UMOV UR34, URZ ;  /* 0x000000ff00227c82 */ /* 0x000fe20008000000 */
[----:B------:R-:W-:Y:S01]  /*16d60*/  UMOV UR35, URZ ;  /* 0x000000ff00237c82 */ /* 0x000fe20008000000 */
[----:B---3--:R-:W-:-:S03]  /*16d70*/  UIADD3 UR10, UP1, UPT, UR4, 0x280, URZ ;  /* 0x00000280040a7890 */ /* 0x008fc6000ff3e0ff */
[----:B------:R-:W-:Y:S01]  /*16d80*/  UMOV UR4, 0x0 ;  /* 0x0000000000047882 */ /* 0x000fe20000000000 */
[----:B------:R-:W-:-:S03]  /*16d90*/  UIADD3.X UR11, UPT, UPT, URZ, UR5, URZ, UP1, !UPT ;  /* 0x00000005ff0b7290 */ /* 0x000fc60008ffe4ff */
[----:B------:R-:W-:-:S06]  /*16da0*/  UMOV UR5, 0x10000000 ;  /* 0x1000000000057882 */ /* 0x000fcc0000000000 */
[----:B------:R3:W-:Y:S01]  /*16db0*/  UTMALDG.4D [UR32], [UR10], desc[UR4] ;  /* 0x000004200a0075b4 */ /* 0x0007e20008019000 */
[----:B------:R-:W-:Y:S01]  /*16dc0*/  NOP ;  /* 0x0000000000007918 */ /* 0x000fe20000000000 */
[----:B------:R-:W-:-:S06]  /*16dd0*/  UISETP.GE.AND UP1, UPT, UR7, 0x2, UPT ;  /* 0x000000020700788c */ /* 0x000fcc000bf26270 */
[----:B------:R-:W-:-:S13]  /*16de0*/  PLOP3.LUT P2, PT, PT, PT, UP1, 0x80, 0x8 ;  /* 0x000000000008781c */ /* 0x000fda0003f4f018 */
[----:B---3--:R-:W-:Y:S05]  /*16df0*/  @!P2 EXIT ;  /* 0x000000000000a94d */ /* 0x008fea0003800000 */
[----:B------:R-:W-:Y:S01]  /*16e00*/  UIADD3 UR9, UPT, UPT, UR7, -0x2, URZ ;  /* 0xfffffffe07097890 */ /* 0x000fe2000fffe0ff */
[----:B------:R-:W-:Y:S01]  /*16e10*/  HFMA2 R4, -RZ, RZ, 0, 5.9604644775390625e-08 ;  /* 0x00000001ff047431 */ /* 0x000fe200000001ff */
[----:B------:R-:W-:Y:S02]  /*16e20*/  UIADD3 UR11, UPT, UPT, UR7, -0x1, URZ ;  /* 0xffffffff070b7890 */ /* 0x000fe4000fffe0ff */
[----:B------:R-:W-:Y:S01]  /*16e30*/  UISETP.GE.U32.AND UP1, UPT, UR9, 0x3, UPT ;  /* 0x000000030900788c */ /* 0x000fe2000bf26070 */
[----:B------:R-:W3:Y:S01]  /*16e40*/  LDCU.64 UR4, c[0x0][0x348] ;  /* 0x00006900ff0477ac */ /* 0x000ee20008000a00 */
[----:B------:R-:W-:Y:S01]  /*16e50*/  ULOP3.LUT UR6, UR11, 0x3, URZ, 0xc0, !UPT ;  /* 0x000000030b067892 */ /* 0x000fe2000f8ec0ff */
[----:B------:R-:W-:Y:S01]  /*16e60*/  UMOV UR10, 0x2 ;  /* 0x00000002000a7882 */ /* 0x000fe20000000000 */
[----:B------:R-:W-:-:S05]  /*16e70*/  UMOV UR9, 0x1 ;  /* 0x0000000100097882 */ /* 0x000fca0000000000 */
[----:B------:R-:W-:Y:S05]  /*16e80*/  BRA.U !UP1, `(.L_x_295) ;  /* 0x0000001109107547 */ /* 0x000fea000b800000 */
[----:B------:R-:W-:Y:S01]  /*16e90*/  ULOP3.LUT UR9, UR11, 0xfffffffc, URZ, 0xc0, !UPT ;  /* 0xfffffffc0b097892 */ /* 0x000fe2000f8ec0ff */
[----:B------:R-:W-:Y:S01]  /*16ea0*/  MOV R4, 0x1 ;  /* 0x0000000100047802 */ /* 0x000fe20000000f00 */
[----:B------:R-:W-:Y:S01]  /*16eb0*/  UMOV UR10, 0x2 ;  /* 0x00000002000a7882 */ /* 0x000fe20000000000 */
[----:B------:R-:W-:Y:S01]  /*16ec0*/  UMOV UR7, URZ ;  /* 0x000000ff00077c82 */ /* 0x000fe20008000000 */
[----:B------:R-:W-:Y:S01]  /*16ed0*/  UIADD3 UR9, UPT, UPT, -UR9, URZ, URZ ;  /* 0x000000ff09097290 */ /* 0x000fe2000fffe1ff */
[----:B------:R-:W-:-:S11]  /*16ee0*/  UMOV UR27, 0x100 ;  /* 0x00000100001b7882 */ /* 0x000fd60000000000 */
.L_x_336:
[----:B-1----:R-:W-:Y:S05]  /*16ef0*/  BRA.U !UP0, `(.L_x_296) ;  /* 0x0000000108047547 */ /* 0x002fea000b800000 */
[----:B---3--:R-:W-:Y:S05]  /*16f00*/  BPT.TRAP 0x1 ;  /* 0x000000040000795c */ /* 0x008fea0000300000 */
.L_x_296:
[----:B------:R-:W4:Y:S01]  /*16f10*/  S2UR UR8, SR_CgaCtaId ;  /* 0x00000000000879c3 */ /* 0x000f220000008800 */
[----:B------:R-:W-:Y:S01]  /*16f20*/  UMOV UR11, 0x400 ;  /* 0x00000400000b7882 */ /* 0x000fe20000000000 */
[----:B-1----:R-:W-:Y:S02]  /*16f30*/  SHF.L.U32 R3, R4, 0x1f, RZ ;  /* 0x0000001f04037819 */ /* 0x002fe400000006ff */
[----:B--2---:R-:W-:Y:S01]  /*16f40*/  @!P0 MOV R2, 0x2000 ;  /* 0x0000200000028802 */ /* 0x004fe20000000f00 */
[----:B----4-:R-:W-:-:S04]  /*16f50*/  ULEA UR8, UR8, UR11, 0x18 ;  /* 0x0000000b08087291 */ /* 0x010fc8000f8ec0ff */
[----:B------:R-:W-:-:S09]  /*16f60*/  ULEA UR33, UR10, UR8, 0x3 ;  /* 0x000000080a217291 */ /* 0x000fd2000f8e18ff */
[----:B------:R-:W1:Y:S02]  /*16f70*/  SYNCS.PHASECHK.TRANS64.TRYWAIT P2, [UR33+0xa038], R3 ;  /* 0x00a03803ff0075a7 */ /* 0x000e640008041121 */
[----:B-1----:R-:W-:Y:S05]  /*16f80*/  @!P2 BRA `(.L_x_297) ;  /* 0x0000002800b4a947 */ /* 0x002fea0003800000 */
.L_x_430:
[----:B------:R2:W-:Y:S01]  /*16f90*/  @!P0 SYNCS.ARRIVE.TRANS64 RZ, [UR33+0xa020], R2 ;  /* 0x00a02002ffff89a7 */ /* 0x0005e20008000021 */
[----:B------:R-:W-:Y:S05]  /*16fa0*/  BRA.U !UP2, `(.L_x_298) ;  /* 0x000000010a047547 */ /* 0x000fea000b800000 */
[----:B---3--:R-:W-:Y:S05]  /*16fb0*/  BPT.TRAP 0x1 ;  /* 0x000000040000795c */ /* 0x008fea0000300000 */
.L_x_298:
[----:B------:R-:W-:Y:S04]  /*16fc0*/  BSSY.RECONVERGENT B0, `(.L_x_299) ;  /* 0x0000003000007945 */ /* 0x000fe80003800200 */
[----:B------:R-:W-:Y:S05]  /*16fd0*/  @P1 BRA `(.L_x_300) ;  /* 0x0000000000041947 */ /* 0x000fea0003800000 */
[----:B---3--:R-:W-:Y:S05]  /*16fe0*/  BPT.TRAP 0x1 ;  /* 0x000000040000795c */ /* 0x008fea0000300000 */
.L_x_300:
[----:B---3--:R-:W-:Y:S05]  /*16ff0*/  BSYNC.RECONVERGENT B0 ;  /* 0x0000000000007941 */ /* 0x008fea0003800200 */
.L_x_299:
[----:B------:R-:W-:Y:S02]  /*17000*/  ULEA UR32, UR10, UR8, 0xd ;  /* 0x000000080a207291 */ /* 0x000fe4000f8e68ff */
[----:B------:R-:W-:Y:S02]  /*17010*/  UIADD3 UR14, UP1, UPT, UR4, 0x180, URZ ;  /* 0x00000180040e7890 */ /* 0x000fe4000ff3e0ff */
[----:B------:R-:W-:Y:S02]  /*17020*/  UIADD3 UR35, UPT, UPT, UR27, -0x80, URZ ;  /* 0xffffff801b237890 */ /* 0x000fe4000fffe0ff */
[----:B------:R-:W-:Y:S02]  /*17030*/  UIADD3 UR33, UPT, UPT, UR33, 0xa020, URZ ;  /* 0x0000a02021217890 */ /* 0x000fe4000fffe0ff */
[----:B------:R-:W-:Y:S02]  /*17040*/  UIADD3 UR32, UPT, UPT, UR32, 0x4000, URZ ;  /* 0x0000400020207890 */ /* 0x000fe4000fffe0ff */
[----:B------:R-:W-:Y:S01]  /*17050*/  UIADD3.X UR15, UPT, UPT, URZ, UR5, URZ, UP1, !UPT ;  /* 0x00000005ff0f7290 */ /* 0x000fe20008ffe4ff */
[----:B------:R-:W-:Y:S01]  /*17060*/  UMOV UR12, 0x0 ;  /* 0x00000000000c7882 */ /* 0x000fe20000000000 */
[----:B------:R-:W-:Y:S01]  /*17070*/  UMOV UR13, 0x10000000 ;  /* 0x10000000000d7882 */ /* 0x000fe20000000000 */
[----:B------:R-:W-:Y:S01]  /*17080*/  UMOV UR34, URZ ;  /* 0x000000ff00227c82 */ /* 0x000fe20008000000 */
[----:B------:R-:W-:-:S05]  /*17090*/  UIADD3 UR10, UPT, UPT, UR10, 0x1, URZ ;  /* 0x000000010a0a7890 */ /* 0x000fca000fffe0ff */
[----:B------:R3:W-:Y:S01]  /*170a0*/  UTMALDG.4D [UR32], [UR14], desc[UR12] ;  /* 0x00000c200e0075b4 */ /* 0x0007e20008019000 */
[----:B------:R-:W-:-:S04]  /*170b0*/  UISETP.NE.AND UP1, UPT, UR10, 0x3, UPT ;  /* 0x000000030a00788c */ /* 0x000fc8000bf25270 */
[----:B------:R-:W-:Y:S02]  /*170c0*/  USEL UR11, URZ, 0x1, UP1 ;  /* 0x00000001ff0b7887 */ /* 0x000fe40008800000 */
[----:B------:R-:W-:-:S04]  /*170d0*/  USEL UR10, UR10, URZ, UP1 ;  /* 0x000000ff0a0a7287 */ /* 0x000fc80008800000 */
[----:B-1----:R-:W-:Y:S01]  /*170e0*/  LOP3.LUT R3, R4, UR11, RZ, 0x3c, !PT ;  /* 0x0000000b04037c12 */ /* 0x002fe2000f8e3cff */
[----:B---3--:R-:W-:Y:S07]  /*170f0*/  BRA.U !UP0, `(.L_x_301) ;  /* 0x0000000108047547 */ /* 0x008fee000b800000 */
[----:B------:R-:W-:Y:S05]  /*17100*/  BPT.TRAP 0x1 ;  /* 0x000000040000795c */ /* 0x000fea0000300000 */
.L_x_301:
[----:B------:R-:W-:Y:S01]  /*17110*/  ULEA UR17, UR10, UR8, 0x3 ;  /* 0x000000080a117291 */ /* 0x000fe2000f8e18ff */
[----:B------:R-:W-:Y:S02]  /*17120*/  SHF.L.U32 R5, R3, 0x1f, RZ ;  /* 0x0000001f03057819 */ /* 0x000fe400000006ff */
[----:B--2---:R-:W-:-:S06]  /*17130*/  @!P0 MOV R2, 0x2000 ;  /* 0x0000200000028802 */ /* 0x004fcc0000000f00 */
[----:B------:R-:W1:Y:S02]  /*17140*/  SYNCS.PHASECHK.TRANS64.TRYWAIT P2, [UR17+0xa038], R5 ;  /* 0x00a03805ff0075a7 */ /* 0x000e640008041111 */
[----:B-1----:R-:W-:Y:S05]  /*17150*/  @!P2 BRA `(.L_x_302) ;  /* 0x000000280058a947 */ /* 0x002fea0003800000 */
.L_x_432:
[----:B------:R2:W-:Y:S01]  /*17160*/  @!P0 SYNCS.ARRIVE.TRANS64 RZ, [UR17+0xa020], R2 ;  /* 0x00a02002ffff89a7 */ /* 0x0005e20008000011 */
[----:B------:R-:W-:Y:S05]  /*17170*/  BRA.U !UP2, `(.L_x_303) ;  /* 0x000000010a047547 */ /* 0x000fea000b800000 */
[----:B------:R-:W-:Y:S05]  /*17180*/  BPT.TRAP 0x1 ;  /* 0x000000040000795c */ /* 0x000fea0000300000 */
.L_x_303:
[----:B------:R-:W-:Y:S04]  /*17190*/  BSSY.RECONVERGENT B0, `(.L_x_304) ;  /* 0x0000003000007945 */ /* 0x000fe80003800200 */
[----:B------:R-:W-:Y:S05]  /*171a0*/  @P1 BRA `(.L_x_305) ;  /* 0x0000000000041947 */ /* 0x000fea0003800000 */
[----:B------:R-:W-:Y:S05]  /*171b0*/  BPT.TRAP 0x1 ;  /* 0x000000040000795c */ /* 0x000fea0000300000 */
.L_x_305:
[----:B------:R-:W-:Y:S05]  /*171c0*/  BSYNC.RECONVERGENT B0 ;  /* 0x0000000000007941 */ /* 0x000fea0003800200 */
.L_x_304:
        /* <DEDUP_REMOVED lines=9> */
[----:B------:R-:W-:Y:S01]  /*17260*/  UMOV UR20, UR36 ;  /* 0x0000002400147c82 */ /* 0x000fe20008000000 */
[----:B------:R-:W-:Y:S01]  /*17270*/  UMOV UR21, UR37 ;  /* 0x0000002500157c82 */ /* 0x000fe20008000000 */
[----:B------:R-:W-:-:S03]  /*17280*/  UIADD3 UR10, UPT, UPT, UR10, 0x1, URZ ;  /* 0x000000010a0a7890 */ /* 0x000fc6000fffe0ff */
[----:B------:R3:W-:Y:S01]  /*17290*/  UTMALDG.4D [UR16], [UR14], desc[UR12] ;  /* 0x00000c100e0075b4 */ /* 0x0007e20008019000 */
[----:B------:R-:W-:-:S04]  /*172a0*/  UISETP.NE.AND UP1, UPT, UR10, 0x3, UPT ;  /* 0x000000030a00788c */ /* 0x000fc8000bf25270 */
[----:B------:R-:W-:Y:S02]  /*172b0*/  USEL UR11, URZ, 0x1, UP1 ;  /* 0x00000001ff0b7887 */ /* 0x000fe40008800000 */
[----:B------:R-:W-:-:S04]  /*172c0*/  USEL UR10, UR10, URZ, UP1 ;  /* 0x000000ff0a0a7287 */ /* 0x000fc80008800000 */
[----:B------:R-:W-:Y:S01]  /*172d0*/  LOP3.LUT R3, R3, UR11, RZ, 0x3c, !PT ;  /* 0x0000000b03037c12 */ /* 0x000fe2000f8e3cff */
[----:B---3--:R-:W-:Y:S07]  /*172e0*/  BRA.U !UP0, `(.L_x_306) ;  /* 0x0000000108047547 */ /* 0x008fee000b800000 */
[----:B------:R-:W-:Y:S05]  /*172f0*/  BPT.TRAP 0x1 ;  /* 0x000000040000795c */ /* 0x000fea0000300000 */
.L_x_306:
[----:B------:R-:W-:Y:S01]  /*17300*/  ULEA UR25, UR10, UR8, 0x3 ;  /* 0x000000080a197291 */ /* 0x000fe2000f8e18ff */
[----:B-1----:R-:W-:Y:S02]  /*17310*/  SHF.L.U32 R5, R3, 0x1f, RZ ;  /* 0x0000001f03057819 */ /* 0x002fe400000006ff */
[----:B--2---:R-:W-:-:S06]  /*17320*/  @!P0 MOV R2, 0x2000 ;  /* 0x0000200000028802 */ /* 0x004fcc0000000f00 */
[----:B------:R-:W1:Y:S02]  /*17330*/  SYNCS.PHASECHK.TRANS64.TRYWAIT P2, [UR25+0xa038], R5 ;  /* 0x00a03805ff0075a7 */ /* 0x000e640008041119 */
[----:B-1----:R-:W-:Y:S05]  /*17340*/  @!P2 BRA `(.L_x_307) ;  /* 0x0000002400f4a947 */ /* 0x002fea0003800000 */
.L_x_434:
[----:B------:R2:W-:Y:S01]  /*17350*/  @!P0 SYNCS.ARRIVE.TRANS64 RZ, [UR25+0xa020], R2 ;  /* 0x00a02002ffff89a7 */ /* 0x0005e20008000019 */
[----:B------:R-:W-:Y:S05]  /*17360*/  BRA.U !UP2, `(.L_x_308) ;  /* 0x000000010a047547 */ /* 0x000fea000b800000 */
[----:B------:R-:W-:Y:S05]  /*17370*/  BPT.TRAP 0x1 ;  /* 0x000000040000795c */ /* 0x000fea0000300000 */
.L_x_308:
[----:B------:R-:W-:Y:S04]  /*17380*/  BSSY.RECONVERGENT B0, `(.L_x_309) ;  /* 0x0000003000007945 */ /* 0x000fe80003800200 */
[----:B------:R-:W-:Y:S05]  /*17390*/  @P1 BRA `(.L_x_310) ;  /* 0x0000000000041947 */ /* 0x000fea0003800000 */
[----:B------:R-:W-:Y:S05]  /*173a0*/  BPT.TRAP 0x1 ;  /* 0x000000040000795c */ /* 0x000fea0000300000 */
.L_x_310:
[----:B------:R-:W-:Y:S05]  /*173b0*/  BSYNC.RECONVERGENT B0 ;  /* 0x0000000000007941 */ /* 0x000fea0003800200 */
.L_x_309:
[----:B------:R-:W-:Y:S02]  /*173c0*/  ULEA UR24, UR10, UR8, 0xd ;  /* 0x000000080a187291 */ /* 0x000fe4000f8e68ff */
[----:B------:R-:W-:Y:S02]  /*173d0*/  UIADD3 UR14, UP1, UPT, UR4, 0x180, URZ ;  /* 0x00000180040e7890 */ /* 0x000fe4000ff3e0ff */
        /* <DEDUP_REMOVED lines=16> */
.L_x_311:
[----:B------:R-:W-:Y:S01]  /*174e0*/  ULEA UR17, UR10, UR8, 0x3 ;  /* 0x000000080a117291 */ /* 0x000fe2000f8e18ff */
[----:B-1----:R-:W-:Y:S02]  /*174f0*/  SHF.L.U32 R5, R3, 0x1f, RZ ;  /* 0x0000001f03057819 */ /* 0x002fe400000006ff */
[----:B--2---:R-:W-:-:S06]  /*17500*/  @!P0 MOV R2, 0x2000 ;  /* 0x0000200000028802 */ /* 0x004fcc0000000f00 */
[----:B------:R-:W1:Y:S02]  /*17510*/  SYNCS.PHASECHK.TRANS64.TRYWAIT P2, [UR17+0xa038], R5 ;  /* 0x00a03805ff0075a7 */ /* 0x000e640008041111 */
[----:B-1----:R-:W-:Y:S05]  /*17520*/  @!P2 BRA `(.L_x_312) ;  /* 0x000000240094a947 */ /* 0x002fea0003800000 */
.L_x_436:
[----:B------:R2:W-:Y:S01]  /*17530*/  @!P0 SYNCS.ARRIVE.TRANS64 RZ, [UR17+0xa020], R2 ;  /* 0x00a02002ffff89a7 */ /* 0x0005e20008000011 */
[----:B------:R-:W-:Y:S05]  /*17540*/  BRA.U !UP2, `(.L_x_313) ;  /* 0x000000010a047547 */ /* 0x000fea000b800000 */
[----:B------:R-:W-:Y:S05]  /*17550*/  BPT.TRAP 0x1 ;  /* 0x000000040000795c */ /* 0x000fea0000300000 */
.L_x_313:
[----:B------:R-:W-:Y:S04]  /*17560*/  BSSY.RECONVERGENT B0, `(.L_x_314) ;  /* 0x0000003000007945 */ /* 0x000fe80003800200 */
[----:B------:R-:W-:Y:S05]  /*17570*/  @P1 BRA `(.L_x_315) ;  /* 0x0000000000041947 */ /* 0x000fea0003800000 */
[----:B------:R-:W-:Y:S05]  /*17580*/  BPT.TRAP 0x1 ;  /* 0x000000040000795c */ /* 0x000fea0000300000 */
.L_x_315:
[----:B------:R-:W-:Y:S05]  /*17590*/  BSYNC.RECONVERGENT B0 ;  /* 0x0000000000007941 */ /* 0x000fea0003800200 */
.L_x_314:
        /* <DEDUP_REMOVED lines=10> */
[----:B------:R-:W-:Y:S01]  /*17640*/  UMOV UR21, UR37 ;  /* 0x0000002500157c82 */ /* 0x000fe20008000000 */
[----:B------:R-:W-:-:S02]  /*17650*/  UIADD3 UR10, UPT, UPT, UR10, 0x1, URZ ;  /* 0x000000010a0a7890 */ /* 0x000fc4000fffe0ff */
[----:B------:R3:W-:Y:S02]  /*17660*/  UTMALDG.4D [UR16], [UR14], desc[UR12] ;  /* 0x00000c100e0075b4 */ /* 0x0007e40008019000 */
[----:B------:R-:W-:-:S04]  /*17670*/  UISETP.NE.AND UP1, UPT, UR10, 0x3, UPT ;  /* 0x000000030a00788c */ /* 0x000fc8000bf25270 */
[----:B------:R-:W-:Y:S02]  /*17680*/  USEL UR11, URZ, 0x1, UP1 ;  /* 0x00000001ff0b7887 */ /* 0x000fe40008800000 */
[----:B------:R-:W-:-:S04]  /*17690*/  USEL UR10, UR10, URZ, UP1 ;  /* 0x000000ff0a0a7287 */ /* 0x000fc80008800000 */
[----:B------:R-:W-:Y:S01]  /*176a0*/  LOP3.LUT R3, R3, UR11, RZ, 0x3c, !PT ;  /* 0x0000000b03037c12 */ /* 0x000fe2000f8e3cff */
[----:B---3--:R-:W-:Y:S07]  /*176b0*/  BRA.U !UP0, `(.L_x_316) ;  /* 0x0000000108047547 */ /* 0x008fee000b800000 */
[----:B------:R-:W-:Y:S05]  /*176c0*/  BPT.TRAP 0x1 ;  /* 0x000000040000795c */ /* 0x000fea0000300000 */
.L_x_316:
[----:B------:R-:W-:Y:S01]  /*176d0*/  ULEA UR17, UR10, UR8, 0x3 ;  /* 0x000000080a117291 */ /* 0x000fe2000f8e18ff */
[----:B-1----:R-:W-:Y:S02]  /*176e0*/  SHF.L.U32 R5, R3, 0x1f, RZ ;  /* 0x0000001f03057819 */ /* 0x002fe400000006ff */
[----:B--2---:R-:W-:-:S06]  /*176f0*/  @!P0 MOV R2, 0x2000 ;  /* 0x0000200000028802 */ /* 0x004fcc0000000f00 */
[----:B------:R-:W1:Y:S02]  /*17700*/  SYNCS.PHASECHK.TRANS64.TRYWAIT P2, [UR17+0xa038], R5 ;  /* 0x00a03805ff0075a7 */ /* 0x000e640008041111 */
[----:B-1----:R-:W-:Y:S05]  /*17710*/  @!P2 BRA `(.L_x_317) ;  /* 0x000000240030a947 */ /* 0x002fea0003800000 */
.L_x_438:
[----:B------:R2:W-:Y:S01]  /*17720*/  @!P0 SYNCS.ARRIVE.TRANS64 RZ, [UR17+0xa020], R2 ;  /* 0x00a02002ffff89a7 */ /* 0x0005e20008000011 */
[----:B------:R-:W-:Y:S05]  /*17730*/  BRA.U !UP2, `(.L_x_318) ;  /* 0x000000010a047547 */ /* 0x000fea000b800000 */
[----:B------:R-:W-:Y:S05]  /*17740*/  BPT.TRAP 0x1 ;  /* 0x000000040000795c */ /* 0x000fea0000300000 */
.L_x_318:
[----:B------:R-:W-:Y:S04]  /*17750*/  BSSY.RECONVERGENT B0, `(.L_x_319) ;  /* 0x0000003000007945 */ /* 0x000fe80003800200 */
[----:B------:R-:W-:Y:S05]  /*17760*/  @P1 BRA `(.L_x_320) ;  /* 0x0000000000041947 */ /* 0x000fea0003800000 */
[----:B------:R-:W-:Y:S05]  /*17770*/  BPT.TRAP 0x1 ;  /* 0x000000040000795c */ /* 0x000fea0000300000 */
.L_x_320:
[----:B------:R-:W-:Y:S05]  /*17780*/  BSYNC.RECONVERGENT B0 ;  /* 0x0000000000007941 */ /* 0x000fea0003800200 */
.L_x_319:
[----:B------:R-:W-:Y:S02]  /*17790*/  ULEA UR16, UR10, UR8, 0xd ;  /* 0x000000080a107291 */ /* 0x000fe4000f8e68ff */
[----:B------:R-:W-:Y:S02]  /*177a0*/  UIADD3 UR14, UP1, UPT, UR4, 0x180, URZ ;  /* 0x00000180040e7890 */ /* 0x000fe4000ff3e0ff */
[----:B------:R-:W-:Y:S02]  /*177b0*/  UIADD3 UR19, UPT, UPT, UR27, 0x80, URZ ;  /* 0x000000801b137890 */ /* 0x000fe4000fffe0ff */
        /* <DEDUP_REMOVED lines=16> */
.L_x_321:
[----:B------:R-:W-:Y:S01]  /*178c0*/  ULEA UR17, UR10, UR8, 0x3 ;  /* 0x000000080a117291 */ /* 0x000fe2000f8e18ff */
[----:B-1----:R-:W-:Y:S02]  /*178d0*/  SHF.L.U32 R5, R3, 0x1f, RZ ;  /* 0x0000001f03057819 */ /* 0x002fe400000006ff */
[----:B--2---:R-:W-:-:S06]  /*178e0*/  @!P0 MOV R2, 0x2000 ;  /* 0x0000200000028802 */ /* 0x004fcc0000000f00 */
[----:B------:R-:W1:Y:S02]  /*178f0*/  SYNCS.PHASECHK.TRANS64.TRYWAIT P2, [UR17+0xa038], R5 ;  /* 0x00a03805ff0075a7 */ /* 0x000e640008041111 */
[----:B-1----:R-:W-:Y:S05]  /*17900*/  @!P2 BRA `(.L_x_322) ;  /* 0x0000002000cca947 */ /* 0x002fea0003800000 */
.L_x_440:
[----:B------:R2:W-:Y:S01]  /*17910*/  @!P0 SYNCS.ARRIVE.TRANS64 RZ, [UR17+0xa020], R2 ;  /* 0x00a02002ffff89a7 */ /* 0x0005e20008000011 */
[----:B------:R-:W-:Y:S05]  /*17920*/  BRA.U !UP2, `(.L_x_323) ;  /* 0x000000010a047547 */ /* 0x000fea000b800000 */
[----:B------:R-:W-:Y:S05]  /*17930*/  BPT.TRAP 0x1 ;  /* 0x000000040000795c */ /* 0x000fea0000300000 */
.L_x_323:
[----:B------:R-:W-:Y:S04]  /*17940*/  BSSY.RECONVERGENT B0, `(.L_x_324) ;  /* 0x0000003000007945 */ /* 0x000fe80003800200 */
[----:B------:R-:W-:Y:S05]  /*17950*/  @P1 BRA `(.L_x_325) ;  /* 0x0000000000041947 */ /* 0x000fea0003800000 */
[----:B------:R-:W-:Y:S05]  /*17960*/  BPT.TRAP 0x1 ;  /* 0x000000040000795c */ /* 0x000fea0000300000 */
.L_x_325:
[----:B------:R-:W-:Y:S05]  /*17970*/  BSYNC.RECONVERGENT B0 ;  /* 0x0000000000007941 */ /* 0x000fea0003800200 */
.L_x_324:
        /* <DEDUP_REMOVED lines=19> */
.L_x_326:
[----:B------:R-:W-:Y:S01]  /*17ab0*/  ULEA UR17, UR10, UR8, 0x3 ;  /* 0x000000080a117291 */ /* 0x000fe2000f8e18ff */
[----:B-1----:R-:W-:Y:S02]  /*17ac0*/  SHF.L.U32 R5, R3, 0x1f, RZ ;  /* 0x0000001f03057819 */ /* 0x002fe400000006ff */
[----:B--2---:R-:W-:-:S06]  /*17ad0*/  @!P0 MOV R2, 0x2000 ;  /* 0x0000200000028802 */ /* 0x004fcc0000000f00 */
[----:B------:R-:W1:Y:S02]  /*17ae0*/  SYNCS.PHASECHK.TRANS64.TRYWAIT P2, [UR17+0xa038], R5 ;  /* 0x00a03805ff0075a7 */ /* 0x000e640008041111 */
[----:B-1----:R-:W-:Y:S05]  /*17af0*/  @!P2 BRA `(.L_x_327) ;  /* 0x000000200068a947 */ /* 0x002fea0003800000 */
.L_x_442:
[----:B------:R2:W-:Y:S01]  /*17b00*/  @!P0 SYNCS.ARRIVE.TRANS64 RZ, [UR17+0xa020], R2 ;  /* 0x00a02002ffff89a7 */ /* 0x0005e20008000011 */
[----:B------:R-:W-:Y:S05]  /*17b10*/  BRA.U !UP2, `(.L_x_328) ;  /* 0x000000010a047547 */ /* 0x000fea000b800000 */
[----:B------:R-:W-:Y:S05]  /*17b20*/  BPT.TRAP 0x1 ;  /* 0x000000040000795c */ /* 0x000fea0000300000 */
.L_x_328:
[----:B------:R-:W-:Y:S04]  /*17b30*/  BSSY.RECONVERGENT B0, `(.L_x_329) ;  /* 0x0000003000007945 */ /* 0x000fe80003800200 */
[----:B------:R-:W-:Y:S05]  /*17b40*/  @P1 BRA `(.L_x_330) ;  /* 0x0000000000041947 */ /* 0x000fea0003800000 */
[----:B------:R-:W-:Y:S05]  /*17b50*/  BPT.TRAP 0x1 ;  /* 0x000000040000795c */ /* 0x000fea0000300000 */
.L_x_330:
[----:B------:R-:W-:Y:S05]  /*17b60*/  BSYNC.RECONVERGENT B0 ;  /* 0x0000000000007941 */ /* 0x000fea0003800200 */
.L_x_329:
        /* <DEDUP_REMOVED lines=19> */
.L_x_331:
[----:B------:R-:W-:Y:S01]  /*17ca0*/  ULEA UR17, UR10, UR8, 0x3 ;  /* 0x000000080a117291 */ /* 0x000fe2000f8e18ff */
[----:B-1----:R-:W-:Y:S02]  /*17cb0*/  SHF.L.U32 R5, R3, 0x1f, RZ ;  /* 0x0000001f03057819 */ /* 0x002fe400000006ff */
[----:B--2---:R-:W-:-:S06]  /*17cc0*/  @!P0 MOV R2, 0x2000 ;  /* 0x0000200000028802 */ /* 0x004fcc0000000f00 */
[----:B------:R-:W1:Y:S02]  /*17cd0*/  SYNCS.PHASECHK.TRANS64.TRYWAIT P2, [UR17+0xa038], R5 ;  /* 0x00a03805ff0075a7 */ /* 0x000e640008041111 */
[----:B-1----:R-:W-:Y:S05]  /*17ce0*/  @!P2 BRA `(.L_x_332) ;  /* 0x000000200004a947 */ /* 0x002fea0003800000 */
.L_x_444:
[----:B------:R2:W-:Y:S01]  /*17cf0*/  @!P0 SYNCS.ARRIVE.TRANS64 RZ, [UR17+0xa020], R2 ;  /* 0x00a02002ffff89a7 */ /* 0x0005e20008000011 */
[----:B------:R-:W-:Y:S05]  /*17d00*/  BRA.U !UP2, `(.L_x_333) ;  /* 0x000000010a047547 */ /* 0x000fea000b800000 */
[----:B------:R-:W-:Y:S05]  /*17d10*/  BPT.TRAP 0x1 ;  /* 0x000000040000795c */ /* 0x000fea0000300000 */
.L_x_333:
[----:B------:R-:W-:Y:S04]  /*17d20*/  BSSY.RECONVERGENT B0, `(.L_x_334) ;  /* 0x0000003000007945 */ /* 0x000fe80003800200 */
[----:B------:R-:W-:Y:S05]  /*17d30*/  @P1 BRA `(.L_x_335) ;  /* 0x0000000000041947 */ /* 0x000fea0003800000 */
[----:B------:R-:W-:Y:S05]  /*17d40*/  BPT.TRAP 0x1 ;  /* 0x000000040000795c */ /* 0x000fea0000300000 */
.L_x_335:
[----:B------:R-:W-:Y:S05]  /*17d50*/  BSYNC.RECONVERGENT B0 ;  /* 0x0000000000007941 */ /* 0x000fea0003800200 */
.L_x_334:
        /* <DEDUP_REMOVED lines=13> */
[----:B------:R-:W-:Y:S02]  /*17e30*/  UIADD3 UR9, UPT, UPT, UR9, 0x4, URZ ;  /* 0x0000000409097890 */ /* 0x000fe4000fffe0ff */
[----:B------:R-:W-:Y:S02]  /*17e40*/  UISETP.NE.AND UP1, UPT, UR10, 0x3, UPT ;  /* 0x000000030a00788c */ /* 0x000fe4000bf25270 */
[----:B------:R-:W-:Y:S02]  /*17e50*/  UIADD3 UR7, UPT, UPT, UR7, 0x4, URZ ;  /* 0x0000000407077890 */ /* 0x000fe4000fffe0ff */
[----:B------:R-:W-:Y:S02]  /*17e60*/  USEL UR11, URZ, 0x1, UP1 ;  /* 0x00000001ff0b7887 */ /* 0x000fe40008800000 */
[----:B------:R-:W-:Y:S02]  /*17e70*/  USEL UR10, UR10, URZ, UP1 ;  /* 0x000000ff0a0a7287 */ /* 0x000fe40008800000 */
[----:B------:R-:W-:-:S02]  /*17e80*/  UISETP.NE.AND UP1, UPT, UR9, URZ, UPT ;  /* 0x000000ff0900728c */ /* 0x000fc4000bf25270 */
[----:B------:R-:W-:Y:S01]  /*17e90*/  LOP3.LUT R4, R3, UR11, RZ, 0x3c, !PT ;  /* 0x0000000b03047c12 */ /* 0x000fe2000f8e3cff */
[----:B------:R-:W-:-:S06]  /*17ea0*/  UIADD3 UR27, UPT, UPT, UR27, 0x200, URZ ;  /* 0x000002001b1b7890 */ /* 0x000fcc000fffe0ff */
[----:B----4-:R-:W-:Y:S06]  /*17eb0*/  BRA.U UP1, `(.L_x_336) ;  /* 0xfffffff1010c7547 */ /* 0x010fec000b83ffff */
[----:B------:R-:W-:Y:S02]  /*17ec0*/  UIADD3 UR9, UPT, UPT, UR7, 0x1, URZ ;  /* 0x0000000107097890 */ /* 0x000fe4000fffe0ff */
.L_x_295:
[----:B------:R-:W-:-:S13]  /*17ed0*/  ISETP.NE.AND P2, PT, RZ, UR6, PT ;  /* 0x00000006ff007c0c */ /* 0x000fda000bf45270 */
[----:B---3--:R-:W-:Y:S05]  /*17ee0*/  @!P2 EXIT ;  /* 0x000000000000a94d */ /* 0x008fea0003800000 */
[----:B------:R-:W-:Y:S02]  /*17ef0*/  UIADD3 UR7, UPT, UPT, -UR6, URZ, URZ ;  /* 0x000000ff06077290 */ /* 0x000fe4000fffe1ff */
[----:B------:R-:W-:-:S12]  /*17f00*/  USHF.L.U32 UR27, UR9, 0x7, URZ ;  /* 0x00000007091b7899 */ /* 0x000fd800080006ff */
.L_x_347:
[----:B------:R-:W-:Y:S05]  /*17f10*/  BRA.U !UP0, `(.L_x_337) ;  /* 0x0000000108047547 */ /* 0x000fea000b800000 */
[----:B------:R-:W-:Y:S05]  /*17f20*/  BPT.TRAP 0x1 ;  /* 0x000000040000795c */ /* 0x000fea0000300000 */
.L_x_337:
[----:B------:R-:W-:Y:S01]  /*17f30*/  ULEA UR25, UR10, UR8, 0x3 ;  /* 0x000000080a197291 */ /* 0x000fe2000f8e18ff */
[----:B-1----:R-:W-:Y:S02]  /*17f40*/  SHF.L.U32 R3, R4, 0x1f, RZ ;  /* 0x0000001f04037819 */ /* 0x002fe400000006ff */
[----:B--2---:R-:W-:-:S06]  /*17f50*/  @!P0 MOV R2, 0x2000 ;  /* 0x0000200000028802 */ /* 0x004fcc0000000f00 */
[----:B------:R-:W1:Y:S02]  /*17f60*/  SYNCS.PHASECHK.TRANS64.TRYWAIT P2, [UR25+0xa038], R3 ;  /* 0x00a03803ff0075a7 */ /* 0x000e640008041119 */
[----:B-1----:R-:W-:Y:S05]  /*17f70*/  @!P2 BRA `(.L_x_338) ;  /* 0x0000001c0078a947 */ /* 0x002fea0003800000 */
.L_x_446:
[----:B------:R2:W-:Y:S01]  /*17f80*/  @!P0 SYNCS.ARRIVE.TRANS64 RZ, [UR25+0xa020], R2 ;  /* 0x00a02002ffff89a7 */ /* 0x0005e20008000019 */
[----:B------:R-:W-:Y:S05]  /*17f90*/  BRA.U !UP2, `(.L_x_339) ;  /* 0x000000010a047547 */ /* 0x000fea000b800000 */
[----:B------:R-:W-:Y:S05]  /*17fa0*/  BPT.TRAP 0x1 ;  /* 0x000000040000795c */ /* 0x000fea0000300000 */
.L_x_339:
[----:B------:R-:W-:Y:S04]  /*17fb0*/  BSSY.RECONVERGENT B0, `(.L_x_340) ;  /* 0x0000003000007945 */ /* 0x000fe80003800200 */
[----:B------:R-:W-:Y:S05]  /*17fc0*/  @P1 BRA `(.L_x_341) ;  /* 0x0000000000041947 */ /* 0x000fea0003800000 */
[----:B------:R-:W-:Y:S05]  /*17fd0*/  BPT.TRAP 0x1 ;  /* 0x000000040000795c */ /* 0x000fea0000300000 */
.L_x_341:
[----:B------:R-:W-:Y:S05]  /*17fe0*/  BSYNC.RECONVERGENT B0 ;  /* 0x0000000000007941 */ /* 0x000fea0003800200 */
.L_x_340:
        /* <DEDUP_REMOVED lines=15> */
[----:B-1----:R-:W-:Y:S01]  /*180e0*/  LOP3.LUT R3, R4, UR9, RZ, 0x3c, !PT ;  /* 0x0000000904037c12 */ /* 0x002fe2000f8e3cff */
[----:B---3--:R-:W-:Y:S07]  /*180f0*/  BRA.U !UP0, `(.L_x_342) ;  /* 0x0000000108047547 */ /* 0x008fee000b800000 */
[----:B------:R-:W-:Y:S05]  /*18100*/  BPT.TRAP 0x1 ;  /* 0x000000040000795c */ /* 0x000fea0000300000 */
.L_x_342:
[----:B------:R-:W-:Y:S01]  /*18110*/  ULEA UR17, UR6, UR8, 0x3 ;  /* 0x0000000806117291 */ /* 0x000fe2000f8e18ff */
[----:B------:R-:W-:Y:S02]  /*18120*/  SHF.L.U32 R5, R3, 0x1f, RZ ;  /* 0x0000001f03057819 */ /* 0x000fe400000006ff */
[----:B--2---:R-:W-:-:S06]  /*18130*/  @!P0 MOV R2, 0x2000 ;  /* 0x0000200000028802 */ /* 0x004fcc0000000f00 */
[----:B------:R-:W1:Y:S02]  /*18140*/  SYNCS.PHASECHK.TRANS64.TRYWAIT P2, [UR17+0xa038], R5 ;  /* 0x00a03805ff0075a7 */ /* 0x000e640008041111 */
[----:B-1----:R-:W-:Y:S05]  /*18150*/  @!P2 BRA `(.L_x_343) ;  /* 0x0000001c0018a947 */ /* 0x002fea0003800000 */
.L_x_448:
[----:B------:R2:W-:Y:S01]  /*18160*/  @!P0 SYNCS.ARRIVE.TRANS64 RZ, [UR17+0xa020], R2 ;  /* 0x00a02002ffff89a7 */ /* 0x0005e20008000011 */
[----:B------:R-:W-:Y:S05]  /*18170*/  BRA.U !UP2, `(.L_x_344) ;  /* 0x000000010a047547 */ /* 0x000fea000b800000 */
[----:B------:R-:W-:Y:S05]  /*18180*/  BPT.TRAP 0x1 ;  /* 0x000000040000795c */ /* 0x000fea0000300000 */
.L_x_344:
[----:B------:R-:W-:Y:S04]  /*18190*/  BSSY.RECONVERGENT B0, `(.L_x_345) ;  /* 0x0000003000007945 */ /* 0x000fe80003800200 */
[----:B------:R-:W-:Y:S05]  /*181a0*/  @P1 BRA `(.L_x_346) ;  /* 0x0000000000041947 */ /* 0x000fea0003800000 */
[----:B------:R-:W-:Y:S05]  /*181b0*/  BPT.TRAP 0x1 ;  /* 0x000000040000795c */ /* 0x000fea0000300000 */
.L_x_346:
[----:B------:R-:W-:Y:S05]  /*181c0*/  BSYNC.RECONVERGENT B0 ;  /* 0x0000000000007941 */ /* 0x000fea0003800200 */
.L_x_345:
        /* <DEDUP_REMOVED lines=12> */
[----:B------:R3:W-:Y:S01]  /*18290*/  UTMALDG.4D [UR16], [UR14], desc[UR12] ;  /* 0x00000c100e0075b4 */ /* 0x0007e20008019000 */
[----:B------:R-:W-:Y:S02]  /*182a0*/  UIADD3 UR7, UPT, UPT, UR7, 0x1, URZ ;  /* 0x0000000107077890 */ /* 0x000fe4000fffe0ff */
[----:B------:R-:W-:Y:S02]  /*182b0*/  UISETP.NE.AND UP1, UPT, UR10, 0x3, UPT ;  /* 0x000000030a00788c */ /* 0x000fe4000bf25270 */
[----:B------:R-:W-:Y:S02]  /*182c0*/  UIADD3 UR27, UPT, UPT, UR27, 0x80, URZ ;  /* 0x000000801b1b7890 */ /* 0x000fe4000fffe0ff */
[----:B------:R-:W-:Y:S02]  /*182d0*/  USEL UR6, URZ, 0x1, UP1 ;  /* 0x00000001ff067887 */ /* 0x000fe40008800000 */
[----:B------:R-:W-:Y:S02]  /*182e0*/  USEL UR10, UR10, URZ, UP1 ;  /* 0x000000ff0a0a7287 */ /* 0x000fe40008800000 */
[----:B------:R-:W-:-:S02]  /*182f0*/  UISETP.NE.AND UP1, UPT, UR7, URZ, UPT ;  /* 0x000000ff0700728c */ /* 0x000fc4000bf25270 */
[----:B------:R-:W-:-:S07]  /*18300*/  LOP3.LUT R4, R3, UR6, RZ, 0x3c, !PT ;  /* 0x0000000603047c12 */ /* 0x000fce000f8e3cff */
[----:B---3--:R-:W-:Y:S05]  /*18310*/  BRA.U UP1, `(.L_x_347) ;  /* 0xfffffff901fc7547 */ /* 0x008fea000b83ffff */
[----:B------:R-:W-:Y:S05]  /*18320*/  EXIT ;  /* 0x000000000000794d */ /* 0x000fea0003800000 */
.L_x_467:
[----:B------:R-:W-:-:S08]  /*18330*/  NOP ;  /* 0x0000000000007918 */ /* 0x000fd00000000000 */
[----:B------:R-:W1:-:S00]  /*18340*/  USETMAXREG.DEALLOC.CTAPOOL 0x20 ;  /* 0x00000020000079c8 */ /* 0x000e4000080e0500 */
[----:B------:R-:W2:Y:S08]  /*18350*/  S2UR UR18, SR_CTAID.X ;  /* 0x00000000001279c3 */ /* 0x000eb00000002500 */
[----:B-1----:R-:W1:Y:S01]  /*18360*/  LDC R0, c[0x0][0x380] ;  /* 0x0000e000ff007b82 */ /* 0x002e620000000800 */
[----:B--2---:R-:W-:-:S06]  /*18370*/  USHF.L.U32 UR18, UR18, 0x8, URZ ;  /* 0x0000000812127899 */ /* 0x004fcc00080006ff */
[----:B-1----:R-:W-:-:S13]  /*18380*/  ISETP.LE.U32.AND P0, PT, R0, UR18, PT ;  /* 0x0000001200007c0c */ /* 0x002fda000bf03070 */
[----:B------:R-:W-:Y:S05]  /*18390*/  @P0 EXIT ;  /* 0x000000000000094d */ /* 0x000fea0003800000 */
[----:B------:R-:W1:Y:S01]  /*183a0*/  LDCU UR19, c[0x0][0x38c] ;  /* 0x00007180ff1377ac */ /* 0x000e620008000800 */
[----:B------:R-:W2:Y:S01]  /*183b0*/  S2UR UR4, SR_CTAID.Y ;  /* 0x00000000000479c3 */ /* 0x000ea20000002600 */
[----:B------:R-:W-:Y:S01]  /*183c0*/  UMOV UR6, URZ ;  /* 0x000000ff00067c82 */ /* 0x000fe20008000000 */
[----:B------:R-:W-:Y:S01]  /*183d0*/  ELECT P0, URZ, PT ;  /* 0x0000000000ff782f */ /* 0x000fe20003800000 */
[----:B-1----:R-:W1:Y:S01]  /*183e0*/  I2F.U32.RP R2, UR19 ;  /* 0x0000001300027d06 */ /* 0x002e620008209000 */
[----:B------:R-:W-:-:S07]  /*183f0*/  UISETP.NE.U32.AND UP0, UPT, UR19, URZ, UPT ;  /* 0x000000ff1300728c */ /* 0x000fce000bf05070 */
[----:B-1----:R-:W1:Y:S02]  /*18400*/  MUFU.RCP R0, R2 ;  /* 0x0000000200007308 */ /* 0x002e640000001000 */
[----:B-1----:R-:W-:-:S06]  /*18410*/  VIADD R0, R0, 0xffffffe ;  /* 0x0ffffffe00007836 */ /* 0x002fcc0000000000 */
[----:B------:R-:W1:Y:S02]  /*18420*/  F2I.FTZ.U32.TRUNC.NTZ R0, R0 ;  /* 0x0000000000007305 */ /* 0x000e64000021f000 */
[----:B-1----:R-:W-:-:S13]  /*18430*/  R2UR UR7, R0 ;  /* 0x00000000000772ca */ /* 0x002fda00000e0000 */
[----:B------:R-:W-:-:S04]  /*18440*/  UIADD3 UR5, UPT, UPT, URZ, -UR7, URZ ;  /* 0x80000007ff057290 */ /* 0x000fc8000fffe0ff */
[----:B------:R-:W-:-:S04]  /*18450*/  UIMAD UR5, UR5, UR19, URZ ;  /* 0x00000013050572a4 */ /* 0x000fc8000f8e02ff */
[----:B------:R-:W-:-:S04]  /*18460*/  UIMAD.WIDE.U32 UR6, UR7, UR5, UR6 ;  /* 0x00000005070672a5 */ /* 0x000fc8000f8e0006 */
[----:B--2---:R-:W-:-:S07]  /*18470*/  UIMAD.WIDE.U32 UR20, UR7, UR4, URZ ;  /* 0x00000004071472a5 */ /* 0x004fce000f8e00ff */
[----:B------:R-:W-:Y:S02]  /*18480*/  UMOV UR20, UR21 ;  /* 0x0000001500147c82 */ /* 0x000fe40008000000 */
[----:B------:R-:W-:Y:S02]  /*18490*/  UIADD3 UR5, UPT, UPT, -UR20, URZ, URZ ;  /* 0x000000ff14057290 */ /* 0x000fe4000fffe1ff */
[----:B------:R-:W1:Y:S02]  /*184a0*/  S2UR UR21, SR_CTAID.Z ;  /* 0x00000000001579c3 */ /* 0x000e640000002700 */
[----:B------:R-:W-:-:S04]  /*184b0*/  UIMAD UR5, UR19, UR5, UR4 ;  /* 0x00000005130572a4 */ /* 0x000fc8000f8e0204 */
[----:B------:R-:W-:-:S11]  /*184c0*/  UISETP.GE.U32.AND UP2, UPT, UR5, UR19, UPT ;  /* 0x000000130500728c */ /* 0x000fd6000bf46070 */
[----:B------:R-:W-:Y:S02]  /*184d0*/  @UP2 UIADD3 UR5, UPT, UPT, UR5, -UR19, URZ ;  /* 0x8000001305052290 */ /* 0x000fe4000fffe0ff */
[----:B------:R-:W-:Y:S02]  /*184e0*/  @UP2 UIADD3 UR20, UPT, UPT, UR20, 0x1, URZ ;  /* 0x0000000114142890 */ /* 0x000fe4000fffe0ff */
[----:B------:R-:W-:-:S11]  /*184f0*/  UISETP.GE.U32.AND UP1, UPT, UR5, UR19, UPT ;  /* 0x000000130500728c */ /* 0x000fd6000bf26070 */
[----:B------:R-:W-:Y:S02]  /*18500*/  @UP1 UIADD3 UR20, UPT, UPT, UR20, 0x1, URZ ;  /* 0x0000000114141890 */ /* 0x000fe4000fffe0ff */
[----:B------:R-:W-:-:S04]  /*18510*/  @!UP0 ULOP3.LUT UR20, URZ, UR19, URZ, 0x33, !UPT ;  /* 0x00000013ff148292 */ /* 0x000fc8000f8e33ff */
[----:B------:R-:W-:-:S04]  /*18520*/  UIADD3 UR5, UPT, UPT, -UR20, URZ, URZ ;  /* 0x000000ff14057290 */ /* 0x000fc8000fffe1ff */
[----:B------:R-:W-:Y:S01]  /*18530*/  UIMAD UR19, UR19, UR5, UR4 ;  /* 0x00000005131372a4 */ /* 0x000fe2000f8e0204 */
[----:B-1----:R-:W-:Y:S11]  /*18540*/  BRA.U UP6, `(.L_x_348) ;  /* 0x0000000106047547 */ /* 0x002ff6000b800000 */
[----:B------:R-:W-:Y:S05]  /*18550*/  BPT.TRAP 0x1 ;  /* 0x000000040000795c */ /* 0x000fea0000300000 */
.L_x_348:
[----:B------:R-:W1:Y:S01]  /*18560*/  S2UR UR4, SR_CgaCtaId ;  /* 0x00000000000479c3 */ /* 0x000e620000008800 */
[----:B------:R-:W-:Y:S01]  /*18570*/  UMOV UR16, 0x400 ;  /* 0x0000040000107882 */ /* 0x000fe20000000000 */
[----:B------:R-:W-:Y:S01]  /*18580*/  SHF.L.U32 R3, RZ, 0x1f, RZ ;  /* 0x0000001fff037819 */ /* 0x000fe200000006ff */
[----:B-1----:R-:W-:-:S09]  /*18590*/  ULEA UR16, UR4, UR16, 0x18 ;  /* 0x0000001004107291 */ /* 0x002fd2000f8ec0ff */
[----:B------:R-:W1:Y:S02]  /*185a0*/  SYNCS.PHASECHK.TRANS64.TRYWAIT P0, [UR16+0xa0b0], R3 ;  /* 0x00a0b003ff0075a7 */ /* 0x000e640008001110 */
[----:B-1----:R-:W-:Y:S05]  /*185b0*/  @!P0 BRA `(.L_x_349) ;  /* 0x0000001800188947 */ /* 0x002fea0003800000 */
.L_x_450:
[----:B------:R-:W2:Y:S01]  /*185c0*/  LDCU.64 UR6, c[0x0][0x348] ;  /* 0x00006900ff0677ac */ /* 0x000ea20008000a00 */
[----:B------:R-:W-:Y:S01]  /*185d0*/  UMOV UR17, URZ ;  /* 0x000000ff00117c82 */ /* 0x000fe20008000000 */
[----:B--2---:R-:W-:-:S04]  /*185e0*/  UIADD3 UR6, UP0, UPT, UR6, 0x400, URZ ;  /* 0x0000040006067890 */ /* 0x004fc8000ff1e0ff */
[----:B------:R-:W-:-:S09]  /*185f0*/  UIADD3.X UR7, UPT, UPT, URZ, UR7, URZ, UP0, !UPT ;  /* 0x00000007ff077290 */ /* 0x000fd200087fe4ff */
[----:B------:R2:W-:Y:S01]  /*18600*/  UTMASTG.5D [UR16], [UR6] ;  /* 0x00000010060073b5 */ /* 0x0005e20008020000 */
[----:B------:R0:W-:Y:S01]  /*18610*/  UTMACMDFLUSH ;  /* 0x00000000000079b7 */ /* 0x0001e20000000000 */
[----:B--2---:R-:W-:Y:S05]  /*18620*/  BRA.U UP6, `(.L_x_350) ;  /* 0x0000000106047547 */ /* 0x004fea000b800000 */
[----:B------:R-:W-:Y:S05]  /*18630*/  BPT.TRAP 0x1 ;  /* 0x000000040000795c */ /* 0x000fea0000300000 */
.L_x_350:
[----:B------:R-:W2:Y:S02]  /*18640*/  SYNCS.PHASECHK.TRANS64.TRYWAIT P0, [UR16+0xa0b8], R3 ;  /* 0x00a0b803ff0075a7 */ /* 0x000ea40008001110 */
[----:B--2---:R-:W-:Y:S05]  /*18650*/  @!P0 BRA `(.L_x_351) ;  /* 0x0000001800088947 */ /* 0x004fea0003800000 */
.L_x_452:
[----:B------:R-:W2:Y:S01]  /*18660*/  LDCU.64 UR6, c[0x0][0x348] ;  /* 0x00006900ff0677ac */ /* 0x000ea20008000a00 */
[----:B------:R-:W-:Y:S02]  /*18670*/  UIADD3 UR10, UPT, UPT, UR18, 0x80, URZ ;  /* 0x00000080120a7890 */ /* 0x000fe4000fffe0ff */
[----:B------:R-:W-:Y:S01]  /*18680*/  UIADD3 UR8, UPT, UPT, UR16, 0x2000, URZ ;  /* 0x0000200010087890 */ /* 0x000fe2000fffe0ff */
[----:B------:R-:W-:Y:S01]  /*18690*/  UMOV UR9, URZ ;  /* 0x000000ff00097c82 */ /* 0x000fe20008000000 */
[----:B------:R-:W-:Y:S01]  /*186a0*/  UMOV UR11, UR19 ;  /* 0x00000013000b7c82 */ /* 0x000fe20008000000 */
[----:B------:R-:W-:Y:S01]  /*186b0*/  UMOV UR12, UR20 ;  /* 0x00000014000c7c82 */ /* 0x000fe20008000000 */
[----:B------:R-:W-:Y:S01]  /*186c0*/  UMOV UR13, UR21 ;  /* 0x00000015000d7c82 */ /* 0x000fe20008000000 */
[----:B--2---:R-:W-:-:S04]  /*186d0*/  UIADD3 UR6, UP0, UPT, UR6, 0x400, URZ ;  /* 0x0000040006067890 */ /* 0x004fc8000ff1e0ff */
[----:B------:R-:W-:-:S09]  /*186e0*/  UIADD3.X UR7, UPT, UPT, URZ, UR7, URZ, UP0, !UPT ;  /* 0x00000007ff077290 */ /* 0x000fd200087fe4ff */
[----:B------:R2:W-:Y:S01]  /*186f0*/  UTMASTG.5D [UR8], [UR6] ;  /* 0x00000008060073b5 */ /* 0x0005e20008020000 */
[----:B------:R0:W-:Y:S01]  /*18700*/  UTMACMDFLUSH ;  /* 0x00000000000079b7 */ /* 0x0001e20000000000 */
[----:B------:R-:W-:-:S04]  /*18710*/  DEPBAR.LE SB0, 0x1 ;  /* 0x000080400000791a */ /* 0x000fc80000000000 */
[----:B--2---:R-:W-:Y:S05]  /*18720*/  BRA.U UP6, `(.L_x_352) ;  /* 0x0000000106047547 */ /* 0x004fea000b800000 */
[----:B------:R-:W-:Y:S05]  /*18730*/  BPT.TRAP 0x1 ;  /* 0x000000040000795c */ /* 0x000fea0000300000 */
.L_x_352:
[----:B------:R-:W-:-:S04]  /*18740*/  UIADD3 UR5, UPT, UPT, UR16, 0xa0c0, URZ ;  /* 0x0000a0c010057890 */ /* 0x000fc8000fffe0ff */
[----:B------:R-:W-:-:S09]  /*18750*/  UPRMT UR5, UR4, 0x654, UR5 ;  /* 0x0000065404057896 */ /* 0x000fd20008000005 */
[----:B------:R-:W-:Y:S01]  /*18760*/  SYNCS.ARRIVE.TRANS64.RED.A1T0 RZ, [UR5], RZ ;  /* 0x000000ffffff79a7 */ /* 0x000fe20008100405 */
[----:B------:R-:W-:-:S04]  /*18770*/  DEPBAR.LE SB0, 0x0 ;  /* 0x000080000000791a */ /* 0x000fc80000000000 */
[----:B------:R-:W-:Y:S05]  /*18780*/  BRA.U UP6, `(.L_x_353) ;  /* 0x0000000106047547 */ /* 0x000fea000b800000 */
[----:B------:R-:W-:Y:S05]  /*18790*/  BPT.TRAP 0x1 ;  /* 0x000000040000795c */ /* 0x000fea0000300000 */
.L_x_353:
[----:B------:R-:W-:Y:S01]  /*187a0*/  UIADD3 UR5, UPT, UPT, UR16, 0xa0c8, URZ ;  /* 0x0000a0c810057890 */ /* 0x000fe2000fffe0ff */
[----:B------:R-:W-:Y:S02]  /*187b0*/  IMAD.MOV.U32 R2, RZ, RZ, 0xffff ;  /* 0x0000ffffff027424 */ /* 0x000fe400078e00ff */
[----:B-1----:R-:W-:Y:S01]  /*187c0*/  IMAD.MOV.U32 R0, RZ, RZ, 0x1 ;  /* 0x00000001ff007424 */ /* 0x002fe200078e00ff */
[----:B------:R-:W-:-:S09]  /*187d0*/  UPRMT UR5, UR4, 0x654, UR5 ;  /* 0x0000065404057896 */ /* 0x000fd20008000005 */
[----:B------:R-:W-:Y:S01]  /*187e0*/  SYNCS.ARRIVE.TRANS64.RED.A1T0 RZ, [UR5], RZ ;  /* 0x000000ffffff79a7 */ /* 0x000fe20008100405 */
[----:B------:R-:W1:Y:S01]  /*187f0*/  LDS R3, [UR16+0xa0e0] ;  /* 0x00a0e010ff037984 */ /* 0x000e620008000800 */
[----:B------:R-:W-:Y:S02]  /*18800*/  UMOV UR6, 0x40 ;  /* 0x0000004000067882 */ /* 0x000fe40000000000 */
[----:B------:R-:W-:Y:S01]  /*18810*/  ULEA UR6, UR4, UR6, 0x18 ;  /* 0x0000000604067291 */ /* 0x000fe2000f8ec0ff */
[----:B------:R-:W-:-:S08]  /*18820*/  NOP ;  /* 0x0000000000007918 */ /* 0x000fd00000000000 */
[----:B------:R-:W2:Y:S01]  /*18830*/  LDS R5, [UR6+0x14] ;  /* 0x00001406ff057984 */ /* 0x000ea20008000800 */
[----:B-1----:R-:W-:-:S04]  /*18840*/  LOP3.LUT R3, R3, 0xffff, RZ, 0xc0, !PT ;  /* 0x0000ffff03037812 */ /* 0x002fc800078ec0ff */
[----:B------:R-:W-:-:S04]  /*18850*/  SHF.R.U32.HI R3, RZ, 0x5, R3 ;  /* 0x00000005ff037819 */ /* 0x000fc80000011603 */
[-C--:B------:R-:W-:Y:S02]  /*18860*/  SHF.L.U32 R2, R2, R3.reuse, RZ ;  /* 0x0000000302027219 */ /* 0x080fe400000006ff */
[----:B------:R-:W-:Y:S02]  /*18870*/  SHF.L.U32 R0, R0, R3, RZ ;  /* 0x0000000300007219 */ /* 0x000fe400000006ff */
[----:B--2---:R-:W-:-:S04]  /*18880*/  LOP3.LUT R5, R5, R2, RZ, 0xc0, !PT ;  /* 0x0000000205057212 */ /* 0x004fc800078ec0ff */
[----:B------:R-:W-:-:S13]  /*18890*/  ISETP.NE.AND P0, PT, R5, R2, PT ;  /* 0x000000020500720c */ /* 0x000fda0003f05270 */
[----:B------:R-:W-:Y:S05]  /*188a0*/  @P0 BRA `(.L_x_354) ;  /* 0x00000000005c0947 */ /* 0x000fea0003800000 */
[----:B------:R-:W1:Y:S02]  /*188b0*/  LDS R3, [UR6+0x18] ;  /* 0x00001806ff037984 */ /* 0x000e640008000800 */
[----:B-1----:R-:W-:-:S04]  /*188c0*/  LOP3.LUT R3, R3, R0, RZ, 0xc0, !PT ;  /* 0x0000000003037212 */ /* 0x002fc800078ec0ff */
[----:B------:R-:W-:-:S13]  /*188d0*/  ISETP.NE.AND P0, PT, R3, R0, PT ;  /* 0x000000000300720c */ /* 0x000fda0003f05270 */
[----:B------:R-:W-:Y:S05]  /*188e0*/  @P0 BRA `(.L_x_355) ;  /* 0x0000000000400947 */ /* 0x000fea0003800000 */
[----:B------:R-:W-:Y:S01]  /*188f0*/  R2UR UR8, R2 ;  /* 0x00000000020872ca */ /* 0x000fe200000e0000 */
[----:B------:R-:W1:Y:S01]  /*18900*/  S2R R3, SR_LANEID ;  /* 0x0000000000037919 */ /* 0x000e620000000000 */
[----:B------:R-:W-:Y:S01]  /*18910*/  LOP3.LUT R4, RZ, R0, RZ, 0x33, !PT ;  /* 0x00000000ff047212 */ /* 0x000fe200078e33ff */
[----:B------:R-:W-:Y:S02]  /*18920*/  VOTEU.ANY UR7, UPT, PT ;  /* 0x0000000000077886 */ /* 0x000fe400038e0100 */
[----:B------:R-:W-:Y:S01]  /*18930*/  UFLO.U32 UR7, UR7 ;  /* 0x00000007000772bd */ /* 0x000fe200080e0000 */
[----:B------:R-:W2:Y:S07]  /*18940*/  REDUX UR4, R4 ;  /* 0x00000000040473c4 */ /* 0x000eae0000000000 */
[----:B------:R-:W-:-:S06]  /*18950*/  ULOP3.LUT UR8, URZ, UR8, URZ, 0x33, !UPT ;  /* 0x00000008ff087292 */ /* 0x000fcc000f8e33ff */
[----:B------:R-:W-:-:S04]  /*18960*/  IMAD.U32 R2, RZ, RZ, UR8 ;  /* 0x00000008ff027e24 */ /* 0x000fc8000f8e00ff */
[----:B------:R-:W3:Y:S02]  /*18970*/  REDUX UR5, R2 ;  /* 0x00000000020573c4 */ /* 0x000ee40000000000 */
[----:B------:R4:W-:Y:S01]  /*18980*/  UTCATOMSWS.AND URZ, UR8 ;  /* 0x0000000800ff79e3 */ /* 0x0009e20008000000 */
[----:B--2---:R-:W-:Y:S01]  /*18990*/  IMAD.U32 R0, RZ, RZ, UR4 ;  /* 0x00000004ff007e24 */ /* 0x004fe2000f8e00ff */
[----:B-1----:R-:W-:Y:S01]  /*189a0*/  ISETP.EQ.U32.AND P0, PT, R3, UR7, PT ;  /* 0x0000000703007c0c */ /* 0x002fe2000bf02070 */
[----:B---3--:R-:W-:-:S12]  /*189b0*/  IMAD.U32 R3, RZ, RZ, UR5 ;  /* 0x00000005ff037e24 */ /* 0x008fd8000f8e00ff */
[----:B------:R4:W-:Y:S04]  /*189c0*/  @P0 ATOMS.AND RZ, [UR6+0x14], R3 ;  /* 0x00001403ffff098c */ /* 0x0009e8000a800006 */
[----:B------:R4:W-:Y:S01]  /*189d0*/  @P0 ATOMS.AND RZ, [UR6+0x18], R0 ;  /* 0x00001800ffff098c */ /* 0x0009e2000a800006 */
[----:B------:R-:W-:Y:S05]  /*189e0*/  BRA `(.L_x_356) ;  /* 0x0000000000147947 */ /* 0x000fea0003800000 */
.L_x_355:
[----:B------:R-:W-:Y:S02]  /*189f0*/  MOV R2, 0x18a10 ;  /* 0x00018a1000027802 */ /* 0x000fe40000000f00 */
[----:B------:R-:W-:Y:S05]  /*18a00*/  CALL.REL.NOINC `($__internal_0_$__cuda_sm10x_tcgen05_guardrail_trap_col_being_dealloced_not_returned_by_alloc) ;  /* 0x0000001400347944 */ /* 0x000fea0003c00000 */
[----:B------:R-:W-:Y:S05]  /*18a10*/  BRA `(.L_x_356) ;  /* 0x0000000000087947 */ /* 0x000fea0003800000 */
.L_x_354:
[----:B------:R-:W-:Y:S02]  /*18a20*/  MOV R2, 0x18a40 ;  /* 0x00018a4000027802 */ /* 0x000fe40000000f00 */
[----:B------:R-:W-:Y:S05]  /*18a30*/  CALL.REL.NOINC `($__internal_2_$__cuda_sm10x_tcgen05_guardrail_trap_unallocated_columns_being_dealloced) ;  /* 0x0000001400407944 */ /* 0x000fea0003c00000 */
.L_x_356:
[----:B------:R-:W-:Y:S01]  /*18a40*/  NOP ;  /* 0x0000000000007918 */ /* 0x000fe20000000000 */
[----:B----4-:R-:W-:Y:S05]  /*18a50*/  EXIT ;  /* 0x000000000000794d */ /* 0x010fea0003800000 */
.L_x_35:
[----:B-1----:R-:W-:-:S07]  /*18a60*/  MOV R0, UR4 ;  /* 0x0000000400007c02 */ /* 0x002fce0008000f00 */
.L_x_357:
[----:B-1----:R1:W2:Y:S02]  /*18a70*/  SYNCS.PHASECHK.TRANS64.TRYWAIT P0, [R0+URZ+0xa000], R5 ;  /* 0x00a00005000075a7 */ /* 0x0022a400080011ff */
[----:B--2---:R-:W-:Y:S05]  /*18a80*/  @!P0 NANOSLEEP.SYNCS 0x989680 ;  /* 0x009896800000895d */ /* 0x004fea0003900000 */
[----:B------:R-:W2:Y:S02]  /*18a90*/  @!P0 SYNCS.PHASECHK.TRANS64 P0, [R0+URZ+0xa000], R5 ;  /* 0x00a00005000085a7 */ /* 0x000ea400080010ff */
[----:B--2---:R-:W-:Y:S05]  /*18aa0*/  @!P0 BRA `(.L_x_357) ;  /* 0xfffffffc00f08947 */ /* 0x004fea000383ffff */
[----:B------:R-:W-:Y:S05]  /*18ab0*/  BRA `(.L_x_358) ;  /* 0xfffffe9000447947 */ /* 0x000fea000383ffff */
.L_x_37:
[----:B-1----:R-:W-:-:S07]  /*18ac0*/  MOV R0, UR4 ;  /* 0x0000000400007c02 */ /* 0x002fce0008000f00 */
.L_x_359:
[----:B-1----:R1:W2:Y:S02]  /*18ad0*/  SYNCS.PHASECHK.TRANS64.TRYWAIT P0, [R0+URZ+0xa020], R5 ;  /* 0x00a02005000075a7 */ /* 0x0022a400080011ff */
[----:B--2---:R-:W-:Y:S05]  /*18ae0*/  @!P0 NANOSLEEP.SYNCS 0x989680 ;  /* 0x009896800000895d */ /* 0x004fea0003900000 */
[----:B------:R-:W2:Y:S02]  /*18af0*/  @!P0 SYNCS.PHASECHK.TRANS64 P0, [R0+URZ+0xa020], R5 ;  /* 0x00a02005000085a7 */ /* 0x000ea400080010ff */
[----:B--2---:R-:W-:Y:S05]  /*18b00*/  @!P0 BRA `(.L_x_359) ;  /* 0xfffffffc00f08947 */ /* 0x004fea000383ffff */
[----:B------:R-:W-:Y:S05]  /*18b10*/  BRA `(.L_x_360) ;  /* 0xfffffe9000407947 */ /* 0x000fea000383ffff */
.L_x_39:
[----:B------:R-:W-:-:S07]  /*18b20*/  MOV R3, UR4 ;  /* 0x0000000400037c02 */ /* 0x000fce0008000f00 */
.L_x_361:
[----:B-1----:R1:W2:Y:S02]  /*18b30*/  SYNCS.PHASECHK.TRANS64.TRYWAIT P0, [R3+URZ+0xa058], R4 ;  /* 0x00a05804030075a7 */ /* 0x0022a400080011ff */
[----:B--2---:R-:W-:Y:S05]  /*18b40*/  @!P0 NANOSLEEP.SYNCS 0x989680 ;  /* 0x009896800000895d */ /* 0x004fea0003900000 */
[----:B------:R-:W2:Y:S02]  /*18b50*/  @!P0 SYNCS.PHASECHK.TRANS64 P0, [R3+URZ+0xa058], R4 ;  /* 0x00a05804030085a7 */ /* 0x000ea400080010ff */
[----:B--2---:R-:W-:Y:S05]  /*18b60*/  @!P0 BRA `(.L_x_361) ;  /* 0xfffffffc00f08947 */ /* 0x004fea000383ffff */
[----:B------:R-:W-:Y:S05]  /*18b70*/  BRA `(.L_x_362) ;  /* 0xfffffe90004c7947 */ /* 0x000fea000383ffff */
.L_x_43:
[----:B------:R-:W-:-:S07]  /*18b80*/  MOV R0, UR4 ;  /* 0x0000000400007c02 */ /* 0x000fce0008000f00 */
.L_x_363:
[----:B--2---:R2:W3:Y:S02]  /*18b90*/  SYNCS.PHASECHK.TRANS64.TRYWAIT P0, [R0+URZ+0xa008], R5 ;  /* 0x00a00805000075a7 */ /* 0x0044e400080011ff */
[----:B---3--:R-:W-:Y:S05]  /*18ba0*/  @!P0 NANOSLEEP.SYNCS 0x989680 ;  /* 0x009896800000895d */ /* 0x008fea0003900000 */
[----:B------:R-:W3:Y:S02]  /*18bb0*/  @!P0 SYNCS.PHASECHK.TRANS64 P0, [R0+URZ+0xa008], R5 ;  /* 0x00a00805000085a7 */ /* 0x000ee400080010ff */
[----:B---3--:R-:W-:Y:S05]  /*18bc0*/  @!P0 BRA `(.L_x_363) ;  /* 0xfffffffc00f08947 */ /* 0x008fea000383ffff */
[----:B------:R-:W-:Y:S05]  /*18bd0*/  BRA `(.L_x_364) ;  /* 0xfffffe9000947947 */ /* 0x000fea000383ffff */
.L_x_45:
[----:B-1----:R-:W-:-:S07]  /*18be0*/  MOV R3, UR4 ;  /* 0x0000000400037c02 */ /* 0x002fce0008000f00 */
.L_x_365:
[----:B-1----:R1:W2:Y:S02]  /*18bf0*/  SYNCS.PHASECHK.TRANS64.TRYWAIT P0, [R3+URZ+0xa068], R4 ;  /* 0x00a06804030075a7 */ /* 0x0022a400080011ff */
[----:B--2---:R-:W-:Y:S05]  /*18c00*/  @!P0 NANOSLEEP.SYNCS 0x989680 ;  /* 0x009896800000895d */ /* 0x004fea0003900000 */
[----:B------:R-:W2:Y:S02]  /*18c10*/  @!P0 SYNCS.PHASECHK.TRANS64 P0, [R3+URZ+0xa068], R4 ;  /* 0x00a06804030085a7 */ /* 0x000ea400080010ff */
[----:B--2---:R-:W-:Y:S05]  /*18c20*/  @!P0 BRA `(.L_x_365) ;  /* 0xfffffffc00f08947 */ /* 0x004fea000383ffff */
[----:B------:R-:W-:Y:S05]  /*18c30*/  BRA `(.L_x_366) ;  /* 0xfffffe9000987947 */ /* 0x000fea000383ffff */
.L_x_49:
[----:B------:R-:W-:-:S07]  /*18c40*/  MOV R0, UR4 ;  /* 0x0000000400007c02 */ /* 0x000fce0008000f00 */
.L_x_367:
[----:B---3--:R3:W4:Y:S02]  /*18c50*/  SYNCS.PHASECHK.TRANS64.TRYWAIT P0, [R0+URZ+0xa028], R5 ;  /* 0x00a02805000075a7 */ /* 0x00872400080011ff */
[----:B----4-:R-:W-:Y:S05]  /*18c60*/  @!P0 NANOSLEEP.SYNCS 0x989680 ;  /* 0x009896800000895d */ /* 0x010fea0003900000 */
[----:B------:R-:W4:Y:S02]  /*18c70*/  @!P0 SYNCS.PHASECHK.TRANS64 P0, [R0+URZ+0xa028], R5 ;  /* 0x00a02805000085a7 */ /* 0x000f2400080010ff */
[----:B----4-:R-:W-:Y:S05]  /*18c80*/  @!P0 BRA `(.L_x_367) ;  /* 0xfffffffc00f08947 */ /* 0x010fea000383ffff */
[----:B------:R-:W-:Y:S05]  /*18c90*/  BRA `(.L_x_368) ;  /* 0xfffffe9000ec7947 */ /* 0x000fea000383ffff */
.L_x_51:
[----:B-1----:R-:W-:-:S07]  /*18ca0*/  MOV R3, UR4 ;  /* 0x0000000400037c02 */ /* 0x002fce0008000f00 */
.L_x_369:
[----:B-1----:R1:W4:Y:S02]  /*18cb0*/  SYNCS.PHASECHK.TRANS64.TRYWAIT P0, [R3+URZ+0xa0a0], R4 ;  /* 0x00a0a004030075a7 */ /* 0x00232400080011ff */
[----:B----4-:R-:W-:Y:S05]  /*18cc0*/  @!P0 NANOSLEEP.SYNCS 0x989680 ;  /* 0x009896800000895d */ /* 0x010fea0003900000 */
[----:B------:R-:W4:Y:S02]  /*18cd0*/  @!P0 SYNCS.PHASECHK.TRANS64 P0, [R3+URZ+0xa0a0], R4 ;  /* 0x00a0a004030085a7 */ /* 0x000f2400080010ff */
[----:B----4-:R-:W-:Y:S05]  /*18ce0*/  @!P0 BRA `(.L_x_369) ;  /* 0xfffffffc00f08947 */ /* 0x010fea000383ffff */
[----:B------:R-:W-:Y:S05]  /*18cf0*/  BRA `(.L_x_370) ;  /* 0xfffffe9000e47947 */ /* 0x000fea000383ffff */
.L_x_53:
[----:B-1----:R-:W-:-:S07]  /*18d00*/  MOV R4, UR4 ;  /* 0x0000000400047c02 */ /* 0x002fce0008000f00 */
.L_x_371:
[----:B-1----:R1:W3:Y:S02]  /*18d10*/  SYNCS.PHASECHK.TRANS64.TRYWAIT P0, [R4+URZ+0xa058], R5 ;  /* 0x00a05805040075a7 */ /* 0x0022e400080011ff */
[----:B---3--:R-:W-:Y:S05]  /*18d20*/  @!P0 NANOSLEEP.SYNCS 0x989680 ;  /* 0x009896800000895d */ /* 0x008fea0003900000 */
[----:B------:R-:W3:Y:S02]  /*18d30*/  @!P0 SYNCS.PHASECHK.TRANS64 P0, [R4+URZ+0xa058], R5 ;  /* 0x00a05805040085a7 */ /* 0x000ee400080010ff */
[----:B---3--:R-:W-:Y:S05]  /*18d40*/  @!P0 BRA `(.L_x_371) ;  /* 0xfffffffc00f08947 */ /* 0x008fea000383ffff */
[----:B------:R-:W-:Y:S05]  /*18d50*/  BRA `(.L_x_372) ;  /* 0xfffffe9000e47947 */ /* 0x000fea000383ffff */
.L_x_57:
[----:B------:R-:W-:Y:S07]  /*18d60*/  MOV R3, UR12 ;  /* 0x0000000c00037c02 */ /* 0x000fee0008000f00 */
.L_x_373:
[----:B-1----:R1:W2:Y:S02]  /*18d70*/  SYNCS.PHASECHK.TRANS64.TRYWAIT P0, [R3+URZ+0xa020], R4 ;  /* 0x00a02004030075a7 */ /* 0x0022a400080011ff */
[----:B--2---:R-:W-:Y:S05]  /*18d80*/  @!P0 NANOSLEEP.SYNCS 0x989680 ;  /* 0x009896800000895d */ /* 0x004fea0003900000 */
[----:B------:R-:W2:Y:S02]  /*18d90*/  @!P0 SYNCS.PHASECHK.TRANS64 P0, [R3+URZ+0xa020], R4 ;  /* 0x00a02004030085a7 */ /* 0x000ea400080010ff */
[----:B--2---:R-:W-:Y:S05]  /*18da0*/  @!P0 BRA `(.L_x_373) ;  /* 0xfffffffc00f08947 */ /* 0x004fea000383ffff */
[----:B------:R-:W-:Y:S05]  /*18db0*/  BRA `(.L_x_374) ;  /* 0xfffffe9800387947 */ /* 0x000fea000383ffff */
.L_x_60:
[----:B------:R-:W-:Y:S07]  /*18dc0*/  MOV R0, UR4 ;  /* 0x0000000400007c02 */ /* 0x000fee0008000f00 */
.L_x_375:
[----:B-1----:R1:W4:Y:S02]  /*18dd0*/  SYNCS.PHASECHK.TRANS64.TRYWAIT P0, [R0+URZ+0xa0a8], R3 ;  /* 0x00a0a803000075a7 */ /* 0x00232400080011ff */
[----:B----4-:R-:W-:Y:S05]  /*18de0*/  @!P0 NANOSLEEP.SYNCS 0x989680 ;  /* 0x009896800000895d */ /* 0x010fea0003900000 */
[----:B------:R-:W4:Y:S02]  /*18df0*/  @!P0 SYNCS.PHASECHK.TRANS64 P0, [R0+URZ+0xa0a8], R3 ;  /* 0x00a0a803000085a7 */ /* 0x000f2400080010ff */
[----:B----4-:R-:W-:Y:S05]  /*18e00*/  @!P0 BRA `(.L_x_375) ;  /* 0xfffffffc00f08947 */ /* 0x010fea000383ffff */
[----:B------:R-:W-:Y:S05]  /*18e10*/  BRA `(.L_x_376) ;  /* 0xfffffe98009c7947 */ /* 0x000fea000383ffff */
.L_x_62:
[----:B------:R-:W-:Y:S07]  /*18e20*/  MOV R0, UR4 ;  /* 0x0000000400007c02 */ /* 0x000fee0008000f00 */
.L_x_377:
[----:B-1----:R1:W4:Y:S02]  /*18e30*/  SYNCS.PHASECHK.TRANS64.TRYWAIT P0, [R0+URZ+0xa068], R9 ;  /* 0x00a06809000075a7 */ /* 0x00232400080011ff */
[----:B----4-:R-:W-:Y:S05]  /*18e40*/  @!P0 NANOSLEEP.SYNCS 0x989680 ;  /* 0x009896800000895d */ /* 0x010fea0003900000 */
[----:B------:R-:W4:Y:S02]  /*18e50*/  @!P0 SYNCS.PHASECHK.TRANS64 P0, [R0+URZ+0xa068], R9 ;  /* 0x00a06809000085a7 */ /* 0x000f2400080010ff */
[----:B----4-:R-:W-:Y:S05]  /*18e60*/  @!P0 BRA `(.L_x_377) ;  /* 0xfffffffc00f08947 */ /* 0x010fea000383ffff */
[----:B------:R-:W-:Y:S05]  /*18e70*/  BRA `(.L_x_378) ;  /* 0xfffffe9800a07947 */ /* 0x000fea000383ffff */
.L_x_68:
[----:B------:R-:W-:Y:S07]  /*18e80*/  MOV R0, UR7 ;  /* 0x0000000700007c02 */ /* 0x000fee0008000f00 */
.L_x_379:
[----:B-1----:R1:W2:Y:S02]  /*18e90*/  SYNCS.PHASECHK.TRANS64.TRYWAIT P0, [R0+URZ+0xa020], R3 ;  /* 0x00a02003000075a7 */ /* 0x0022a400080011ff */
[----:B--2---:R-:W-:Y:S05]  /*18ea0*/  @!P0 NANOSLEEP.SYNCS 0x989680 ;  /* 0x009896800000895d */ /* 0x004fea0003900000 */
[----:B------:R-:W2:Y:S02]  /*18eb0*/  @!P0 SYNCS.PHASECHK.TRANS64 P0, [R0+URZ+0xa020], R3 ;  /* 0x00a02003000085a7 */ /* 0x000ea400080010ff */
[----:B--2---:R-:W-:Y:S05]  /*18ec0*/  @!P0 BRA `(.L_x_379) ;  /* 0xfffffffc00f08947 */ /* 0x004fea000383ffff */
[----:B------:R-:W-:Y:S05]  /*18ed0*/  BRA `(.L_x_380) ;  /* 0xfffffea0004c7947 */ /* 0x000fea000383ffff */
.L_x_70:
[----:B------:R-:W-:Y:S07]  /*18ee0*/  MOV R0, UR4 ;  /* 0x0000000400007c02 */ /* 0x000fee0008000f00 */
.L_x_381:
[----:B-1----:R1:W2:Y:S02]  /*18ef0*/  SYNCS.PHASECHK.TRANS64.TRYWAIT P0, [R0+URZ+0xa0a0], R3 ;  /* 0x00a0a003000075a7 */ /* 0x0022a400080011ff */
[----:B--2---:R-:W-:Y:S05]  /*18f00*/  @!P0 NANOSLEEP.SYNCS 0x989680 ;  /* 0x009896800000895d */ /* 0x004fea0003900000 */
[----:B------:R-:W2:Y:S02]  /*18f10*/  @!P0 SYNCS.PHASECHK.TRANS64 P0, [R0+URZ+0xa0a0], R3 ;  /* 0x00a0a003000085a7 */ /* 0x000ea400080010ff */
[----:B--2---:R-:W-:Y:S05]  /*18f20*/  @!P0 BRA `(.L_x_381) ;  /* 0xfffffffc00f08947 */ /* 0x004fea000383ffff */
[----:B------:R-:W-:Y:S05]  /*18f30*/  BRA `(.L_x_382) ;  /* 0xfffffea000487947 */ /* 0x000fea000383ffff */
.L_x_72:
[----:B------:R-:W-:Y:S07]  /*18f40*/  MOV R3, UR4 ;  /* 0x0000000400037c02 */ /* 0x000fee0008000f00 */
.L_x_383:
[----:B-1----:R1:W2:Y:S02]  /*18f50*/  SYNCS.PHASECHK.TRANS64.TRYWAIT P0, [R3+URZ+0xa058], R4 ;  /* 0x00a05804030075a7 */ /* 0x0022a400080011ff */
[----:B--2---:R-:W-:Y:S05]  /*18f60*/  @!P0 NANOSLEEP.SYNCS 0x989680 ;  /* 0x009896800000895d */ /* 0x004fea0003900000 */
[----:B------:R-:W2:Y:S02]  /*18f70*/  @!P0 SYNCS.PHASECHK.TRANS64 P0, [R3+URZ+0xa058], R4 ;  /* 0x00a05804030085a7 */ /* 0x000ea400080010ff */
[----:B--2---:R-:W-:Y:S05]  /*18f80*/  @!P0 BRA `(.L_x_383) ;  /* 0xfffffffc00f08947 */ /* 0x004fea000383ffff */
[----:B------:R-:W-:Y:S05]  /*18f90*/  BRA `(.L_x_384) ;  /* 0xfffffea0004c7947 */ /* 0x000fea000383ffff */
.L_x_80:
[----:B------:R-:W-:-:S07]  /*18fa0*/  MOV R0, UR4 ;  /* 0x0000000400007c02 */ /* 0x000fce0008000f00 */
.L_x_385:
[----:B--2---:R2:W3:Y:S02]  /*18fb0*/  SYNCS.PHASECHK.TRANS64.TRYWAIT P0, [R0+URZ+0xa0a8], R3 ;  /* 0x00a0a803000075a7 */ /* 0x0044e400080011ff */
[----:B---3--:R-:W-:Y:S05]  /*18fc0*/  @!P0 NANOSLEEP.SYNCS 0x989680 ;  /* 0x009896800000895d */ /* 0x008fea0003900000 */
[----:B------:R-:W3:Y:S02]  /*18fd0*/  @!P0 SYNCS.PHASECHK.TRANS64 P0, [R0+URZ+0xa0a8], R3 ;  /* 0x00a0a803000085a7 */ /* 0x000ee400080010ff */
[----:B---3--:R-:W-:Y:S05]  /*18fe0*/  @!P0 BRA `(.L_x_385) ;  /* 0xfffffffc00f08947 */ /* 0x008fea000383ffff */
[----:B------:R-:W-:Y:S05]  /*18ff0*/  BRA `(.L_x_386) ;  /* 0xfffffea400c07947 */ /* 0x000fea000383ffff */
.L_x_82:
[----:B------:R-:W-:-:S07]  /*19000*/  MOV R0, UR4 ;  /* 0x0000000400007c02 */ /* 0x000fce0008000f00 */
.L_x_387:
[----:B--2---:R2:W3:Y:S02]  /*19010*/  SYNCS.PHASECHK.TRANS64.TRYWAIT P0, [R0+URZ+0xa068], R7 ;  /* 0x00a06807000075a7 */ /* 0x0044e400080011ff */
[----:B---3--:R-:W-:Y:S05]  /*19020*/  @!P0 NANOSLEEP.SYNCS 0x989680 ;  /* 0x009896800000895d */ /* 0x008fea0003900000 */
[----:B------:R-:W3:Y:S02]  /*19030*/  @!P0 SYNCS.PHASECHK.TRANS64 P0, [R0+URZ+0xa068], R7 ;  /* 0x00a06807000085a7 */ /* 0x000ee400080010ff */
[----:B---3--:R-:W-:Y:S05]  /*19040*/  @!P0 BRA `(.L_x_387) ;  /* 0xfffffffc00f08947 */ /* 0x008fea000383ffff */
[----:B------:R-:W-:Y:S05]  /*19050*/  BRA `(.L_x_388) ;  /* 0xfffffea400c47947 */ /* 0x000fea000383ffff */
.L_x_89:
[----:B-1----:R1:W2:Y:S02]  /*19060*/  SYNCS.PHASECHK.TRANS64.TRYWAIT P0, [R16+URZ+0xa0c0], R3 ;  /* 0x00a0c003100075a7 */ /* 0x0022a400080011ff */
[----:B--2---:R-:W-:Y:S05]  /*19070*/  @!P0 NANOSLEEP.SYNCS 0x989680 ;  /* 0x009896800000895d */ /* 0x004fea0003900000 */
[----:B------:R-:W2:Y:S02]  /*19080*/  @!P0 SYNCS.PHASECHK.TRANS64 P0, [R16+URZ+0xa0c0], R3 ;  /* 0x00a0c003100085a7 */ /* 0x000ea400080010ff */
[----:B--2---:R-:W-:Y:S05]  /*19090*/  @!P0 BRA `(.L_x_89) ;  /* 0xfffffffc00f08947 */ /* 0x004fea000383ffff */
[----:B------:R-:W-:Y:S05]  /*190a0*/  BRA `(.L_x_389) ;  /* 0xfffffeac00687947 */ /* 0x000fea000383ffff */
.L_x_155:
[----:B--2---:R2:W1:Y:S02]  /*190b0*/  SYNCS.PHASECHK.TRANS64.TRYWAIT P0, [R16+URZ+0xa0c8], R3 ;  /* 0x00a0c803100075a7 */ /* 0x00446400080011ff */
[----:B-1----:R-:W-:Y:S05]  /*190c0*/  @!P0 NANOSLEEP.SYNCS 0x989680 ;  /* 0x009896800000895d */ /* 0x002fea0003900000 */
[----:B------:R-:W1:Y:S02]  /*190d0*/  @!P0 SYNCS.PHASECHK.TRANS64 P0, [R16+URZ+0xa0c8], R3 ;  /* 0x00a0c803100085a7 */ /* 0x000e6400080010ff */
[----:B-1----:R-:W-:Y:S05]  /*190e0*/  @!P0 BRA `(.L_x_155) ;  /* 0xfffffffc00f08947 */ /* 0x002fea000383ffff */
[----:B------:R-:W-:Y:S05]  /*190f0*/  BRA `(.L_x_390) ;  /* 0xfffffedc00cc7947 */ /* 0x000fea000383ffff */
.L_x_160:
[----:B-1----:R-:W-:-:S04]  /*19100*/  MOV R0, UR39 ;  /* 0x0000002700007c02 */ /* 0x002fc80008000f00 */
[----:B------:R1:W2:Y:S03]  /*19110*/  SYNCS.PHASECHK.TRANS64.TRYWAIT P0, [R0+URZ+0xa070], R3 ;  /* 0x00a07003000075a7 */ /* 0x0002a600080011ff */
[----:B--2---:R-:W-:Y:S05]  /*19120*/  @!P0 NANOSLEEP.SYNCS 0x989680 ;  /* 0x009896800000895d */ /* 0x004fea0003900000 */
[----:B------:R-:W2:Y:S02]  /*19130*/  @!P0 SYNCS.PHASECHK.TRANS64 P0, [R0+URZ+0xa070], R3 ;  /* 0x00a07003000085a7 */ /* 0x000ea400080010ff */
[----:B--2---:R-:W-:Y:S05]  /*19140*/  @!P0 BRA `(.L_x_160) ;  /* 0xfffffffc00ec8947 */ /* 0x004fea000383ffff */
[----:B------:R-:W-:Y:S05]  /*19150*/  BRA `(.L_x_391) ;  /* 0xfffffee000d07947 */ /* 0x000fea000383ffff */
.L_x_163:
[----:B-1----:R-:W-:-:S04]  /*19160*/  MOV R0, UR39 ;  /* 0x0000002700007c02 */ /* 0x002fc80008000f00 */
[----:B------:R1:W2:Y:S03]  /*19170*/  SYNCS.PHASECHK.TRANS64.TRYWAIT P0, [R0+URZ+0xa080], R3 ;  /* 0x00a08003000075a7 */ /* 0x0002a600080011ff */
[----:B--2---:R-:W-:Y:S05]  /*19180*/  @!P0 NANOSLEEP.SYNCS 0x989680 ;  /* 0x009896800000895d */ /* 0x004fea0003900000 */
[----:B------:R-:W2:Y:S02]  /*19190*/  @!P0 SYNCS.PHASECHK.TRANS64 P0, [R0+URZ+0xa080], R3 ;  /* 0x00a08003000085a7 */ /* 0x000ea400080010ff */
[----:B--2---:R-:W-:Y:S05]  /*191a0*/  @!P0 BRA `(.L_x_163) ;  /* 0xfffffffc00ec8947 */ /* 0x004fea000383ffff */
[----:B------:R-:W-:Y:S05]  /*191b0*/  BRA `(.L_x_392) ;  /* 0xfffffee000e87947 */ /* 0x000fea000383ffff */
.L_x_166:
[----:B-1----:R-:W-:-:S04]  /*191c0*/  MOV R0, UR39 ;  /* 0x0000002700007c02 */ /* 0x002fc80008000f00 */
[----:B------:R1:W2:Y:S03]  /*191d0*/  SYNCS.PHASECHK.TRANS64.TRYWAIT P0, [R0+URZ+0xa070], R3 ;  /* 0x00a07003000075a7 */ /* 0x0002a600080011ff */
[----:B--2---:R-:W-:Y:S05]  /*191e0*/  @!P0 NANOSLEEP.SYNCS 0x989680 ;  /* 0x009896800000895d */ /* 0x004fea0003900000 */
[----:B------:R-:W2:Y:S02]  /*191f0*/  @!P0 SYNCS.PHASECHK.TRANS64 P0, [R0+URZ+0xa070], R3 ;  /* 0x00a07003000085a7 */ /* 0x000ea400080010ff */
[----:B--2---:R-:W-:Y:S05]  /*19200*/  @!P0 BRA `(.L_x_166) ;  /* 0xfffffffc00ec8947 */ /* 0x004fea000383ffff */
[----:B------:R-:W-:Y:S05]  /*19210*/  BRA `(.L_x_393) ;  /* 0xfffffee400407947 */ /* 0x000fea000383ffff */
.L_x_168:
[----:B-1----:R-:W-:-:S04]  /*19220*/  MOV R0, UR39 ;  /* 0x0000002700007c02 */ /* 0x002fc80008000f00 */
[----:B------:R1:W2:Y:S03]  /*19230*/  SYNCS.PHASECHK.TRANS64.TRYWAIT P0, [R0+URZ+0xa090], R3 ;  /* 0x00a09003000075a7 */ /* 0x0002a600080011ff */
[----:B--2---:R-:W-:Y:S05]  /*19240*/  @!P0 NANOSLEEP.SYNCS 0x989680 ;  /* 0x009896800000895d */ /* 0x004fea0003900000 */
[----:B------:R-:W2:Y:S02]  /*19250*/  @!P0 SYNCS.PHASECHK.TRANS64 P0, [R0+URZ+0xa090], R3 ;  /* 0x00a09003000085a7 */ /* 0x000ea400080010ff */
[----:B--2---:R-:W-:Y:S05]  /*19260*/  @!P0 BRA `(.L_x_168) ;  /* 0xfffffffc00ec8947 */ /* 0x004fea000383ffff */
[----:B------:R-:W-:Y:S05]  /*19270*/  BRA `(.L_x_394) ;  /* 0xfffffee400807947 */ /* 0x000fea000383ffff */
.L_x_177:
[----:B-1----:R-:W-:-:S04]  /*19280*/  MOV R0, UR39 ;  /* 0x0000002700007c02 */ /* 0x002fc80008000f00 */
[----:B------:R1:W4:Y:S03]  /*19290*/  SYNCS.PHASECHK.TRANS64.TRYWAIT P1, [R0+URZ+0xa080], R3 ;  /* 0x00a08003000075a7 */ /* 0x00032600080211ff */
[----:B----4-:R-:W-:Y:S05]  /*192a0*/  @!P1 NANOSLEEP.SYNCS 0x989680 ;  /* 0x009896800000995d */ /* 0x010fea0003900000 */
[----:B------:R-:W4:Y:S02]  /*192b0*/  @!P1 SYNCS.PHASECHK.TRANS64 P1, [R0+URZ+0xa080], R3 ;  /* 0x00a08003000095a7 */ /* 0x000f2400080210ff */
[----:B----4-:R-:W-:Y:S05]  /*192c0*/  @!P1 BRA `(.L_x_177) ;  /* 0xfffffffc00ec9947 */ /* 0x010fea000383ffff */
[----:B------:R-:W-:Y:S05]  /*192d0*/  BRA `(.L_x_395) ;  /* 0xfffffeec00647947 */ /* 0x000fea000383ffff */
.L_x_180:
[----:B-1----:R-:W-:-:S04]  /*192e0*/  MOV R0, UR39 ;  /* 0x0000002700007c02 */ /* 0x002fc80008000f00 */
[----:B------:R1:W4:Y:S03]  /*192f0*/  SYNCS.PHASECHK.TRANS64.TRYWAIT P0, [R0+URZ+0xa098], R3 ;  /* 0x00a09803000075a7 */ /* 0x00032600080011ff */
[----:B----4-:R-:W-:Y:S05]  /*19300*/  @!P0 NANOSLEEP.SYNCS 0x989680 ;  /* 0x009896800000895d */ /* 0x010fea0003900000 */
[----:B------:R-:W4:Y:S02]  /*19310*/  @!P0 SYNCS.PHASECHK.TRANS64 P0, [R0+URZ+0xa098], R3 ;  /* 0x00a09803000085a7 */ /* 0x000f2400080010ff */
[----:B----4-:R-:W-:Y:S05]  /*19320*/  @!P0 BRA `(.L_x_180) ;  /* 0xfffffffc00ec8947 */ /* 0x010fea000383ffff */
[----:B------:R-:W-:Y:S05]  /*19330*/  BRA `(.L_x_396) ;  /* 0xfffffeec00ec7947 */ /* 0x000fea000383ffff */
.L_x_191:
[----:B---3--:R3:W4:Y:S02]  /*19340*/  SYNCS.PHASECHK.TRANS64.TRYWAIT P0, [R26+URZ+0xa070], R3 ;  /* 0x00a070031a0075a7 */ /* 0x00872400080011ff */
[----:B----4-:R-:W-:Y:S05]  /*19350*/  @!P0 NANOSLEEP.SYNCS 0x989680 ;  /* 0x009896800000895d */ /* 0x010fea0003900000 */
[----:B------:R-:W4:Y:S02]  /*19360*/  @!P0 SYNCS.PHASECHK.TRANS64 P0, [R26+URZ+0xa070], R3 ;  /* 0x00a070031a0085a7 */ /* 0x000f2400080010ff */
[----:B----4-:R-:W-:Y:S05]  /*19370*/  @!P0 BRA `(.L_x_191) ;  /* 0xfffffffc00f08947 */ /* 0x010fea000383ffff */
[----:B------:R-:W-:Y:S05]  /*19380*/  BRA `(.L_x_397) ;  /* 0xfffffef400f87947 */ /* 0x000fea000383ffff */
.L_x_194:
[----:B-1----:R1:W3:Y:S02]  /*19390*/  SYNCS.PHASECHK.TRANS64.TRYWAIT P0, [R26+URZ+0xa090], R3 ;  /* 0x00a090031a0075a7 */ /* 0x0022e400080011ff */
[----:B---3--:R-:W-:Y:S05]  /*193a0*/  @!P0 NANOSLEEP.SYNCS 0x989680 ;  /* 0x009896800000895d */ /* 0x008fea0003900000 */
[----:B------:R-:W3:Y:S02]  /*193b0*/  @!P0 SYNCS.PHASECHK.TRANS64 P0, [R26+URZ+0xa090], R3 ;  /* 0x00a090031a0085a7 */ /* 0x000ee400080010ff */
[----:B---3--:R-:W-:Y:S05]  /*193c0*/  @!P0 BRA `(.L_x_194) ;  /* 0xfffffffc00f08947 */ /* 0x008fea000383ffff */
[----:B------:R-:W-:Y:S05]  /*193d0*/  BRA `(.L_x_398) ;  /* 0xfffffef800187947 */ /* 0x000fea000383ffff */
.L_x_196:
[----:B-1----:R1:W3:Y:S02]  /*193e0*/  SYNCS.PHASECHK.TRANS64.TRYWAIT P0, [R26+URZ+0xa0c0], R5 ;  /* 0x00a0c0051a0075a7 */ /* 0x0022e400080011ff */
[----:B---3--:R-:W-:Y:S05]  /*193f0*/  @!P0 NANOSLEEP.SYNCS 0x989680 ;  /* 0x009896800000895d */ /* 0x008fea0003900000 */
[----:B------:R-:W3:Y:S02]  /*19400*/  @!P0 SYNCS.PHASECHK.TRANS64 P0, [R26+URZ+0xa0c0], R5 ;  /* 0x00a0c0051a0085a7 */ /* 0x000ee400080010ff */
[----:B---3--:R-:W-:Y:S05]  /*19410*/  @!P0 BRA `(.L_x_196) ;  /* 0xfffffffc00f08947 */ /* 0x008fea000383ffff */
[----:B------:R-:W-:Y:S05]  /*19420*/  BRA `(.L_x_399) ;  /* 0xfffffef800247947 */ /* 0x000fea000383ffff */
.L_x_206:
[----:B------:R1:W1:Y:S02]  /*19430*/  SYNCS.PHASECHK.TRANS64.TRYWAIT P1, [R26+URZ+0xa080], R3 ;  /* 0x00a080031a0075a7 */ /* 0x00026400080211ff */
[----:B-1----:R-:W-:Y:S05]  /*19440*/  @!P1 NANOSLEEP.SYNCS 0x989680 ;  /* 0x009896800000995d */ /* 0x002fea0003900000 */
[----:B------:R-:W1:Y:S02]  /*19450*/  @!P1 SYNCS.PHASECHK.TRANS64 P1, [R26+URZ+0xa080], R3 ;  /* 0x00a080031a0095a7 */ /* 0x000e6400080210ff */
[----:B-1----:R-:W-:Y:S05]  /*19460*/  @!P1 BRA `(.L_x_206) ;  /* 0xfffffffc00f09947 */ /* 0x002fea000383ffff */
[----:B------:R-:W-:Y:S05]  /*19470*/  BRA `(.L_x_400) ;  /* 0xffffff0400747947 */ /* 0x000fea000383ffff */
.L_x_210:
[----:B--2---:R2:W1:Y:S02]  /*19480*/  SYNCS.PHASECHK.TRANS64.TRYWAIT P0, [R26+URZ+0xa098], R3 ;  /* 0x00a098031a0075a7 */ /* 0x00446400080011ff */
[----:B-1----:R-:W-:Y:S05]  /*19490*/  @!P0 NANOSLEEP.SYNCS 0x989680 ;  /* 0x009896800000895d */ /* 0x002fea0003900000 */
[----:B------:R-:W1:Y:S02]  /*194a0*/  @!P0 SYNCS.PHASECHK.TRANS64 P0, [R26+URZ+0xa098], R3 ;  /* 0x00a098031a0085a7 */ /* 0x000e6400080010ff */
[----:B-1----:R-:W-:Y:S05]  /*194b0*/  @!P0 BRA `(.L_x_210) ;  /* 0xfffffffc00f08947 */ /* 0x002fea000383ffff */
[----:B------:R-:W-:Y:S05]  /*194c0*/  BRA `(.L_x_401) ;  /* 0xffffff0400e07947 */ /* 0x000fea000383ffff */
.L_x_212:
[----:B-1----:R1:W2:Y:S02]  /*194d0*/  SYNCS.PHASECHK.TRANS64.TRYWAIT P0, [R26+URZ+0xa0c8], R3 ;  /* 0x00a0c8031a0075a7 */ /* 0x0022a400080011ff */
[----:B--2---:R-:W-:Y:S05]  /*194e0*/  @!P0 NANOSLEEP.SYNCS 0x989680 ;  /* 0x009896800000895d */ /* 0x004fea0003900000 */
[----:B------:R-:W2:Y:S02]  /*194f0*/  @!P0 SYNCS.PHASECHK.TRANS64 P0, [R26+URZ+0xa0c8], R3 ;  /* 0x00a0c8031a0085a7 */ /* 0x000ea400080010ff */
[----:B--2---:R-:W-:Y:S05]  /*19500*/  @!P0 BRA `(.L_x_212) ;  /* 0xfffffffc00f08947 */ /* 0x004fea000383ffff */
[----:B------:R-:W-:Y:S05]  /*19510*/  BRA `(.L_x_402) ;  /* 0xffffff0400ec7947 */ /* 0x000fea000383ffff */
.L_x_222:
[----:B------:R-:W-:-:S07]  /*19520*/  MOV R0, UR5 ;  /* 0x0000000500007c02 */ /* 0x000fce0008000f00 */
.L_x_403:
[----:B-1----:R1:W2:Y:S02]  /*19530*/  SYNCS.PHASECHK.TRANS64.TRYWAIT P0, [R0+URZ], R3 ;  /* 0x00000003000075a7 */ /* 0x0022a400080011ff */
[----:B--2---:R-:W-:Y:S05]  /*19540*/  @!P0 NANOSLEEP.SYNCS 0x989680 ;  /* 0x009896800000895d */ /* 0x004fea0003900000 */
[----:B------:R-:W2:Y:S02]  /*19550*/  @!P0 SYNCS.PHASECHK.TRANS64 P0, [R0+URZ], R3 ;  /* 0x00000003000085a7 */ /* 0x000ea400080010ff */
[----:B--2---:R-:W-:Y:S05]  /*19560*/  @!P0 BRA `(.L_x_403) ;  /* 0xfffffffc00f08947 */ /* 0x004fea000383ffff */
[----:B------:R-:W-:Y:S05]  /*19570*/  BRA `(.L_x_404) ;  /* 0xffffff1400907947 */ /* 0x000fea000383ffff */
.L_x_225:
[----:B------:R-:W-:-:S07]  /*19580*/  MOV R0, UR5 ;  /* 0x0000000500007c02 */ /* 0x000fce0008000f00 */
.L_x_405:
[----:B-1----:R1:W3:Y:S02]  /*19590*/  SYNCS.PHASECHK.TRANS64.TRYWAIT P1, [R0+URZ], R3 ;  /* 0x00000003000075a7 */ /* 0x0022e400080211ff */
[----:B---3--:R-:W-:Y:S05]  /*195a0*/  @!P1 NANOSLEEP.SYNCS 0x989680 ;  /* 0x009896800000995d */ /* 0x008fea0003900000 */
[----:B------:R-:W3:Y:S02]  /*195b0*/  @!P1 SYNCS.PHASECHK.TRANS64 P1, [R0+URZ], R3 ;  /* 0x00000003000095a7 */ /* 0x000ee400080210ff */
[----:B---3--:R-:W-:Y:S05]  /*195c0*/  @!P1 BRA `(.L_x_405) ;  /* 0xfffffffc00f09947 */ /* 0x008fea000383ffff */
[----:B------:R-:W-:Y:S05]  /*195d0*/  BRA `(.L_x_406) ;  /* 0xffffff1800347947 */ /* 0x000fea000383ffff */
.L_x_232:
[----:B-1----:R-:W-:-:S04]  /*195e0*/  MOV R4, UR44 ;  /* 0x0000002c00047c02 */ /* 0x002fc80008000f00 */
[----:B------:R1:W2:Y:S03]  /*195f0*/  SYNCS.PHASECHK.TRANS64.TRYWAIT P5, [R4+URZ+0xa0d0], R3 ;  /* 0x00a0d003040075a7 */ /* 0x0002a600080a11ff */
[----:B--2---:R-:W-:Y:S05]  /*19600*/  @!P5 NANOSLEEP.SYNCS 0x989680 ;  /* 0x009896800000d95d */ /* 0x004fea0003900000 */
[----:B------:R-:W2:Y:S02]  /*19610*/  @!P5 SYNCS.PHASECHK.TRANS64 P5, [R4+URZ+0xa0d0], R3 ;  /* 0x00a0d0030400d5a7 */ /* 0x000ea400080a10ff */
[----:B--2---:R-:W-:Y:S05]  /*19620*/  @!P5 BRA `(.L_x_232) ;  /* 0xfffffffc00ecd947 */ /* 0x004fea000383ffff */
[----:B------:R-:W-:Y:S05]  /*19630*/  BRA `(.L_x_407) ;  /* 0xffffff2400707947 */ /* 0x000fea000383ffff */
.L_x_237:
[----:B------:R-:W-:-:S07]  /*19640*/  MOV R5, UR6 ;  /* 0x0000000600057c02 */ /* 0x000fce0008000f00 */
.L_x_408:
[----:B--2---:R2:W4:Y:S02]  /*19650*/  SYNCS.PHASECHK.TRANS64.TRYWAIT P2, [R5+URZ], R0 ;  /* 0x00000000050075a7 */ /* 0x00452400080411ff */
[----:B----4-:R-:W-:Y:S05]  /*19660*/  @!P2 NANOSLEEP.SYNCS 0x989680 ;  /* 0x009896800000a95d */ /* 0x010fea0003900000 */
[----:B------:R-:W4:Y:S02]  /*19670*/  @!P2 SYNCS.PHASECHK.TRANS64 P2, [R5+URZ], R0 ;  /* 0x000000000500a5a7 */ /* 0x000f2400080410ff */
[----:B----4-:R-:W-:Y:S05]  /*19680*/  @!P2 BRA `(.L_x_408) ;  /* 0xfffffffc00f0a947 */ /* 0x010fea000383ffff */
[----:B------:R-:W-:Y:S05]  /*19690*/  BRA `(.L_x_409) ;  /* 0xffffff5400187947 */ /* 0x000fea000383ffff */
.L_x_242:
[----:B------:R-:W-:-:S07]  /*196a0*/  MOV R3, UR6 ;  /* 0x0000000600037c02 */ /* 0x000fce0008000f00 */
.L_x_410:
[----:B-1----:R1:W2:Y:S02]  /*196b0*/  SYNCS.PHASECHK.TRANS64.TRYWAIT P1, [R3+URZ], R0 ;  /* 0x00000000030075a7 */ /* 0x0022a400080211ff */
[----:B--2---:R-:W-:Y:S05]  /*196c0*/  @!P1 NANOSLEEP.SYNCS 0x989680 ;  /* 0x009896800000995d */ /* 0x004fea0003900000 */
[----:B------:R-:W2:Y:S02]  /*196d0*/  @!P1 SYNCS.PHASECHK.TRANS64 P1, [R3+URZ], R0 ;  /* 0x00000000030095a7 */ /* 0x000ea400080210ff */
[----:B--2---:R-:W-:Y:S05]  /*196e0*/  @!P1 BRA `(.L_x_410) ;  /* 0xfffffffc00f09947 */ /* 0x004fea000383ffff */
[----:B------:R-:W-:Y:S05]  /*196f0*/  BRA `(.L_x_411) ;  /* 0xffffff58007c7947 */ /* 0x000fea000383ffff */
.L_x_247:
[----:B------:R-:W-:-:S07]  /*19700*/  MOV R0, UR4 ;  /* 0x0000000400007c02 */ /* 0x000fce0008000f00 */
.L_x_412:
[----:B-1----:R1:W3:Y:S02]  /*19710*/  SYNCS.PHASECHK.TRANS64.TRYWAIT P1, [R0+URZ], R3 ;  /* 0x00000003000075a7 */ /* 0x0022e400080211ff */
[----:B---3--:R-:W-:Y:S05]  /*19720*/  @!P1 NANOSLEEP.SYNCS 0x989680 ;  /* 0x009896800000995d */ /* 0x008fea0003900000 */
[----:B------:R-:W3:Y:S02]  /*19730*/  @!P1 SYNCS.PHASECHK.TRANS64 P1, [R0+URZ], R3 ;  /* 0x00000003000095a7 */ /* 0x000ee400080210ff */
[----:B---3--:R-:W-:Y:S05]  /*19740*/  @!P1 BRA `(.L_x_412) ;  /* 0xfffffffc00f09947 */ /* 0x008fea000383ffff */
[----:B------:R-:W-:Y:S05]  /*19750*/  BRA `(.L_x_413) ;  /* 0xffffff5c006c7947 */ /* 0x000fea000383ffff */
.L_x_254:
[----:B-1----:R-:W-:-:S04]  /*19760*/  MOV R4, UR44 ;  /* 0x0000002c00047c02 */ /* 0x002fc80008000f00 */
[----:B------:R1:W4:Y:S03]  /*19770*/  SYNCS.PHASECHK.TRANS64.TRYWAIT P5, [R4+URZ+0xa0d0], R3 ;  /* 0x00a0d003040075a7 */ /* 0x00032600080a11ff */
[----:B----4-:R-:W-:Y:S05]  /*19780*/  @!P5 NANOSLEEP.SYNCS 0x989680 ;  /* 0x009896800000d95d */ /* 0x010fea0003900000 */
[----:B------:R-:W4:Y:S02]  /*19790*/  @!P5 SYNCS.PHASECHK.TRANS64 P5, [R4+URZ+0xa0d0], R3 ;  /* 0x00a0d0030400d5a7 */ /* 0x000f2400080a10ff */
[----:B----4-:R-:W-:Y:S05]  /*197a0*/  @!P5 BRA `(.L_x_254) ;  /* 0xfffffffc00ecd947 */ /* 0x010fea000383ffff */
[----:B------:R-:W-:Y:S05]  /*197b0*/  BRA `(.L_x_414) ;  /* 0xffffff9000c07947 */ /* 0x000fea000383ffff */
.L_x_259:
[----:B------:R-:W-:-:S07]  /*197c0*/  MOV R3, UR5 ;  /* 0x0000000500037c02 */ /* 0x000fce0008000f00 */
.L_x_415:
[----:B--2---:R2:W3:Y:S02]  /*197d0*/  SYNCS.PHASECHK.TRANS64.TRYWAIT P2, [R3+URZ], R0 ;  /* 0x00000000030075a7 */ /* 0x0044e400080411ff */
[----:B---3--:R-:W-:Y:S05]  /*197e0*/  @!P2 NANOSLEEP.SYNCS 0x989680 ;  /* 0x009896800000a95d */ /* 0x008fea0003900000 */
[----:B------:R-:W3:Y:S02]  /*197f0*/  @!P2 SYNCS.PHASECHK.TRANS64 P2, [R3+URZ], R0 ;  /* 0x000000000300a5a7 */ /* 0x000ee400080410ff */
[----:B---3--:R-:W-:Y:S05]  /*19800*/  @!P2 BRA `(.L_x_415) ;  /* 0xfffffffc00f0a947 */ /* 0x008fea000383ffff */
[----:B------:R-:W-:Y:S05]  /*19810*/  BRA `(.L_x_416) ;  /* 0xffffffc000687947 */ /* 0x000fea000383ffff */
.L_x_264:
[----:B------:R-:W-:-:S07]  /*19820*/  MOV R3, UR5 ;  /* 0x0000000500037c02 */ /* 0x000fce0008000f00 */
.L_x_417:
[----:B-1----:R1:W2:Y:S02]  /*19830*/  SYNCS.PHASECHK.TRANS64.TRYWAIT P1, [R3+URZ], R0 ;  /* 0x00000000030075a7 */ /* 0x0022a400080211ff */
[----:B--2---:R-:W-:Y:S05]  /*19840*/  @!P1 NANOSLEEP.SYNCS 0x989680 ;  /* 0x009896800000995d */ /* 0x004fea0003900000 */
[----:B------:R-:W2:Y:S02]  /*19850*/  @!P1 SYNCS.PHASECHK.TRANS64 P1, [R3+URZ], R0 ;  /* 0x00000000030095a7 */ /* 0x000ea400080210ff */
[----:B--2---:R-:W-:Y:S05]  /*19860*/  @!P1 BRA `(.L_x_417) ;  /* 0xfffffffc00f09947 */ /* 0x004fea000383ffff */
[----:B------:R-:W-:Y:S05]  /*19870*/  BRA `(.L_x_418) ;  /* 0xffffffc400c07947 */ /* 0x000fea000383ffff */
.L_x_269:
[----:B------:R-:W-:-:S07]  /*19880*/  MOV R0, UR7 ;  /* 0x0000000700007c02 */ /* 0x000fce0008000f00 */
.L_x_419:
[----:B-1----:R1:W3:Y:S02]  /*19890*/  SYNCS.PHASECHK.TRANS64.TRYWAIT P0, [R0+URZ], R3 ;  /* 0x00000003000075a7 */ /* 0x0022e400080011ff */
[----:B---3--:R-:W-:Y:S05]  /*198a0*/  @!P0 NANOSLEEP.SYNCS 0x989680 ;  /* 0x009896800000895d */ /* 0x008fea0003900000 */
[----:B------:R-:W3:Y:S02]  /*198b0*/  @!P0 SYNCS.PHASECHK.TRANS64 P0, [R0+URZ], R3 ;  /* 0x00000003000085a7 */ /* 0x000ee400080010ff */
[----:B---3--:R-:W-:Y:S05]  /*198c0*/  @!P0 BRA `(.L_x_419) ;  /* 0xfffffffc00f08947 */ /* 0x008fea000383ffff */
[----:B------:R-:W-:Y:S05]  /*198d0*/  BRA `(.L_x_420) ;  /* 0xffffffc800807947 */ /* 0x000fea000383ffff */
.L_x_273:
[----:B------:R-:W-:-:S07]  /*198e0*/  MOV R0, UR8 ;  /* 0x0000000800007c02 */ /* 0x000fce0008000f00 */
.L_x_421:
[----:B-1----:R1:W2:Y:S02]  /*198f0*/  SYNCS.PHASECHK.TRANS64.TRYWAIT P1, [R0+URZ+0xa010], R3 ;  /* 0x00a01003000075a7 */ /* 0x0022a400080211ff */
[----:B--2---:R-:W-:Y:S05]  /*19900*/  @!P1 NANOSLEEP.SYNCS 0x989680 ;  /* 0x009896800000995d */ /* 0x004fea0003900000 */
[----:B------:R-:W2:Y:S02]  /*19910*/  @!P1 SYNCS.PHASECHK.TRANS64 P1, [R0+URZ+0xa010], R3 ;  /* 0x00a01003000095a7 */ /* 0x000ea400080210ff */
[----:B--2---:R-:W-:Y:S05]  /*19920*/  @!P1 BRA `(.L_x_421) ;  /* 0xfffffffc00f09947 */ /* 0x004fea000383ffff */
[----:B------:R-:W-:Y:S05]  /*19930*/  BRA `(.L_x_422) ;  /* 0xffffffcc00947947 */ /* 0x000fea000383ffff */
.L_x_279:
[----:B-1----:R-:W-:-:S07]  /*19940*/  MOV R0, UR8 ;  /* 0x0000000800007c02 */ /* 0x002fce0008000f00 */
.L_x_423:
[----:B-1----:R1:W2:Y:S02]  /*19950*/  SYNCS.PHASECHK.TRANS64.TRYWAIT P1, [R0+URZ+0xa038], R3 ;  /* 0x00a03803000075a7 */ /* 0x0022a400080211ff */
[----:B--2---:R-:W-:Y:S05]  /*19960*/  @!P1 NANOSLEEP.SYNCS 0x989680 ;  /* 0x009896800000995d */ /* 0x004fea0003900000 */
[----:B------:R-:W2:Y:S02]  /*19970*/  @!P1 SYNCS.PHASECHK.TRANS64 P1, [R0+URZ+0xa038], R3 ;  /* 0x00a03803000095a7 */ /* 0x000ea400080210ff */
[----:B--2---:R-:W-:Y:S05]  /*19980*/  @!P1 BRA `(.L_x_423) ;  /* 0xfffffffc00f09947 */ /* 0x004fea000383ffff */
[----:B------:R-:W-:Y:S05]  /*19990*/  BRA `(.L_x_424) ;  /* 0xffffffcc00e87947 */ /* 0x000fea000383ffff */
.L_x_285:
[----:B-1----:R-:W-:-:S07]  /*199a0*/  MOV R0, UR8 ;  /* 0x0000000800007c02 */ /* 0x002fce0008000f00 */
.L_x_425:
[----:B-1----:R1:W2:Y:S02]  /*199b0*/  SYNCS.PHASECHK.TRANS64.TRYWAIT P2, [R0+URZ+0xa018], R3 ;  /* 0x00a01803000075a7 */ /* 0x0022a400080411ff */
[----:B--2---:R-:W-:Y:S05]  /*199c0*/  @!P2 NANOSLEEP.SYNCS 0x989680 ;  /* 0x009896800000a95d */ /* 0x004fea0003900000 */
[----:B------:R-:W2:Y:S02]  /*199d0*/  @!P2 SYNCS.PHASECHK.TRANS64 P2, [R0+URZ+0xa018], R3 ;  /* 0x00a018030000a5a7 */ /* 0x000ea400080410ff */
[----:B--2---:R-:W-:Y:S05]  /*199e0*/  @!P2 BRA `(.L_x_425) ;  /* 0xfffffffc00f0a947 */ /* 0x004fea000383ffff */
[----:B------:R-:W-:Y:S05]  /*199f0*/  BRA `(.L_x_426) ;  /* 0xffffffd000407947 */ /* 0x000fea000383ffff */
.L_x_291:
[----:B-1----:R-:W-:-:S07]  /*19a00*/  MOV R0, UR8 ;  /* 0x0000000800007c02 */ /* 0x002fce0008000f00 */
.L_x_427:
[----:B-1----:R1:W2:Y:S02]  /*19a10*/  SYNCS.PHASECHK.TRANS64.TRYWAIT P2, [R0+URZ+0xa040], R3 ;  /* 0x00a04003000075a7 */ /* 0x0022a400080411ff */
[----:B--2---:R-:W-:Y:S05]  /*19a20*/  @!P2 NANOSLEEP.SYNCS 0x989680 ;  /* 0x009896800000a95d */ /* 0x004fea0003900000 */
[----:B------:R-:W2:Y:S02]  /*19a30*/  @!P2 SYNCS.PHASECHK.TRANS64 P2, [R0+URZ+0xa040], R3 ;  /* 0x00a040030000a5a7 */ /* 0x000ea400080410ff */
[----:B--2---:R-:W-:Y:S05]  /*19a40*/  @!P2 BRA `(.L_x_427) ;  /* 0xfffffffc00f0a947 */ /* 0x004fea000383ffff */
[----:B------:R-:W-:Y:S05]  /*19a50*/  BRA `(.L_x_428) ;  /* 0xffffffd000947947 */ /* 0x000fea000383ffff */
.L_x_297:
[----:B------:R-:W-:-:S07]  /*19a60*/  MOV R0, UR33 ;  /* 0x0000002100007c02 */ /* 0x000fce0008000f00 */
.L_x_429:
[----:B-1----:R1:W2:Y:S02]  /*19a70*/  SYNCS.PHASECHK.TRANS64.TRYWAIT P2, [R0+URZ+0xa038], R3 ;  /* 0x00a03803000075a7 */ /* 0x0022a400080411ff */
[----:B--2---:R-:W-:Y:S05]  /*19a80*/  @!P2 NANOSLEEP.SYNCS 0x989680 ;  /* 0x009896800000a95d */ /* 0x004fea0003900000 */
[----:B------:R-:W2:Y:S02]  /*19a90*/  @!P2 SYNCS.PHASECHK.TRANS64 P2, [R0+URZ+0xa038], R3 ;  /* 0x00a038030000a5a7 */ /* 0x000ea400080410ff */
[----:B--2---:R-:W-:Y:S05]  /*19aa0*/  @!P2 BRA `(.L_x_429) ;  /* 0xfffffffc00f0a947 */ /* 0x004fea000383ffff */
[----:B------:R-:W-:Y:S05]  /*19ab0*/  BRA `(.L_x_430) ;  /* 0xffffffd400347947 */ /* 0x000fea000383ffff */
.L_x_302:
[----:B------:R-:W-:-:S07]  /*19ac0*/  MOV R0, UR17 ;  /* 0x0000001100007c02 */ /* 0x000fce0008000f00 */
.L_x_431:
[----:B-1----:R1:W2:Y:S02]  /*19ad0*/  SYNCS.PHASECHK.TRANS64.TRYWAIT P2, [R0+URZ+0xa038], R5 ;  /* 0x00a03805000075a7 */ /* 0x0022a400080411ff */
[----:B--2---:R-:W-:Y:S05]  /*19ae0*/  @!P2 NANOSLEEP.SYNCS 0x989680 ;  /* 0x009896800000a95d */ /* 0x004fea0003900000 */
[----:B------:R-:W2:Y:S02]  /*19af0*/  @!P2 SYNCS.PHASECHK.TRANS64 P2, [R0+URZ+0xa038], R5 ;  /* 0x00a038050000a5a7 */ /* 0x000ea400080410ff */
[----:B--2---:R-:W-:Y:S05]  /*19b00*/  @!P2 BRA `(.L_x_431) ;  /* 0xfffffffc00f0a947 */ /* 0x004fea000383ffff */
[----:B------:R-:W-:Y:S05]  /*19b10*/  BRA `(.L_x_432) ;  /* 0xffffffd400907947 */ /* 0x000fea000383ffff */
.L_x_307:
[----:B------:R-:W-:-:S07]  /*19b20*/  MOV R0, UR25 ;  /* 0x0000001900007c02 */ /* 0x000fce0008000f00 */
.L_x_433:
[----:B-1----:R1:W2:Y:S02]  /*19b30*/  SYNCS.PHASECHK.TRANS64.TRYWAIT P2, [R0+URZ+0xa038], R5 ;  /* 0x00a03805000075a7 */ /* 0x0022a400080411ff */
[----:B--2---:R-:W-:Y:S05]  /*19b40*/  @!P2 NANOSLEEP.SYNCS 0x989680 ;  /* 0x009896800000a95d */ /* 0x004fea0003900000 */
[----:B------:R-:W2:Y:S02]  /*19b50*/  @!P2 SYNCS.PHASECHK.TRANS64 P2, [R0+URZ+0xa038], R5 ;  /* 0x00a038050000a5a7 */ /* 0x000ea400080410ff */
[----:B--2---:R-:W-:Y:S05]  /*19b60*/  @!P2 BRA `(.L_x_433) ;  /* 0xfffffffc00f0a947 */ /* 0x004fea000383ffff */
[----:B------:R-:W-:Y:S05]  /*19b70*/  BRA `(.L_x_434) ;  /* 0xffffffd400f47947 */ /* 0x000fea000383ffff */
.L_x_312:
[----:B------:R-:W-:-:S07]  /*19b80*/  MOV R0, UR17 ;  /* 0x0000001100007c02 */ /* 0x000fce0008000f00 */
.L_x_435:
[----:B-1----:R1:W2:Y:S02]  /*19b90*/  SYNCS.PHASECHK.TRANS64.TRYWAIT P2, [R0+URZ+0xa038], R5 ;  /* 0x00a03805000075a7 */ /* 0x0022a400080411ff */
[----:B--2---:R-:W-:Y:S05]  /*19ba0*/  @!P2 NANOSLEEP.SYNCS 0x989680 ;  /* 0x009896800000a95d */ /* 0x004fea0003900000 */
[----:B------:R-:W2:Y:S02]  /*19bb0*/  @!P2 SYNCS.PHASECHK.TRANS64 P2, [R0+URZ+0xa038], R5 ;  /* 0x00a038050000a5a7 */ /* 0x000ea400080410ff */
[----:B--2---:R-:W-:Y:S05]  /*19bc0*/  @!P2 BRA `(.L_x_435) ;  /* 0xfffffffc00f0a947 */ /* 0x004fea000383ffff */
[----:B------:R-:W-:Y:S05]  /*19bd0*/  BRA `(.L_x_436) ;  /* 0xffffffd800547947 */ /* 0x000fea000383ffff */
.L_x_317:
[----:B------:R-:W-:-:S07]  /*19be0*/  MOV R0, UR17 ;  /* 0x0000001100007c02 */ /* 0x000fce0008000f00 */
.L_x_437:
[----:B-1----:R1:W2:Y:S02]  /*19bf0*/  SYNCS.PHASECHK.TRANS64.TRYWAIT P2, [R0+URZ+0xa038], R5 ;  /* 0x00a03805000075a7 */ /* 0x0022a400080411ff */
[----:B--2---:R-:W-:Y:S05]  /*19c00*/  @!P2 NANOSLEEP.SYNCS 0x989680 ;  /* 0x009896800000a95d */ /* 0x004fea0003900000 */
[----:B------:R-:W2:Y:S02]  /*19c10*/  @!P2 SYNCS.PHASECHK.TRANS64 P2, [R0+URZ+0xa038], R5 ;  /* 0x00a038050000a5a7 */ /* 0x000ea400080410ff */
[----:B--2---:R-:W-:Y:S05]  /*19c20*/  @!P2 BRA `(.L_x_437) ;  /* 0xfffffffc00f0a947 */ /* 0x004fea000383ffff */
[----:B------:R-:W-:Y:S05]  /*19c30*/  BRA `(.L_x_438) ;  /* 0xffffffd800b87947 */ /* 0x000fea000383ffff */
.L_x_322:
[----:B------:R-:W-:-:S07]  /*19c40*/  MOV R0, UR17 ;  /* 0x0000001100007c02 */ /* 0x000fce0008000f00 */
.L_x_439:
[----:B-1----:R1:W2:Y:S02]  /*19c50*/  SYNCS.PHASECHK.TRANS64.TRYWAIT P2, [R0+URZ+0xa038], R5 ;  /* 0x00a03805000075a7 */ /* 0x0022a400080411ff */
[----:B--2---:R-:W-:Y:S05]  /*19c60*/  @!P2 NANOSLEEP.SYNCS 0x989680 ;  /* 0x009896800000a95d */ /* 0x004fea0003900000 */
[----:B------:R-:W2:Y:S02]  /*19c70*/  @!P2 SYNCS.PHASECHK.TRANS64 P2, [R0+URZ+0xa038], R5 ;  /* 0x00a038050000a5a7 */ /* 0x000ea400080410ff */
[----:B--2---:R-:W-:Y:S05]  /*19c80*/  @!P2 BRA `(.L_x_439) ;  /* 0xfffffffc00f0a947 */ /* 0x004fea000383ffff */
[----:B------:R-:W-:Y:S05]  /*19c90*/  BRA `(.L_x_440) ;  /* 0xffffffdc001c7947 */ /* 0x000fea000383ffff */
.L_x_327:
[----:B------:R-:W-:-:S07]  /*19ca0*/  MOV R0, UR17 ;  /* 0x0000001100007c02 */ /* 0x000fce0008000f00 */
.L_x_441:
[----:B-1----:R1:W2:Y:S02]  /*19cb0*/  SYNCS.PHASECHK.TRANS64.TRYWAIT P2, [R0+URZ+0xa038], R5 ;  /* 0x00a03805000075a7 */ /* 0x0022a400080411ff */
[----:B--2---:R-:W-:Y:S05]  /*19cc0*/  @!P2 NANOSLEEP.SYNCS 0x989680 ;  /* 0x009896800000a95d */ /* 0x004fea0003900000 */
[----:B------:R-:W2:Y:S02]  /*19cd0*/  @!P2 SYNCS.PHASECHK.TRANS64 P2, [R0+URZ+0xa038], R5 ;  /* 0x00a038050000a5a7 */ /* 0x000ea400080410ff */
[----:B--2---:R-:W-:Y:S05]  /*19ce0*/  @!P2 BRA `(.L_x_441) ;  /* 0xfffffffc00f0a947 */ /* 0x004fea000383ffff */
[----:B------:R-:W-:Y:S05]  /*19cf0*/  BRA `(.L_x_442) ;  /* 0xffffffdc00807947 */ /* 0x000fea000383ffff */
.L_x_332:
[----:B------:R-:W-:-:S07]  /*19d00*/  MOV R0, UR17 ;  /* 0x0000001100007c02 */ /* 0x000fce0008000f00 */
.L_x_443:
[----:B-1----:R1:W2:Y:S02]  /*19d10*/  SYNCS.PHASECHK.TRANS64.TRYWAIT P2, [R0+URZ+0xa038], R5 ;  /* 0x00a03805000075a7 */ /* 0x0022a400080411ff */
[----:B--2---:R-:W-:Y:S05]  /*19d20*/  @!P2 NANOSLEEP.SYNCS 0x989680 ;  /* 0x009896800000a95d */ /* 0x004fea0003900000 */
[----:B------:R-:W2:Y:S02]  /*19d30*/  @!P2 SYNCS.PHASECHK.TRANS64 P2, [R0+URZ+0xa038], R5 ;  /* 0x00a038050000a5a7 */ /* 0x000ea400080410ff */
[----:B--2---:R-:W-:Y:S05]  /*19d40*/  @!P2 BRA `(.L_x_443) ;  /* 0xfffffffc00f0a947 */ /* 0x004fea000383ffff */
[----:B------:R-:W-:Y:S05]  /*19d50*/  BRA `(.L_x_444) ;  /* 0xffffffdc00e47947 */ /* 0x000fea000383ffff */
.L_x_338:
[----:B------:R-:W-:-:S07]  /*19d60*/  MOV R0, UR25 ;  /* 0x0000001900007c02 */ /* 0x000fce0008000f00 */
.L_x_445:
[----:B-1----:R1:W2:Y:S02]  /*19d70*/  SYNCS.PHASECHK.TRANS64.TRYWAIT P2, [R0+URZ+0xa038], R3 ;  /* 0x00a03803000075a7 */ /* 0x0022a400080411ff */
[----:B--2---:R-:W-:Y:S05]  /*19d80*/  @!P2 NANOSLEEP.SYNCS 0x989680 ;  /* 0x009896800000a95d */ /* 0x004fea0003900000 */
[----:B------:R-:W2:Y:S02]  /*19d90*/  @!P2 SYNCS.PHASECHK.TRANS64 P2, [R0+URZ+0xa038], R3 ;  /* 0x00a038030000a5a7 */ /* 0x000ea400080410ff */
[----:B--2---:R-:W-:Y:S05]  /*19da0*/  @!P2 BRA `(.L_x_445) ;  /* 0xfffffffc00f0a947 */ /* 0x004fea000383ffff */
[----:B------:R-:W-:Y:S05]  /*19db0*/  BRA `(.L_x_446) ;  /* 0xffffffe000707947 */ /* 0x000fea000383ffff */
.L_x_343:
[----:B------:R-:W-:-:S07]  /*19dc0*/  MOV R0, UR17 ;  /* 0x0000001100007c02 */ /* 0x000fce0008000f00 */
.L_x_447:
[----:B-1----:R1:W2:Y:S02]  /*19dd0*/  SYNCS.PHASECHK.TRANS64.TRYWAIT P2, [R0+URZ+0xa038], R5 ;  /* 0x00a03805000075a7 */ /* 0x0022a400080411ff */
[----:B--2---:R-:W-:Y:S05]  /*19de0*/  @!P2 NANOSLEEP.SYNCS 0x989680 ;  /* 0x009896800000a95d */ /* 0x004fea0003900000 */
[----:B------:R-:W2:Y:S02]  /*19df0*/  @!P2 SYNCS.PHASECHK.TRANS64 P2, [R0+URZ+0xa038], R5 ;  /* 0x00a038050000a5a7 */ /* 0x000ea400080410ff */
[----:B--2---:R-:W-:Y:S05]  /*19e00*/  @!P2 BRA `(.L_x_447) ;  /* 0xfffffffc00f0a947 */ /* 0x004fea000383ffff */
[----:B------:R-:W-:Y:S05]  /*19e10*/  BRA `(.L_x_448) ;  /* 0xffffffe000d07947 */ /* 0x000fea000383ffff */
.L_x_349:
[----:B------:R-:W-:-:S07]  /*19e20*/  MOV R0, UR16 ;  /* 0x0000001000007c02 */ /* 0x000fce0008000f00 */
.L_x_449:
[----:B-1----:R1:W2:Y:S02]  /*19e30*/  SYNCS.PHASECHK.TRANS64.TRYWAIT P0, [R0+URZ+0xa0b0], R3 ;  /* 0x00a0b003000075a7 */ /* 0x0022a400080011ff */
[----:B--2---:R-:W-:Y:S05]  /*19e40*/  @!P0 NANOSLEEP.SYNCS 0x989680 ;  /* 0x009896800000895d */ /* 0x004fea0003900000 */
[----:B------:R-:W2:Y:S02]  /*19e50*/  @!P0 SYNCS.PHASECHK.TRANS64 P0, [R0+URZ+0xa0b0], R3 ;  /* 0x00a0b003000085a7 */ /* 0x000ea400080010ff */
[----:B--2---:R-:W-:Y:S05]  /*19e60*/  @!P0 BRA `(.L_x_449) ;  /* 0xfffffffc00f08947 */ /* 0x004fea000383ffff */
[----:B------:R-:W-:Y:S05]  /*19e70*/  BRA `(.L_x_450) ;  /* 0xffffffe400d07947 */ /* 0x000fea000383ffff */
.L_x_351:
[----:B-1----:R-:W-:-:S07]  /*19e80*/  MOV R0, UR16 ;  /* 0x0000001000007c02 */ /* 0x002fce0008000f00 */
.L_x_451:
[----:B-1----:R1:W2:Y:S02]  /*19e90*/  SYNCS.PHASECHK.TRANS64.TRYWAIT P0, [R0+URZ+0xa0b8], R3 ;  /* 0x00a0b803000075a7 */ /* 0x0022a400080011ff */
[----:B--2---:R-:W-:Y:S05]  /*19ea0*/  @!P0 NANOSLEEP.SYNCS 0x989680 ;  /* 0x009896800000895d */ /* 0x004fea0003900000 */
[----:B------:R-:W2:Y:S02]  /*19eb0*/  @!P0 SYNCS.PHASECHK.TRANS64 P0, [R0+URZ+0xa0b8], R3 ;  /* 0x00a0b803000085a7 */ /* 0x000ea400080010ff */
[----:B--2---:R-:W-:Y:S05]  /*19ec0*/  @!P0 BRA `(.L_x_451) ;  /* 0xfffffffc00f08947 */ /* 0x004fea000383ffff */
[----:B------:R-:W-:Y:S05]  /*19ed0*/  BRA `(.L_x_452) ;  /* 0xffffffe400e07947 */ /* 0x000fea000383ffff */
        .weak           $__internal_0_$__cuda_sm10x_tcgen05_guardrail_trap_col_being_dealloced_not_returned_by_alloc
        .type           $__internal_0_$__cuda_sm10x_tcgen05_guardrail_trap_col_being_dealloced_not_returned_by_alloc,@function
        .size           $__internal_0_$__cuda_sm10x_tcgen05_guardrail_trap_col_being_dealloced_not_returned_by_alloc,($__internal_1_$__cuda_sm10x_tcgen05_guardrail_trap_phase_invalid_during_alloc - $__internal_0_$__cuda_sm10x_tcgen05_guardrail_trap_col_being_dealloced_not_returned_by_alloc)
$__internal_0_$__cuda_sm10x_tcgen05_guardrail_trap_col_being_dealloced_not_returned_by_alloc:
[----:B------:R-:W-:Y:S05]  /*19ee0*/  BPT.TRAP 0x1 ;  /* 0x000000040000795c */ /* 0x000fea0000300000 */
[----:B------:R-:W-:-:S04]  /*19ef0*/  HFMA2 R3, -RZ, RZ, 0, 0 ;  /* 0x00000000ff037431 */ /* 0x000fc800000001ff */
[----:B------:R-:W-:Y:S05]  /*19f00*/  RET.REL.NODEC R2 `(_ZN7cutlass13device_kernelINS_4fmha6kernel36Sm100FmhaFwdKernelTmaWarpspecializedIN4cute5tupleIJiiiNS5_IJNS5_IJiiEEEiEEEEEENS1_10collective38Sm100FmhaFwdMainloopTmaWarpspecializedINS_10bfloat16_tEffNS5_IJNS4_1CILi256EEENSC_ILi128EEENSC_ILi32EEEEEENS5_IJiNSC_ILi1EEES7_EEENS5_IJiSH_NS5_IJNS5_IJNSC_ILi0EEEiEEEiEEEEEESM_NS9_10CausalMaskILb1EEENS5_IJNSC_ILi2EEESH_SH_EEENSC_ILb0EEEEENS9_38Sm100FmhaFwdEpilogueTmaWarpspecializedINS_6half_tEfNS5_IJSE_SF_SE_EEESI_NS5_IJSH_S7_EEESR_EENS2_23IndividualTileSchedulerENS2_41Sm100FmhaCtxKernelWarpspecializedScheduleEEEEEvNT_6ParamsE) ;  /* 0xfffffe60023c7950 */ /* 0x000fea0003c3ffff */
        .weak           $__internal_1_$__cuda_sm10x_tcgen05_guardrail_trap_phase_invalid_during_alloc
        .type           $__internal_1_$__cuda_sm10x_tcgen05_guardrail_trap_phase_invalid_during_alloc,@function
        .size           $__internal_1_$__cuda_sm10x_tcgen05_guardrail_trap_phase_invalid_during_alloc,($__internal_2_$__cuda_sm10x_tcgen05_guardrail_trap_unallocated_columns_being_dealloced - $__internal_1_$__cuda_sm10x_tcgen05_guardrail_trap_phase_invalid_during_alloc)
$__internal_1_$__cuda_sm10x_tcgen05_guardrail_trap_phase_invalid_during_alloc:
[----:B------:R-:W-:Y:S05]  /*19f10*/  BPT.TRAP 0x1 ;  /* 0x000000040000795c */ /* 0x000fea0000300000 */
[----:B------:R-:W-:-:S04]  /*19f20*/  MOV R3, 0x0 ;  /* 0x0000000000037802 */ /* 0x000fc80000000f00 */
[----:B------:R-:W-:Y:S05]  /*19f30*/  RET.REL.NODEC R2 `(_ZN7cutlass13device_kernelINS_4fmha6kernel36Sm100FmhaFwdKernelTmaWarpspecializedIN4cute5tupleIJiiiNS5_IJNS5_IJiiEEEiEEEEEENS1_10collective38Sm100FmhaFwdMainloopTmaWarpspecializedINS_10bfloat16_tEffNS5_IJNS4_1CILi256EEENSC_ILi128EEENSC_ILi32EEEEEENS5_IJiNSC_ILi1EEES7_EEENS5_IJiSH_NS5_IJNS5_IJNSC_ILi0EEEiEEEiEEEEEESM_NS9_10CausalMaskILb1EEENS5_IJNSC_ILi2EEESH_SH_EEENSC_ILb0EEEEENS9_38Sm100FmhaFwdEpilogueTmaWarpspecializedINS_6half_tEfNS5_IJSE_SF_SE_EEESI_NS5_IJSH_S7_EEESR_EENS2_23IndividualTileSchedulerENS2_41Sm100FmhaCtxKernelWarpspecializedScheduleEEEEEvNT_6ParamsE) ;  /* 0xfffffe6002307950 */ /* 0x000fea0003c3ffff */
        .weak           $__internal_2_$__cuda_sm10x_tcgen05_guardrail_trap_unallocated_columns_being_dealloced
        .type           $__internal_2_$__cuda_sm10x_tcgen05_guardrail_trap_unallocated_columns_being_dealloced,@function
        .size           $__internal_2_$__cuda_sm10x_tcgen05_guardrail_trap_unallocated_columns_being_dealloced,($__internal_3_$__cuda_sm3x_div_rn_noftz_f32_slowpath - $__internal_2_$__cuda_sm10x_tcgen05_guardrail_trap_unallocated_columns_being_dealloced)
$__internal_2_$__cuda_sm10x_tcgen05_guardrail_trap_unallocated_columns_being_dealloced:
[----:B------:R-:W-:Y:S05]  /*19f40*/  BPT.TRAP 0x1 ;  /* 0x000000040000795c */ /* 0x000fea0000300000 */
[----:B------:R-:W-:-:S04]  /*19f50*/  HFMA2 R3, -RZ, RZ, 0, 0 ;  /* 0x00000000ff037431 */ /* 0x000fc800000001ff */
[----:B------:R-:W-:Y:S05]  /*19f60*/  RET.REL.NODEC R2 `(_ZN7cutlass13device_kernelINS_4fmha6kernel36Sm100FmhaFwdKernelTmaWarpspecializedIN4cute5tupleIJiiiNS5_IJNS5_IJiiEEEiEEEEEENS1_10collective38Sm100FmhaFwdMainloopTmaWarpspecializedINS_10bfloat16_tEffNS5_IJNS4_1CILi256EEENSC_ILi128EEENSC_ILi32EEEEEENS5_IJiNSC_ILi1EEES7_EEENS5_IJiSH_NS5_IJNS5_IJNSC_ILi0EEEiEEEiEEEEEESM_NS9_10CausalMaskILb1EEENS5_IJNSC_ILi2EEESH_SH_EEENSC_ILb0EEEEENS9_38Sm100FmhaFwdEpilogueTmaWarpspecializedINS_6half_tEfNS5_IJSE_SF_SE_EEESI_NS5_IJSH_S7_EEESR_EENS2_23IndividualTileSchedulerENS2_41Sm100FmhaCtxKernelWarpspecializedScheduleEEEEEvNT_6ParamsE) ;  /* 0xfffffe6002247950 */ /* 0x000fea0003c3ffff */
        .weak           $__internal_3_$__cuda_sm3x_div_rn_noftz_f32_slowpath
        .type           $__internal_3_$__cuda_sm3x_div_rn_noftz_f32_slowpath,@function
        .size           $__internal_3_$__cuda_sm3x_div_rn_noftz_f32_slowpath,(.L_x_469 - $__internal_3_$__cuda_sm3x_div_rn_noftz_f32_slowpath)
$__internal_3_$__cuda_sm3x_div_rn_noftz_f32_slowpath:
[----:B------:R-:W-:Y:S01]  /*19f70*/  SHF.R.U32.HI R3, RZ, 0x17, R22 ;  /* 0x00000017ff037819 */ /* 0x000fe20000011616 */
[----:B------:R-:W-:Y:S01]  /*19f80*/  BSSY.RECONVERGENT B1, `(.L_x_453) ;  /* 0x0000065000017945 */ /* 0x000fe20003800200 */
[--C-:B------:R-:W-:Y:S01]  /*19f90*/  SHF.R.U32.HI R8, RZ, 0x17, R36.reuse ;  /* 0x00000017ff087819 */ /* 0x100fe20000011624 */
[----:B------:R-:W-:Y:S01]  /*19fa0*/  IMAD.MOV.U32 R7, RZ, RZ, R36 ;  /* 0x000000ffff077224 */ /* 0x000fe200078e0024 */
[----:B------:R-:W-:Y:S01]  /*19fb0*/  LOP3.LUT R3, R3, 0xff, RZ, 0xc0, !PT ;  /* 0x000000ff03037812 */ /* 0x000fe200078ec0ff */
[----:B------:R-:W-:Y:S01]  /*19fc0*/  IMAD.MOV.U32 R6, RZ, RZ, R22 ;  /* 0x000000ffff067224 */ /* 0x000fe200078e0016 */
[----:B------:R-:W-:-:S03]  /*19fd0*/  LOP3.LUT R8, R8, 0xff, RZ, 0xc0, !PT ;  /* 0x000000ff08087812 */ /* 0x000fc600078ec0ff */
[----:B------:R-:W-:Y:S02]  /*19fe0*/  VIADD R0, R3, 0xffffffff ;  /* 0xffffffff03007836 */ /* 0x000fe40000000000 */
[----:B------:R-:W-:-:S03]  /*19ff0*/  VIADD R5, R8, 0xffffffff ;  /* 0xffffffff08057836 */ /* 0x000fc60000000000 */
[----:B------:R-:W-:-:S04]  /*1a000*/  ISETP.GT.U32.AND P0, PT, R0, 0xfd, PT ;  /* 0x000000fd0000780c */ /* 0x000fc80003f04070 */
[----:B------:R-:W-:-:S13]  /*1a010*/  ISETP.GT.U32.OR P0, PT, R5, 0xfd, P0 ;  /* 0x000000fd0500780c */ /* 0x000fda0000704470 */
[----:B------:R-:W-:Y:S01]  /*1a020*/  @!P0 IMAD.MOV.U32 R10, RZ, RZ, RZ ;  /* 0x000000ffff0a8224 */ /* 0x000fe200078e00ff */
[----:B------:R-:W-:Y:S06]  /*1a030*/  @!P0 BRA `(.L_x_454) ;  /* 0x00000000005c8947 */ /* 0x000fec0003800000 */
[----:B------:R-:W-:Y:S02]  /*1a040*/  FSETP.GTU.FTZ.AND P1, PT, |R36|, +INF , PT ;  /* 0x7f8000002400780b */ /* 0x000fe40003f3c200 */
[----:B------:R-:W-:-:S04]  /*1a050*/  FSETP.GTU.FTZ.AND P0, PT, |R22|, +INF , PT ;  /* 0x7f8000001600780b */ /* 0x000fc80003f1c200 */
[----:B------:R-:W-:-:S13]  /*1a060*/  PLOP3.LUT P0, PT, P1, P0, PT, 0xf8, 0x8f ;  /* 0x00000000008f781c */ /* 0x000fda0000f01f70 */
[----:B------:R-:W-:Y:S05]  /*1a070*/  @P0 BRA `(.L_x_455) ;  /* 0x0000000400500947 */ /* 0x000fea0003800000 */
[----:B------:R-:W-:-:S13]  /*1a080*/  LOP3.LUT P0, RZ, R6, 0x7fffffff, R7, 0xc8, !PT ;  /* 0x7fffffff06ff7812 */ /* 0x000fda000780c807 */
[----:B------:R-:W-:Y:S05]  /*1a090*/  @!P0 BRA `(.L_x_456) ;  /* 0x0000000400408947 */ /* 0x000fea0003800000 */
[----:B------:R-:W-:Y:S02]  /*1a0a0*/  FSETP.NEU.FTZ.AND P0, PT, |R36|, +INF , PT ;  /* 0x7f8000002400780b */ /* 0x000fe40003f1d200 */
[----:B------:R-:W-:Y:S02]  /*1a0b0*/  FSETP.NEU.FTZ.AND P1, PT, |R22|, +INF , PT ;  /* 0x7f8000001600780b */ /* 0x000fe40003f3d200 */
[----:B------:R-:W-:-:S11]  /*1a0c0*/  FSETP.NEU.FTZ.AND P2, PT, |R36|, +INF , PT ;  /* 0x7f8000002400780b */ /* 0x000fd60003f5d200 */
[----:B------:R-:W-:Y:S05]  /*1a0d0*/  @!P1 BRA !P0, `(.L_x_456) ;  /* 0x0000000400309947 */ /* 0x000fea0004000000 */
[----:B------:R-:W-:-:S04]  /*1a0e0*/  LOP3.LUT P0, RZ, R7, 0x7fffffff, RZ, 0xc0, !PT ;  /* 0x7fffffff07ff7812 */ /* 0x000fc8000780c0ff */
[----:B------:R-:W-:-:S13]  /*1a0f0*/  PLOP3.LUT P0, PT, P1, P0, PT, 0x2f, 0xf2 ;  /* 0x0000000000f2781c */ /* 0x000fda0000f00577 */
[----:B------:R-:W-:Y:S05]  /*1a100*/  @P0 BRA `(.L_x_457) ;  /* 0x00000004001c0947 */ /* 0x000fea0003800000 */
[----:B------:R-:W-:-:S04]  /*1a110*/  LOP3.LUT P0, RZ, R6, 0x7fffffff, RZ, 0xc0, !PT ;  /* 0x7fffffff06ff7812 */ /* 0x000fc8000780c0ff */
[----:B------:R-:W-:-:S13]  /*1a120*/  PLOP3.LUT P0, PT, P2, P0, PT, 0x2f, 0xf2 ;  /* 0x0000000000f2781c */ /* 0x000fda0001700577 */
[----:B------:R-:W-:Y:S05]  /*1a130*/  @P0 BRA `(.L_x_458) ;  /* 0x0000000400040947 */ /* 0x000fea0003800000 */
[----:B------:R-:W-:Y:S02]  /*1a140*/  ISETP.GE.AND P1, PT, R5, RZ, PT ;  /* 0x000000ff0500720c */ /* 0x000fe40003f26270 */
[----:B------:R-:W-:-:S11]  /*1a150*/  ISETP.GE.AND P0, PT, R0, RZ, PT ;  /* 0x000000ff0000720c */ /* 0x000fd60003f06270 */
[----:B------:R-:W-:Y:S01]  /*1a160*/  @P1 MOV R10, RZ ;  /* 0x000000ff000a1202 */ /* 0x000fe20000000f00 */
[----:B------:R-:W-:Y:S01]  /*1a170*/  @!P1 FFMA R7, R36, 1.84467440737095516160e+19, RZ ;  /* 0x5f80000024079823 */ /* 0x000fe200000000ff */
[----:B------:R-:W-:Y:S01]  /*1a180*/  @!P1 MOV R10, 0xffffffc0 ;  /* 0xffffffc0000a9802 */ /* 0x000fe20000000f00 */
[----:B------:R-:W-:-:S03]  /*1a190*/  @!P0 FFMA R6, R22, 1.84467440737095516160e+19, RZ ;  /* 0x5f80000016068823 */ /* 0x000fc600000000ff */
[----:B------:R-:W-:-:S07]  /*1a1a0*/  @!P0 IADD3 R10, PT, PT, R10, 0x40, RZ ;  /* 0x000000400a0a8810 */ /* 0x000fce0007ffe0ff */
.L_x_454:
[----:B------:R-:W-:Y:S01]  /*1a1b0*/  LEA R11, R3, 0xc0800000, 0x17 ;  /* 0xc0800000030b7811 */ /* 0x000fe200078eb8ff */
[----:B------:R-:W-:Y:S01]  /*1a1c0*/  BSSY.RECONVERGENT B0, `(.L_x_459) ;  /* 0x0000036000007945 */ /* 0x000fe20003800200 */
[----:B------:R-:W-:Y:S02]  /*1a1d0*/  IADD3 R8, PT, PT, R8, -0x7f, RZ ;  /* 0xffffff8108087810 */ /* 0x000fe40007ffe0ff */
[----:B------:R-:W-:-:S03]  /*1a1e0*/  IADD3 R11, PT, PT, -R11, R6, RZ ;  /* 0x000000060b0b7210 */ /* 0x000fc60007ffe1ff */
[----:B------:R-:W-:Y:S01]  /*1a1f0*/  IMAD R9, R8, -0x800000, R7 ;  /* 0xff80000008097824 */ /* 0x000fe200078e0207 */
[----:B------:R-:W1:Y:S01]  /*1a200*/  MUFU.RCP R5, R11 ;  /* 0x0000000b00057308 */ /* 0x000e620000001000 */
[----:B------:R-:W-:-:S04]  /*1a210*/  FADD.FTZ R6, -R11, -RZ ;  /* 0x800000ff0b067221 */ /* 0x000fc80000010100 */
[----:B-1----:R-:W-:-:S04]  /*1a220*/  FFMA R0, R5, R6, 1 ;  /* 0x3f80000005007423 */ /* 0x002fc80000000006 */
[----:B------:R-:W-:-:S04]  /*1a230*/  FFMA R0, R5, R0, R5 ;  /* 0x0000000005007223 */ /* 0x000fc80000000005 */
[----:B------:R-:W-:-:S04]  /*1a240*/  FFMA R7, R9, R0, RZ ;  /* 0x0000000009077223 */ /* 0x000fc800000000ff */
[----:B------:R-:W-:-:S04]  /*1a250*/  FFMA R5, R6, R7, R9 ;  /* 0x0000000706057223 */ /* 0x000fc80000000009 */
[----:B------:R-:W-:-:S04]  /*1a260*/  FFMA R5, R0, R5, R7 ;  /* 0x0000000500057223 */ /* 0x000fc80000000007 */
[----:B------:R-:W-:Y:S01]  /*1a270*/  FFMA R6, R6, R5, R9 ;  /* 0x0000000506067223 */ /* 0x000fe20000000009 */
[----:B------:R-:W-:-:S03]  /*1a280*/  IADD3 R9, PT, PT, R8, 0x7f, -R3 ;  /* 0x0000007f08097810 */ /* 0x000fc60007ffe803 */
[----:B------:R-:W-:Y:S01]  /*1a290*/  FFMA R7, R0, R6, R5 ;  /* 0x0000000600077223 */ /* 0x000fe20000000005 */
[----:B------:R-:W-:-:S04]  /*1a2a0*/  IADD3 R10, PT, PT, R9, R10, RZ ;  /* 0x0000000a090a7210 */ /* 0x000fc80007ffe0ff */
[----:B------:R-:W-:-:S04]  /*1a2b0*/  SHF.R.U32.HI R3, RZ, 0x17, R7 ;  /* 0x00000017ff037819 */ /* 0x000fc80000011607 */
[----:B------:R-:W-:-:S04]  /*1a2c0*/  LOP3.LUT R3, R3, 0xff, RZ, 0xc0, !PT ;  /* 0x000000ff03037812 */ /* 0x000fc800078ec0ff */
[----:B------:R-:W-:-:S04]  /*1a2d0*/  IADD3 R3, PT, PT, R3, R10, RZ ;  /* 0x0000000a03037210 */ /* 0x000fc80007ffe0ff */
[----:B------:R-:W-:-:S04]  /*1a2e0*/  IADD3 R8, PT, PT, R3, -0x1, RZ ;  /* 0xffffffff03087810 */ /* 0x000fc80007ffe0ff */
[----:B------:R-:W-:-:S13]  /*1a2f0*/  ISETP.GE.U32.AND P0, PT, R8, 0xfe, PT ;  /* 0x000000fe0800780c */ /* 0x000fda0003f06070 */
[----:B------:R-:W-:Y:S05]  /*1a300*/  @!P0 BRA `(.L_x_460) ;  /* 0x0000000000808947 */ /* 0x000fea0003800000 */
[----:B------:R-:W-:-:S13]  /*1a310*/  ISETP.GT.AND P0, PT, R3, 0xfe, PT ;  /* 0x000000fe0300780c */ /* 0x000fda0003f04270 */
[----:B------:R-:W-:Y:S05]  /*1a320*/  @P0 BRA `(.L_x_461) ;  /* 0x00000000006c0947 */ /* 0x000fea0003800000 */
[----:B------:R-:W-:-:S13]  /*1a330*/  ISETP.GE.AND P0, PT, R3, 0x1, PT ;  /* 0x000000010300780c */ /* 0x000fda0003f06270 */
[----:B------:R-:W-:Y:S05]  /*1a340*/  @P0 BRA `(.L_x_462) ;  /* 0x0000000000740947 */ /* 0x000fea0003800000 */
[----:B------:R-:W-:Y:S02]  /*1a350*/  ISETP.GE.AND P0, PT, R3, -0x18, PT ;  /* 0xffffffe80300780c */ /* 0x000fe40003f06270 */
[----:B------:R-:W-:-:S11]  /*1a360*/  LOP3.LUT R7, R7, 0x80000000, RZ, 0xc0, !PT ;  /* 0x8000000007077812 */ /* 0x000fd600078ec0ff */
[----:B------:R-:W-:Y:S05]  /*1a370*/  @!P0 BRA `(.L_x_462) ;  /* 0x0000000000688947 */ /* 0x000fea0003800000 */
[CCC-:B------:R-:W-:Y:S01]  /*1a380*/  FFMA.RZ R8, R0.reuse, R6.reuse, R5.reuse ;  /* 0x0000000600087223 */ /* 0x1c0fe2000000c005 */
[CCC-:B------:R-:W-:Y:S01]  /*1a390*/  FFMA.RP R9, R0.reuse, R6.reuse, R5.reuse ;  /* 0x0000000600097223 */ /* 0x1c0fe20000008005 */
[----:B------:R-:W-:Y:S01]  /*1a3a0*/  FFMA.RM R6, R0, R6, R5 ;  /* 0x0000000600067223 */ /* 0x000fe20000004005 */
[C---:B------:R-:W-:Y:S01]  /*1a3b0*/  VIADD R0, R3.reuse, 0x20 ;  /* 0x0000002003007836 */ /* 0x040fe20000000000 */
[C---:B------:R-:W-:Y:S02]  /*1a3c0*/  ISETP.NE.AND P0, PT, R3.reuse, RZ, PT ;  /* 0x000000ff0300720c */ /* 0x040fe40003f05270 */
[----:B------:R-:W-:Y:S02]  /*1a3d0*/  LOP3.LUT R8, R8, 0x7fffff, RZ, 0xc0, !PT ;  /* 0x007fffff08087812 */ /* 0x000fe400078ec0ff */
[----:B------:R-:W-:Y:S01]  /*1a3e0*/  ISETP.NE.AND P1, PT, R3, RZ, PT ;  /* 0x000000ff0300720c */ /* 0x000fe20003f25270 */
[----:B------:R-:W-:Y:S01]  /*1a3f0*/  IMAD.MOV R3, RZ, RZ, -R3 ;  /* 0x000000ffff037224 */ /* 0x000fe200078e0a03 */
[----:B------:R-:W-:-:S02]  /*1a400*/  LOP3.LUT R5, R8, 0x800000, RZ, 0xfc, !PT ;  /* 0x0080000008057812 */ /* 0x000fc400078efcff */
[----:B------:R-:W-:Y:S02]  /*1a410*/  FSETP.NEU.FTZ.AND P2, PT, R9, R6, PT ;  /* 0x000000060900720b */ /* 0x000fe40003f5d000 */
[----:B------:R-:W-:Y:S02]  /*1a420*/  SHF.L.U32 R0, R5, R0, RZ ;  /* 0x0000000005007219 */ /* 0x000fe400000006ff */
[----:B------:R-:W-:Y:S02]  /*1a430*/  SEL R6, R3, RZ, P0 ;  /* 0x000000ff03067207 */ /* 0x000fe40000000000 */
[----:B------:R-:W-:Y:S02]  /*1a440*/  ISETP.NE.AND P1, PT, R0, RZ, P1 ;  /* 0x000000ff0000720c */ /* 0x000fe40000f25270 */
[----:B------:R-:W-:Y:S02]  /*1a450*/  SHF.R.U32.HI R5, RZ, R6, R5 ;  /* 0x00000006ff057219 */ /* 0x000fe40000011605 */
[----:B------:R-:W-:-:S02]  /*1a460*/  PLOP3.LUT P1, PT, P2, P1, PT, 0xf8, 0x8f ;  /* 0x00000000008f781c */ /* 0x000fc40001723f70 */
[----:B------:R-:W-:Y:S02]  /*1a470*/  SHF.R.U32.HI R3, RZ, 0x1, R5 ;  /* 0x00000001ff037819 */ /* 0x000fe40000011605 */
[----:B------:R-:W-:-:S04]  /*1a480*/  SEL R0, RZ, 0x1, !P1 ;  /* 0x00000001ff007807 */ /* 0x000fc80004800000 */
[----:B------:R-:W-:-:S04]  /*1a490*/  LOP3.LUT R0, R0, 0x1, R3, 0xf8, !PT ;  /* 0x0000000100007812 */ /* 0x000fc800078ef803 */
[----:B------:R-:W-:-:S05]  /*1a4a0*/  LOP3.LUT R0, R0, R5, RZ, 0xc0, !PT ;  /* 0x0000000500007212 */ /* 0x000fca00078ec0ff */
[----:B------:R-:W-:-:S05]  /*1a4b0*/  IMAD.IADD R0, R3, 0x1, R0 ;  /* 0x0000000103007824 */ /* 0x000fca00078e0200 */
[----:B------:R-:W-:Y:S01]  /*1a4c0*/  LOP3.LUT R7, R0, R7, RZ, 0xfc, !PT ;  /* 0x0000000700077212 */ /* 0x000fe200078efcff */
[----:B------:R-:W-:Y:S05]  /*1a4d0*/  BRA `(.L_x_462) ;  /* 0x0000000000107947 */ /* 0x000fea0003800000 */
.L_x_461:
[----:B------:R-:W-:-:S04]  /*1a4e0*/  LOP3.LUT R7, R7, 0x80000000, RZ, 0xc0, !PT ;  /* 0x8000000007077812 */ /* 0x000fc800078ec0ff */
[----:B------:R-:W-:Y:S01]  /*1a4f0*/  LOP3.LUT R7, R7, 0x7f800000, RZ, 0xfc, !PT ;  /* 0x7f80000007077812 */ /* 0x000fe200078efcff */
[----:B------:R-:W-:Y:S05]  /*1a500*/  BRA `(.L_x_462) ;  /* 0x0000000000047947 */ /* 0x000fea0003800000 */
.L_x_460:
[----:B------:R-:W-:Y:S02]  /*1a510*/  LEA R7, R10, R7, 0x17 ;  /* 0x000000070a077211 */ /* 0x000fe400078eb8ff */
.L_x_462:
[----:B------:R-:W-:Y:S05]  /*1a520*/  BSYNC.RECONVERGENT B0 ;  /* 0x0000000000007941 */ /* 0x000fea0003800200 */
.L_x_459:
[----:B------:R-:W-:Y:S01]  /*1a530*/  MOV R0, R7 ;  /* 0x0000000700007202 */ /* 0x000fe20000000f00 */
[----:B------:R-:W-:Y:S05]  /*1a540*/  BRA `(.L_x_463) ;  /* 0x0000000000207947 */ /* 0x000fea0003800000 */
.L_x_458:
[----:B------:R-:W-:-:S04]  /*1a550*/  LOP3.LUT R6, R6, 0x80000000, R7, 0x48, !PT ;  /* 0x8000000006067812 */ /* 0x000fc800078e4807 */
[----:B------:R-:W-:Y:S01]  /*1a560*/  LOP3.LUT R0, R6, 0x7f800000, RZ, 0xfc, !PT ;  /* 0x7f80000006007812 */ /* 0x000fe200078efcff */
[----:B------:R-:W-:Y:S05]  /*1a570*/  BRA `(.L_x_463) ;  /* 0x0000000000147947 */ /* 0x000fea0003800000 */
.L_x_457:
[----:B------:R-:W-:Y:S01]  /*1a580*/  LOP3.LUT R0, R6, 0x80000000, R7, 0x48, !PT ;  /* 0x8000000006007812 */ /* 0x000fe200078e4807 */
[----:B------:R-:W-:Y:S05]  /*1a590*/  BRA `(.L_x_463) ;  /* 0x00000000000c7947 */ /* 0x000fea0003800000 */
.L_x_456:
[----:B------:R-:W1:Y:S01]  /*1a5a0*/  MUFU.RSQ R0, -QNAN ;  /* 0xffc0000000007908 */ /* 0x000e620000001400 */
[----:B------:R-:W-:Y:S05]  /*1a5b0*/  BRA `(.L_x_463) ;  /* 0x0000000000047947 */ /* 0x000fea0003800000 */
.L_x_455:
[----:B------:R-:W-:-:S07]  /*1a5c0*/  FADD.FTZ R0, R36, R22 ;  /* 0x0000001624007221 */ /* 0x000fce0000010000 */
.L_x_463:
[----:B------:R-:W-:Y:S05]  /*1a5d0*/  BSYNC.RECONVERGENT B1 ;  /* 0x0000000000017941 */ /* 0x000fea0003800200 */
.L_x_453:
[----:B------:R-:W-:-:S04]  /*1a5e0*/  HFMA2 R5, -RZ, RZ, 0, 0 ;  /* 0x00000000ff057431 */ /* 0x000fc800000001ff */
[----:B-1----:R-:W-:Y:S05]  /*1a5f0*/  RET.REL.NODEC R4 `(_ZN7cutlass13device_kernelINS_4fmha6kernel36Sm100FmhaFwdKernelTmaWarpspecializedIN4cute5tupleIJiiiNS5_IJNS5_IJiiEEEiEEEEEENS1_10collective38Sm100FmhaFwdMainloopTmaWarpspecializedINS_10bfloat16_tEffNS5_IJNS4_1CILi256EEENSC_ILi128EEENSC_ILi32EEEEEENS5_IJiNSC_ILi1EEES7_EEENS5_IJiSH_NS5_IJNS5_IJNSC_ILi0EEEiEEEiEEEEEESM_NS9_10CausalMaskILb1EEENS5_IJNSC_ILi2EEESH_SH_EEENSC_ILb0EEEEENS9_38Sm100FmhaFwdEpilogueTmaWarpspecializedINS_6half_tEfNS5_IJSE_SF_SE_EEESI_NS5_IJSH_S7_EEESR_EENS2_23IndividualTileSchedulerENS2_41Sm100FmhaCtxKernelWarpspecializedScheduleEEEEEvNT_6ParamsE) ;  /* 0xfffffe5804807950 */ /* 0x002fea0003c3ffff */
.L_x_464:
[----:B------:R-:W-:-:S00]  /*1a600*/  BRA `(.L_x_464) ;  /* 0xfffffffc00fc7947 */ /* 0x000fc0000383ffff */
[----:B------:R-:W-:-:S00]  /*1a610*/  NOP ;  /* 0x0000000000007918 */ /* 0x000fc00000000000 */
        /* <DEDUP_REMOVED lines=14> */
.L_x_469:


//--------------------- .nv.global.init           --------------------------
	.section	.nv.global.init,"aw",@progbits
.nv.global.init:
	.type		$str$23,@object
	.size		$str$23,($str$37 - $str$23)
$str$23:
        /*0000*/ 	.byte	0x0a, 0x00
	.type		$str$37,@object
	.size		$str$37,($str$32 - $str$37)
$str$37:
        /*0002*/ 	.byte	0x3a, 0x00
	.type		$str$32,@object
	.size		$str$32,($str$29 - $str$32)
$str$32:
        /*0004*/ 	.byte	0x5f, 0x00
	.type		$str$29,@object
	.size		$str$29,($str$28 - $str$29)
$str$29:
        /*0006*/ 	.byte	0x25, 0x64, 0x00
	.type		$str$28,@object
	.size		$str$28,($str$30 - $str$28)
$str$28:
        /*0009*/ 	.byte	0x25, 0x63, 0x00
	.type		$str$30,@object
	.size		$str$30,($str$31 - $str$30)
$str$30:
        /*000c*/ 	.byte	0x25, 0x73, 0x00
	.type		$str$31,@object
	.size		$str$31,($str$35 - $str$31)
$str$31:
        /*000f*/ 	.byte	0x20, 0x6f, 0x20, 0x00
	.type		$str$35,@object
	.size		$str$35,($str$22 - $str$35)
$str$35:
        /*0013*/ 	.byte	0x70, 0x74, 0x72, 0x5b, 0x00
	.type		$str$22,@object
	.size		$str$22,($str$34 - $str$22)
$str$22:
        /*0018*/ 	.byte	0x73, 0x4f, 0x3a, 0x20, 0x00
	.type		$str$34,@object
	.size		$str$34,($str$36 - $str$34)
$str$34:
        /*001d*/ 	.byte	0x73, 0x6d, 0x65, 0x6d, 0x5f, 0x00
	.type		$str$36,@object
	.size		$str$36,($str$33 - $str$36)
$str$36:
        /*0023*/ 	.byte	0x62, 0x5d, 0x28, 0x25, 0x70, 0x29, 0x00
	.type		$str$33,@object
	.size		$str$33,($str$27 - $str$33)
$str$33:
        /*002a*/ 	.byte	0x53, 0x77, 0x3c, 0x25, 0x64, 0x2c, 0x25, 0x64, 0x2c, 0x25, 0x64, 0x3e, 0x00
	.type		$str$27,@object
	.size		$str$27,($str$26 - $str$27)
$str$27:
        /*0037*/ 	.byte	0x2f, 0x74, 0x6d, 0x70, 0x2f, 0x63, 0x75, 0x74, 0x6c, 0x61, 0x73, 0x73, 0x5f, 0x73, 0x77, 0x65
        /*0047*/ 	.byte	0x65, 0x70, 0x5f, 0x73, 0x72, 0x63, 0x2f, 0x69, 0x6e, 0x63, 0x6c, 0x75, 0x64, 0x65, 0x2f, 0x63
        /*0057*/ 	.byte	0x75, 0x74, 0x65, 0x2f, 0x61, 0x74, 0x6f, 0x6d, 0x2f, 0x63, 0x6f, 0x70, 0x79, 0x5f, 0x74, 0x72
        /*0067*/ 	.byte	0x61, 0x69, 0x74, 0x73, 0x5f, 0x73, 0x6d, 0x31, 0x30, 0x30, 0x2e, 0x68, 0x70, 0x70, 0x00
	.type		$str$26,@object
	.size		$str$26,(__unnamed_4 - $str$26)
$str$26:
        /*0076*/ 	.byte	0x28, 0x28, 0x75, 0x69, 0x6e, 0x74, 0x33, 0x32, 0x5f, 0x74, 0x28, 0x74, 0x68, 0x72, 0x65, 0x61
        /*0086*/ 	.byte	0x64, 0x49, 0x64, 0x78, 0x2e, 0x78, 0x29, 0x20, 0x2f, 0x20, 0x33, 0x32, 0x29, 0x20, 0x25, 0x20
        /*0096*/ 	.byte	0x34, 0x29, 0x20, 0x3d, 0x3d, 0x20, 0x28, 0x28, 0x28, 0x74, 0x6d, 0x65, 0x6d, 0x5f, 0x61, 0x64
        /*00a6*/ 	.byte	0x64, 0x72, 0x20, 0x3e, 0x3e, 0x20, 0x31, 0x36, 0x29, 0x20, 0x2f, 0x20, 0x33, 0x32, 0x29, 0x20
        /*00b6*/ 	.byte	0x25, 0x20, 0x34, 0x29, 0x00
	.type		__unnamed_4,@object
	.size		__unnamed_4,(__unnamed_1 - __unnamed_4)
__unnamed_4:
        /* <DEDUP_REMOVED lines=37> */
        /*030b*/ 	.byte	0x30, 0x3e, 0x3e, 0x3e, 0x3e, 0x5d, 0x00
	.type		__unnamed_1,@object
	.size		__unnamed_1,(__unnamed_5 - __unnamed_1)
__unnamed_1:
        /* <DEDUP_REMOVED lines=37> */
        /*0562*/ 	.byte	0x3a, 0x43, 0x3c, 0x30, 0x3e, 0x3e, 0x3e, 0x3e, 0x5d, 0x00
	.type		__unnamed_5,@object
	.size		__unnamed_5,(__unnamed_6 - __unnamed_5)
__unnamed_5:
        /* <DEDUP_REMOVED lines=38> */
	.type		__unnamed_6,@object
	.size		__unnamed_6,(__unnamed_7 - __unnamed_6)
__unnamed_6:
        /* <DEDUP_REMOVED lines=37> */
        /*0a16*/ 	.byte	0x74, 0x65, 0x3a, 0x3a, 0x43, 0x3c, 0x30, 0x3e, 0x3e, 0x3e, 0x3e, 0x5d, 0x00
	.type		__unnamed_7,@object
	.size		__unnamed_7,(__unnamed_2 - __unnamed_7)
__unnamed_7:
        /* <DEDUP_REMOVED lines=37> */
        /*0c73*/ 	.byte	0x63, 0x75, 0x74, 0x65, 0x3a, 0x3a, 0x43, 0x3c, 0x30, 0x3e, 0x3e, 0x3e, 0x3e, 0x5d, 0x00
	.type		__unnamed_2,@object
	.size		__unnamed_2,(__unnamed_3 - __unnamed_2)
__unnamed_2:
        /* <DEDUP_REMOVED lines=38> */
	.type		__unnamed_3,@object
	.size		__unnamed_3,(.L_3 - __unnamed_3)
__unnamed_3:
        /* <DEDUP_REMOVED lines=38> */
        /*1142*/ 	.byte	0x3e, 0x3e, 0x5d, 0x00
.L_3:


//--------------------- .nv.shared._ZN7cutlass13device_kernelINS_4fmha6kernel36Sm100FmhaFwdKernelTmaWarpspecializedIN4cute5tupleIJiiiNS5_IJNS5_IJiiEEEiEEEEEENS1_10collective38Sm100FmhaFwdMainloopTmaWarpspecializedINS_10bfloat16_tEffNS5_IJNS4_1CILi256EEENSC_ILi128EEENSC_ILi32EEEEEENS5_IJiNSC_ILi1EEES7_EEENS5_IJiSH_NS5_IJNS5_IJNSC_ILi0EEEiEEEiEEEEEESM_NS9_10CausalMaskILb1EEENS5_IJNSC_ILi2EEESH_SH_EEENSC_ILb0EEEEENS9_38Sm100FmhaFwdEpilogueTmaWarpspecializedINS_6half_tEfNS5_IJSE_SF_SE_EEESI_NS5_IJSH_S7_EEESR_EENS2_23IndividualTileSchedulerENS2_41Sm100FmhaCtxKernelWarpspecializedScheduleEEEEEvNT_6ParamsE --------------------------
	.section	.nv.shared._ZN7cutlass13device_kernelINS_4fmha6kernel36Sm100FmhaFwdKernelTmaWarpspecializedIN4cute5tupleIJiiiNS5_IJNS5_IJiiEEEiEEEEEENS1_10collective38Sm100FmhaFwdMainloopTmaWarpspecializedINS_10bfloat16_tEffNS5_IJNS4_1CILi256EEENSC_ILi128EEENSC_ILi32EEEEEENS5_IJiNSC_ILi1EEES7_EEENS5_IJiSH_NS5_IJNS5_IJNSC_ILi0EEEiEEEiEEEEEESM_NS9_10CausalMaskILb1EEENS5_IJNSC_ILi2EEESH_SH_EEENSC_ILb0EEEEENS9_38Sm100FmhaFwdEpilogueTmaWarpspecializedINS_6half_tEfNS5_IJSE_SF_SE_EEESI_NS5_IJSH_S7_EEESR_EENS2_23IndividualTileSchedulerENS2_41Sm100FmhaCtxKernelWarpspecializedScheduleEEEEEvNT_6ParamsE,"aw",@nobits
	.sectionflags	@""
	.align	16
	.zero		1024


//--------------------- .nv.shared.reserved.0     --------------------------
	.section	.nv.shared.reserved.0,"aw",@nobits
	.weak		__nv_reservedSMEM_offset_0_alias
	.size		__nv_reservedSMEM_offset_0_alias, 0, 64
	.other		__nv_reservedSMEM_offset_0_alias,@"STO_CUDA_RESERVED_SHARED STV_DEFAULT"
__nv_reservedSMEM_offset_0_alias:
	.zero		0
.nv.shared.reserved.0:
	.zero		64
	.weak		__nv_reservedSMEM_tcgen05_partition
	.type		__nv_reservedSMEM_tcgen05_partition,@object
	.size		__nv_reservedSMEM_tcgen05_partition,(.L_0 - __nv_reservedSMEM_tcgen05_partition)
__nv_reservedSMEM_tcgen05_partition:
	.zero		32
.L_0:


//--------------------- .nv.global                --------------------------
	.section	.nv.global,"aw",@nobits
.nv.global:
	.type		_ZN39_INTERNAL_1440a7a4_4_k_cu_e52f54ef_29634cute1_E,@object
	.size		_ZN39_INTERNAL_1440a7a4_4_k_cu_e52f54ef_29634cute1_E,(_ZN39_INTERNAL_1440a7a4_4_k_cu_e52f54ef_29634cuda3std3__45__cpo6cbeginE - _ZN39_INTERNAL_1440a7a4_4_k_cu_e52f54ef_29634cute1_E)
_ZN39_INTERNAL_1440a7a4_4_k_cu_e52f54ef_29634cute1_E:
	.zero		1
	.type		_ZN39_INTERNAL_1440a7a4_4_k_cu_e52f54ef_29634cuda3std3__45__cpo6cbeginE,@object
	.size		_ZN39_INTERNAL_1440a7a4_4_k_cu_e52f54ef_29634cuda3std3__45__cpo6cbeginE,(_ZN39_INTERNAL_1440a7a4_4_k_cu_e52f54ef_29634cuda3std3__48in_placeE - _ZN39_INTERNAL_1440a7a4_4_k_cu_e52f54ef_29634cuda3std3__45__cpo6cbeginE)
_ZN39_INTERNAL_1440a7a4_4_k_cu_e52f54ef_29634cuda3std3__45__cpo6cbeginE:
	.zero		1
	.type		_ZN39_INTERNAL_1440a7a4_4_k_cu_e52f54ef_29634cuda3std3__48in_placeE,@object
	.size		_ZN39_INTERNAL_1440a7a4_4_k_cu_e52f54ef_29634cuda3std3__48in_placeE,(_ZN39_INTERNAL_1440a7a4_4_k_cu_e52f54ef_29634cuda3std6ranges3__45__cpo9iter_moveE - _ZN39_INTERNAL_1440a7a4_4_k_cu_e52f54ef_29634cuda3std3__48in_placeE)
_ZN39_INTERNAL_1440a7a4_4_k_cu_e52f54ef_29634cuda3std3__48in_placeE:
	.zero		1
	.type		_ZN39_INTERNAL_1440a7a4_4_k_cu_e52f54ef_29634cuda3std6ranges3__45__cpo9iter_moveE,@object
	.size		_ZN39_INTERNAL_1440a7a4_4_k_cu_e52f54ef_29634cuda3std6ranges3__45__cpo9iter_moveE,(_ZN39_INTERNAL_1440a7a4_4_k_cu_e52f54ef_29634cuda3std3__45__cpo5beginE - _ZN39_INTERNAL_1440a7a4_4_k_cu_e52f54ef_29634cuda3std6ranges3__45__cpo9iter_moveE)
_ZN39_INTERNAL_1440a7a4_4_k_cu_e52f54ef_29634cuda3std6ranges3__45__cpo9iter_moveE:
	.zero		1
	.type		_ZN39_INTERNAL_1440a7a4_4_k_cu_e52f54ef_29634cuda3std3__45__cpo5beginE,@object
	.size		_ZN39_INTERNAL_1440a7a4_4_k_cu_e52f54ef_29634cuda3std3__45__cpo5beginE,(_ZN39_INTERNAL_1440a7a4_4_k_cu_e52f54ef_29634cuda3std3__441_GLOBAL__N__1440a7a4_4_k_cu_e52f54ef_29636ignoreE - _ZN39_INTERNAL_1440a7a4_4_k_cu_e52f54ef_29634cuda3std3__45__cpo5beginE)
_ZN39_INTERNAL_1440a7a4_4_k_cu_e52f54ef_29634cuda3std3__45__cpo5beginE:
	.zero		1
	.type		_ZN39_INTERNAL_1440a7a4_4_k_cu_e52f54ef_29634cuda3std3__441_GLOBAL__N__1440a7a4_4_k_cu_e52f54ef_29636ignoreE,@object
	.size		_ZN39_INTERNAL_1440a7a4_4_k_cu_e52f54ef_29634cuda3std3__441_GLOBAL__N__1440a7a4_4_k_cu_e52f54ef_29636ignoreE,(_ZN39_INTERNAL_1440a7a4_4_k_cu_e52f54ef_29634cute7productE - _ZN39_INTERNAL_1440a7a4_4_k_cu_e52f54ef_29634cuda3std3__441_GLOBAL__N__1440a7a4_4_k_cu_e52f54ef_29636ignoreE)
_ZN39_INTERNAL_1440a7a4_4_k_cu_e52f54ef_29634cuda3std3__441_GLOBAL__N__1440a7a4_4_k_cu_e52f54ef_29636ignoreE:
	.zero		1
	.type		_ZN39_INTERNAL_1440a7a4_4_k_cu_e52f54ef_29634cute7productE,@object
	.size		_ZN39_INTERNAL_1440a7a4_4_k_cu_e52f54ef_29634cute7productE,(_ZN39_INTERNAL_1440a7a4_4_k_cu_e52f54ef_29634cuda3std3__45__cpo3endE - _ZN39_INTERNAL_1440a7a4_4_k_cu_e52f54ef_29634cute7productE)
_ZN39_INTERNAL_1440a7a4_4_k_cu_e52f54ef_29634cute7productE:
	.zero		1
	.type		_ZN39_INTERNAL_1440a7a4_4_k_cu_e52f54ef_29634cuda3std3__45__cpo3endE,@object
	.size		_ZN39_INTERNAL_1440a7a4_4_k_cu_e52f54ef_29634cuda3std3__45__cpo3endE,(_ZN39_INTERNAL_1440a7a4_4_k_cu_e52f54ef_29634cuda3std3__419piecewise_constructE - _ZN39_INTERNAL_1440a7a4_4_k_cu_e52f54ef_29634cuda3std3__45__cpo3endE)
_ZN39_INTERNAL_1440a7a4_4_k_cu_e52f54ef_29634cuda3std3__45__cpo3endE:
	.zero		1
	.type		_ZN39_INTERNAL_1440a7a4_4_k_cu_e52f54ef_29634cuda3std3__419piecewise_constructE,@object
	.size		_ZN39_INTERNAL_1440a7a4_4_k_cu_e52f54ef_29634cuda3std3__419piecewise_constructE,(_ZN39_INTERNAL_1440a7a4_4_k_cu_e52f54ef_29634cuda3std3__45__cpo4cendE - _ZN39_INTERNAL_1440a7a4_4_k_cu_e52f54ef_29634cuda3std3__419piecewise_constructE)
_ZN39_INTERNAL_1440a7a4_4_k_cu_e52f54ef_29634cuda3std3__419piecewise_constructE:
	.zero		1
	.type		_ZN39_INTERNAL_1440a7a4_4_k_cu_e52f54ef_29634cuda3std3__45__cpo4cendE,@object
	.size		_ZN39_INTERNAL_1440a7a4_4_k_cu_e52f54ef_29634cuda3std3__45__cpo4cendE,(_ZN39_INTERNAL_1440a7a4_4_k_cu_e52f54ef_29634cuda3std6ranges3__45__cpo4swapE - _ZN39_INTERNAL_1440a7a4_4_k_cu_e52f54ef_29634cuda3std3__45__cpo4cendE)
_ZN39_INTERNAL_1440a7a4_4_k_cu_e52f54ef_29634cuda3std3__45__cpo4cendE:
	.zero		1
	.type		_ZN39_INTERNAL_1440a7a4_4_k_cu_e52f54ef_29634cuda3std6ranges3__45__cpo4swapE,@object
	.size		_ZN39_INTERNAL_1440a7a4_4_k_cu_e52f54ef_29634cuda3std6ranges3__45__cpo4swapE,(.L_15 - _ZN39_INTERNAL_1440a7a4_4_k_cu_e52f54ef_29634cuda3std6ranges3__45__cpo4swapE)
_ZN39_INTERNAL_1440a7a4_4_k_cu_e52f54ef_29634cuda3std6ranges3__45__cpo4swapE:
	.zero		1
.L_15:


//--------------------- .nv.constant0._ZN7cutlass13device_kernelINS_4fmha6kernel36Sm100FmhaFwdKernelTmaWarpspecializedIN4cute5tupleIJiiiNS5_IJNS5_IJiiEEEiEEEEEENS1_10collective38Sm100FmhaFwdMainloopTmaWarpspecializedINS_10bfloat16_tEffNS5_IJNS4_1CILi256EEENSC_ILi128EEENSC_ILi32EEEEEENS5_IJiNSC_ILi1EEES7_EEENS5_IJiSH_NS5_IJNS5_IJNSC_ILi0EEEiEEEiEEEEEESM_NS9_10CausalMaskILb1EEENS5_IJNSC_ILi2EEESH_SH_EEENSC_ILb0EEEEENS9_38Sm100FmhaFwdEpilogueTmaWarpspecializedINS_6half_tEfNS5_IJSE_SF_SE_EEESI_NS5_IJSH_S7_EEESR_EENS2_23IndividualTileSchedulerENS2_41Sm100FmhaCtxKernelWarpspecializedScheduleEEEEEvNT_6ParamsE --------------------------
	.section	.nv.constant0._ZN7cutlass13device_kernelINS_4fmha6kernel36Sm100FmhaFwdKernelTmaWarpspecializedIN4cute5tupleIJiiiNS5_IJNS5_IJiiEEEiEEEEEENS1_10collective38Sm100FmhaFwdMainloopTmaWarpspecializedINS_10bfloat16_tEffNS5_IJNS4_1CILi256EEENSC_ILi128EEENSC_ILi32EEEEEENS5_IJiNSC_ILi1EEES7_EEENS5_IJiSH_NS5_IJNS5_IJNSC_ILi0EEEiEEEiEEEEEESM_NS9_10CausalMaskILb1EEENS5_IJNSC_ILi2EEESH_SH_EEENSC_ILb0EEEEENS9_38Sm100FmhaFwdEpilogueTmaWarpspecializedINS_6half_tEfNS5_IJSE_SF_SE_EEESI_NS5_IJSH_S7_EEESR_EENS2_23IndividualTileSchedulerENS2_41Sm100FmhaCtxKernelWarpspecializedScheduleEEEEEvNT_6ParamsE,"a",@progbits
	.sectionflags	@""
	.align	4
.nv.constant0._ZN7cutlass13device_kernelINS_4fmha6kernel36Sm100FmhaFwdKernelTmaWarpspecializedIN4cute5tupleIJiiiNS5_IJNS5_IJiiEEEiEEEEEENS1_10collective38Sm100FmhaFwdMainloopTmaWarpspecializedINS_10bfloat16_tEffNS5_IJNS4_1CILi256EEENSC_ILi128EEENSC_ILi32EEEEEENS5_IJiNSC_ILi1EEES7_EEENS5_IJiSH_NS5_IJNS5_IJNSC_ILi0EEEiEEEiEEEEEESM_NS9_10CausalMaskILb1EEENS5_IJNSC_ILi2EEESH_SH_EEENSC_ILb0EEEEENS9_38Sm100FmhaFwdEpilogueTmaWarpspecializedINS_6half_tEfNS5_IJSE_SF_SE_EEESI_NS5_IJSH_S7_EEESR_EENS2_23IndividualTileSchedulerENS2_41Sm100FmhaCtxKernelWarpspecializedScheduleEEEEEvNT_6ParamsE:
	.zero		2432


//--------------------- SYMBOLS --------------------------

	.type		.nv.reservedSmem.offset0,@object
	.size		.nv.reservedSmem.offset0,0x4
	.type		.nv.reservedSmem.cap,@object
	.size		.nv.reservedSmem.cap,0x4
	.type		vprintf,@function
	.type		__assertfail,@function
